// auto-generated by cutlass_sweep.gemm — config: {"arch": "sm_90", "cluster_m": 1, "cluster_n": 1, "dtype": "bf16", "dtype_b": "e4m3", "layout": "nt", "stages": 0, "tile_k": 64, "tile_m": 256, "tile_n": 256}
#include "cutlass/cutlass.h"
#include "cutlass/gemm/collective/collective_builder.hpp"
#include "cutlass/gemm/device/gemm_universal_adapter.h"
#include "cutlass/gemm/kernel/gemm_universal.hpp"
#include "cutlass/epilogue/collective/collective_builder.hpp"

using ElemA = cutlass::bfloat16_t;
using ElemB = cutlass::float_e4m3_t;
using ElemCD = cutlass::bfloat16_t;
using Acc  = float;
using TileShape    = cute::Shape<cute::_256, cute::_256, cute::_64>;
using ClusterShape = cute::Shape<cute::_1, cute::_1, cute::_1>;

using CollectiveEpilogue = typename cutlass::epilogue::collective::CollectiveBuilder<
    cutlass::arch::Sm90, cutlass::arch::OpClassTensorOp,
    TileShape, ClusterShape,
    cutlass::epilogue::collective::EpilogueTileAuto,
    Acc, Acc,
    ElemCD, cutlass::layout::RowMajor, 128 / cutlass::sizeof_bits<ElemCD>::value,
    ElemCD, cutlass::layout::RowMajor, 128 / cutlass::sizeof_bits<ElemCD>::value,
    cutlass::epilogue::collective::EpilogueScheduleAuto
  >::CollectiveOp;

using CollectiveMainloop = typename cutlass::gemm::collective::CollectiveBuilder<
    cutlass::arch::Sm90, cutlass::arch::OpClassTensorOp,
    ElemA, cutlass::layout::RowMajor, 128 / cutlass::sizeof_bits<ElemA>::value,
    ElemB, cutlass::layout::ColumnMajor, 128 / cutlass::sizeof_bits<ElemB>::value,
    Acc,
    TileShape, ClusterShape,
    cutlass::gemm::collective::StageCountAutoCarveout<static_cast<int>(sizeof(typename CollectiveEpilogue::SharedStorage))>,
    cutlass::gemm::collective::KernelScheduleAuto
  >::CollectiveOp;

using GemmKernel = cutlass::gemm::kernel::GemmUniversal<
    cute::Shape<int,int,int,int>,
    CollectiveMainloop,
    CollectiveEpilogue
>;
using Gemm = cutlass::gemm::device::GemmUniversalAdapter<GemmKernel>;

// Force the device kernel symbol into the cubin without needing a host main.
auto* _anchor = &cutlass::device_kernel<GemmKernel>;


// ===== COMPILED SASS (sm_90a) =====

	.target	sm_90a

	.elftype	@"ET_EXEC"


//--------------------- .note.nv.tkinfo           --------------------------
	.section	.note.nv.tkinfo,"",@"SHT_NOTE"
	.sectionflags	@"SHF_NOTE_NV_TKINFO"
	.tkinfo
        /*0018*/ 	.word	0x00000002
        /*0030*/ 	.string	""
        /*0030*/ 	.string	"ptxas"
        /*0030*/ 	.string	"Cuda compilation tools, release 13.0, V13.0.88"
        /*0030*/ 	.string	"Build cuda_13.0.r13.0/compiler.36424714_0"
        /*0030*/ 	.string	"-arch sm_90a -m 64 "



//--------------------- .note.nv.cuinfo           --------------------------
	.section	.note.nv.cuinfo,"",@"SHT_NOTE"
	.sectionflags	@"SHF_NOTE_NV_CUINFO"
        /*0018*/ 	.short	0x0002
        /*001a*/ 	.short	0x005a
        /*001c*/ 	.short	0x0082
	.zero		2


//--------------------- .nv.info                  --------------------------
	.section	.nv.info,"",@"SHT_CUDA_INFO"
	.align	4


	//----- nvinfo : EIATTR_REGCOUNT
	.align		4
        /*0000*/ 	.byte	0x04, 0x2f
        /*0002*/ 	.short	(.L_16 - .L_15)
	.align		4
.L_15:
        /*0004*/ 	.word	index@(_ZN7cutlass13device_kernelINS_4gemm6kernel13GemmUniversalIN4cute5tupleIJiiiiEEENS1_10collective13CollectiveMmaINS1_49MainloopSm90TmaGmmaRmemAWarpSpecializedMixedInputILi4ENS5_IJNS4_1CILi1EEESB_SB_EEENS1_35KernelTmaWarpSpecializedCooperativeEEENS5_IJNSA_ILi256EEESF_NSA_ILi64EEEEEENS_10bfloat16_tENS5_IJlSB_lEEENS5_IJNS_12float_e4m3_tEEEESJ_NS4_8TiledMMAINS4_8MMA_AtomIJNS4_4SM904GMMA28MMA_64x256x16_F32BF16BF16_RSILNSP_5MajorE0ELSR_0ELNSP_7ScaleInE1ELSS_1EEEEEENS4_6LayoutINS5_IJNSA_ILi2EEESB_SB_EEENS5_IJSB_NSA_ILi0EEESY_EEEEENS5_IJNS4_10UnderscoreES11_S11_EEEEENS4_13SM90_TMA_LOADENS4_14ComposedLayoutINS4_7SwizzleILi3ELi4ELi3EEENS4_18smem_ptr_flag_bitsILi16EEENSV_INS5_IJNSA_ILi8EEESG_EEENS5_IJSG_SB_EEEEEEEvNS4_8identityES14_NS15_INS16_ILi2ELi4ELi3EEENS18_ILi8EEES1D_EENS4_9Copy_AtomIJNS4_39AutoVectorizingCopyWithAssumedAlignmentILi128EEESK_EEES1F_EENS_8epilogue10collective6detail29Sm90TmaWarpSpecializedAdapterINS1P_15DefaultEpilogueISI_SJ_SJ_NS1O_6thread17LinearCombinationISI_Li1EffLNS1T_9ScaleType4KindE0ELNS_15FloatRoundStyleE2ESI_EENS1_15EpilogueDefaultEEEEEvvEEEEvNT_6ParamsE)
        /*0008*/ 	.word	0x000000a8


	//----- nvinfo : EIATTR_FRAME_SIZE
	.align		4
.L_16:
        /*000c*/ 	.byte	0x04, 0x11
        /*000e*/ 	.short	(.L_18 - .L_17)
	.align		4
.L_17:
        /*0010*/ 	.word	index@(_ZN7cutlass13device_kernelINS_4gemm6kernel13GemmUniversalIN4cute5tupleIJiiiiEEENS1_10collective13CollectiveMmaINS1_49MainloopSm90TmaGmmaRmemAWarpSpecializedMixedInputILi4ENS5_IJNS4_1CILi1EEESB_SB_EEENS1_35KernelTmaWarpSpecializedCooperativeEEENS5_IJNSA_ILi256EEESF_NSA_ILi64EEEEEENS_10bfloat16_tENS5_IJlSB_lEEENS5_IJNS_12float_e4m3_tEEEESJ_NS4_8TiledMMAINS4_8MMA_AtomIJNS4_4SM904GMMA28MMA_64x256x16_F32BF16BF16_RSILNSP_5MajorE0ELSR_0ELNSP_7ScaleInE1ELSS_1EEEEEENS4_6LayoutINS5_IJNSA_ILi2EEESB_SB_EEENS5_IJSB_NSA_ILi0EEESY_EEEEENS5_IJNS4_10UnderscoreES11_S11_EEEEENS4_13SM90_TMA_LOADENS4_14ComposedLayoutINS4_7SwizzleILi3ELi4ELi3EEENS4_18smem_ptr_flag_bitsILi16EEENSV_INS5_IJNSA_ILi8EEESG_EEENS5_IJSG_SB_EEEEEEEvNS4_8identityES14_NS15_INS16_ILi2ELi4ELi3EEENS18_ILi8EEES1D_EENS4_9Copy_AtomIJNS4_39AutoVectorizingCopyWithAssumedAlignmentILi128EEESK_EEES1F_EENS_8epilogue10collective6detail29Sm90TmaWarpSpecializedAdapterINS1P_15DefaultEpilogueISI_SJ_SJ_NS1O_6thread17LinearCombinationISI_Li1EffLNS1T_9ScaleType4KindE0ELNS_15FloatRoundStyleE2ESI_EENS1_15EpilogueDefaultEEEEEvvEEEEvNT_6ParamsE)
        /*0014*/ 	.word	0x000009b8


	//----- nvinfo : EIATTR_MIN_STACK_SIZE
	.align		4
.L_18:
        /*0018*/ 	.byte	0x04, 0x12
        /*001a*/ 	.short	(.L_20 - .L_19)
	.align		4
.L_19:
        /*001c*/ 	.word	index@(_ZN7cutlass13device_kernelINS_4gemm6kernel13GemmUniversalIN4cute5tupleIJiiiiEEENS1_10collective13CollectiveMmaINS1_49MainloopSm90TmaGmmaRmemAWarpSpecializedMixedInputILi4ENS5_IJNS4_1CILi1EEESB_SB_EEENS1_35KernelTmaWarpSpecializedCooperativeEEENS5_IJNSA_ILi256EEESF_NSA_ILi64EEEEEENS_10bfloat16_tENS5_IJlSB_lEEENS5_IJNS_12float_e4m3_tEEEESJ_NS4_8TiledMMAINS4_8MMA_AtomIJNS4_4SM904GMMA28MMA_64x256x16_F32BF16BF16_RSILNSP_5MajorE0ELSR_0ELNSP_7ScaleInE1ELSS_1EEEEEENS4_6LayoutINS5_IJNSA_ILi2EEESB_SB_EEENS5_IJSB_NSA_ILi0EEESY_EEEEENS5_IJNS4_10UnderscoreES11_S11_EEEEENS4_13SM90_TMA_LOADENS4_14ComposedLayoutINS4_7SwizzleILi3ELi4ELi3EEENS4_18smem_ptr_flag_bitsILi16EEENSV_INS5_IJNSA_ILi8EEESG_EEENS5_IJSG_SB_EEEEEEEvNS4_8identityES14_NS15_INS16_ILi2ELi4ELi3EEENS18_ILi8EEES1D_EENS4_9Copy_AtomIJNS4_39AutoVectorizingCopyWithAssumedAlignmentILi128EEESK_EEES1F_EENS_8epilogue10collective6detail29Sm90TmaWarpSpecializedAdapterINS1P_15DefaultEpilogueISI_SJ_SJ_NS1O_6thread17LinearCombinationISI_Li1EffLNS1T_9ScaleType4KindE0ELNS_15FloatRoundStyleE2ESI_EENS1_15EpilogueDefaultEEEEEvvEEEEvNT_6ParamsE)
        /*0020*/ 	.word	0x000009b8
.L_20:


//--------------------- .nv.compat                --------------------------
	.section	.nv.compat,"",@"SHT_CUDA_COMPAT_INFO"
	.align	4
        /*0000*/ 	.byte	0x02, 0x09, 0x01, 0x00, 0x02, 0x02, 0x04, 0x00, 0x02, 0x05, 0x05, 0x00, 0x03, 0x07, 0x01, 0x01
        /*0010*/ 	.byte	0x02, 0x03, 0x01, 0x00, 0x02, 0x06, 0x01, 0x00, 0x04, 0x0b, 0x08, 0x00, 0x00, 0x00, 0x00, 0x00
        /*0020*/ 	.byte	0x00, 0x00, 0x00, 0x00


//--------------------- .nv.info._ZN7cutlass13device_kernelINS_4gemm6kernel13GemmUniversalIN4cute5tupleIJiiiiEEENS1_10collective13CollectiveMmaINS1_49MainloopSm90TmaGmmaRmemAWarpSpecializedMixedInputILi4ENS5_IJNS4_1CILi1EEESB_SB_EEENS1_35KernelTmaWarpSpecializedCooperativeEEENS5_IJNSA_ILi256EEESF_NSA_ILi64EEEEEENS_10bfloat16_tENS5_IJlSB_lEEENS5_IJNS_12float_e4m3_tEEEESJ_NS4_8TiledMMAINS4_8MMA_AtomIJNS4_4SM904GMMA28MMA_64x256x16_F32BF16BF16_RSILNSP_5MajorE0ELSR_0ELNSP_7ScaleInE1ELSS_1EEEEEENS4_6LayoutINS5_IJNSA_ILi2EEESB_SB_EEENS5_IJSB_NSA_ILi0EEESY_EEEEENS5_IJNS4_10UnderscoreES11_S11_EEEEENS4_13SM90_TMA_LOADENS4_14ComposedLayoutINS4_7SwizzleILi3ELi4ELi3EEENS4_18smem_ptr_flag_bitsILi16EEENSV_INS5_IJNSA_ILi8EEESG_EEENS5_IJSG_SB_EEEEEEEvNS4_8identityES14_NS15_INS16_ILi2ELi4ELi3EEENS18_ILi8EEES1D_EENS4_9Copy_AtomIJNS4_39AutoVectorizingCopyWithAssumedAlignmentILi128EEESK_EEES1F_EENS_8epilogue10collective6detail29Sm90TmaWarpSpecializedAdapterINS1P_15DefaultEpilogueISI_SJ_SJ_NS1O_6thread17LinearCombinationISI_Li1EffLNS1T_9ScaleType4KindE0ELNS_15FloatRoundStyleE2ESI_EENS1_15EpilogueDefaultEEEEEvvEEEEvNT_6ParamsE --------------------------
	.section	.nv.info._ZN7cutlass13device_kernelINS_4gemm6kernel13GemmUniversalIN4cute5tupleIJiiiiEEENS1_10collective13CollectiveMmaINS1_49MainloopSm90TmaGmmaRmemAWarpSpecializedMixedInputILi4ENS5_IJNS4_1CILi1EEESB_SB_EEENS1_35KernelTmaWarpSpecializedCooperativeEEENS5_IJNSA_ILi256EEESF_NSA_ILi64EEEEEENS_10bfloat16_tENS5_IJlSB_lEEENS5_IJNS_12float_e4m3_tEEEESJ_NS4_8TiledMMAINS4_8MMA_AtomIJNS4_4SM904GMMA28MMA_64x256x16_F32BF16BF16_RSILNSP_5MajorE0ELSR_0ELNSP_7ScaleInE1ELSS_1EEEEEENS4_6LayoutINS5_IJNSA_ILi2EEESB_SB_EEENS5_IJSB_NSA_ILi0EEESY_EEEEENS5_IJNS4_10UnderscoreES11_S11_EEEEENS4_13SM90_TMA_LOADENS4_14ComposedLayoutINS4_7SwizzleILi3ELi4ELi3EEENS4_18smem_ptr_flag_bitsILi16EEENSV_INS5_IJNSA_ILi8EEESG_EEENS5_IJSG_SB_EEEEEEEvNS4_8identityES14_NS15_INS16_ILi2ELi4ELi3EEENS18_ILi8EEES1D_EENS4_9Copy_AtomIJNS4_39AutoVectorizingCopyWithAssumedAlignmentILi128EEESK_EEES1F_EENS_8epilogue10collective6detail29Sm90TmaWarpSpecializedAdapterINS1P_15DefaultEpilogueISI_SJ_SJ_NS1O_6thread17LinearCombinationISI_Li1EffLNS1T_9ScaleType4KindE0ELNS_15FloatRoundStyleE2ESI_EENS1_15EpilogueDefaultEEEEEvvEEEEvNT_6ParamsE,"",@"SHT_CUDA_INFO"
	.sectionflags	@""
	.align	4


	//----- nvinfo : EIATTR_CUDA_API_VERSION
	.align		4
        /*0000*/ 	.byte	0x04, 0x37
        /*0002*/ 	.short	(.L_22 - .L_21)
.L_21:
        /*0004*/ 	.word	0x00000082


	//----- nvinfo : EIATTR_KPARAM_INFO
	.align		4
.L_22:
        /*0008*/ 	.byte	0x04, 0x17
        /*000a*/ 	.short	(.L_24 - .L_23)
.L_23:
        /*000c*/ 	.word	0x00000000
        /*0010*/ 	.short	0x0000
        /*0012*/ 	.short	0x0070
        /*0014*/ 	.byte	0x00, 0xf0, 0x01, 0x18


	//----- nvinfo : EIATTR_SPARSE_MMA_MASK
	.align		4
.L_24:
        /*0018*/ 	.byte	0x03, 0x50
        /*001a*/ 	.short	0x0000


	//----- nvinfo : EIATTR_MAXREG_COUNT
	.align		4
        /*001c*/ 	.byte	0x03, 0x1b
        /*001e*/ 	.short	0x00a8


	//----- nvinfo : EIATTR_NUM_BARRIERS
	.align		4
        /*0020*/ 	.byte	0x02, 0x4c
        /*0022*/ 	.byte	0x01
	.zero		1


	//----- nvinfo : EIATTR_EXTERNS
	.align		4
        /*0024*/ 	.byte	0x04, 0x0f
        /*0026*/ 	.short	(.L_26 - .L_25)


	//   ....[0]....
	.align		4
.L_25:
        /*0028*/ 	.word	index@(__assertfail)


	//----- nvinfo : EIATTR_ANNOTATIONS
	.align		4
.L_26:
        /*002c*/ 	.byte	0x04, 0x55
        /*002e*/ 	.short	(.L_28 - .L_27)


	//   ....[0]....
.L_27:
        /*0030*/ 	.word	0x00000001
        /*0034*/ 	.byte	0x90, 0x06, 0x00, 0x00, 0x01, 0x00, 0x00, 0x00, 0xb0, 0x06, 0x00, 0x00, 0x01, 0x00, 0x00, 0x00
        /* <DEDUP_REMOVED lines=1451> */
        /*5af4*/ 	.byte	0xb0, 0x4c, 0x02, 0x00, 0x01, 0x00, 0x00, 0x00, 0xc0, 0x4c, 0x02, 0x00


	//----- nvinfo : EIATTR_MERCURY_ISA_VERSION
	.align		4
.L_28:
        /*5b00*/ 	.byte	0x03, 0x5f
        /*5b02*/ 	.short	0x0101


	//----- nvinfo : EIATTR_INT_WARP_WIDE_INSTR_OFFSETS
	.align		4
        /*5b04*/ 	.byte	0x04, 0x31
        /*5b06*/ 	.short	(.L_30 - .L_29)


	//   ....[0]....
.L_29:
        /*5b08*/ 	.word	0x00000500


	//   ....[1]....
        /*5b0c*/ 	.word	0x00000510


	//   ....[2]....
        /*5b10*/ 	.word	0x000005a0


	//----- nvinfo : EIATTR_COOP_GROUP_MASK_REGIDS
	.align		4
.L_30:
        /*5b14*/ 	.byte	0x04, 0x29
        /*5b16*/ 	.short	(.L_32 - .L_31)


	//   ....[0]....
.L_31:
        /*5b18*/ 	.word	0xffffffff


	//   ....[1]....
        /*5b1c*/ 	.word	0xffffffff


	//   ....[2]....
        /*5b20*/ 	.word	0xffffffff


	//   ....[3]....
        /*5b24*/ 	.word	0xffffffff


	//   ....[4]....
        /*5b28*/ 	.word	0x0500000f


	//----- nvinfo : EIATTR_COOP_GROUP_INSTR_OFFSETS
	.align		4
.L_32:
        /*5b2c*/ 	.byte	0x04, 0x28
        /*5b2e*/ 	.short	(.L_34 - .L_33)


	//   ....[0]....
.L_33:
        /*5b30*/ 	.word	0x00000070


	//   ....[1]....
        /*5b34*/ 	.word	0x00000080


	//   ....[2]....
        /*5b38*/ 	.word	0x000001a0


	//   ....[3]....
        /*5b3c*/ 	.word	0x000003b0


	//   ....[4]....
        /*5b40*/ 	.word	0x00024f00


	//----- nvinfo : EIATTR_REG_RECONFIG
	.align		4
.L_34:
        /*5b44*/ 	.byte	0x01, 0x54
	.zero		2


	//----- nvinfo : EIATTR_SYSCALL_OFFSETS
	.align		4
        /*5b48*/ 	.byte	0x04, 0x46
        /*5b4a*/ 	.short	(.L_36 - .L_35)


	//   ....[0]....
.L_35:
        /*5b4c*/ 	.word	0x00001270


	//   ....[1]....
        /*5b50*/ 	.word	0x00023d60


	//   ....[2]....
        /*5b54*/ 	.word	0x00023e90


	//----- nvinfo : EIATTR_MBARRIER_INSTR_OFFSETS
	.align		4
.L_36:
        /*5b58*/ 	.byte	0x04, 0x39
        /*5b5a*/ 	.short	(.L_38 - .L_37)


	//   ....[0]....
.L_37:
        /*5b5c*/ 	.word	0x00000320
        /*5b60*/ 	.word	0x000000ff
        /*5b64*/ 	.word	0x00000000
        /*5b68*/ 	.short	0x0100
        /*5b6a*/ 	.byte	0x08
	.zero		1


	//   ....[1]....
        /*5b6c*/ 	.word	0x00000330
        /*5b70*/ 	.word	0x000000ff
        /*5b74*/ 	.word	0x00000020
        /*5b78*/ 	.short	0x0100
        /*5b7a*/ 	.byte	0x08
	.zero		1


	//   ....[2]....
        /*5b7c*/ 	.word	0x00000340
        /*5b80*/ 	.word	0x000000ff
        /*5b84*/ 	.word	0x00000008
        /*5b88*/ 	.short	0x0100
        /*5b8a*/ 	.byte	0x08
	.zero		1


	//   ....[3]....
        /*5b8c*/ 	.word	0x00000350
        /*5b90*/ 	.word	0x000000ff
        /*5b94*/ 	.word	0x00000028
        /*5b98*/ 	.short	0x0100
        /*5b9a*/ 	.byte	0x08
	.zero		1


	//   ....[4]....
        /*5b9c*/ 	.word	0x00000360
        /*5ba0*/ 	.word	0x000000ff
        /*5ba4*/ 	.word	0x00000010
        /*5ba8*/ 	.short	0x0100
        /*5baa*/ 	.byte	0x08
	.zero		1


	//   ....[5]....
        /*5bac*/ 	.word	0x00000370
        /*5bb0*/ 	.word	0x000000ff
        /*5bb4*/ 	.word	0x00000030
        /*5bb8*/ 	.short	0x0100
        /*5bba*/ 	.byte	0x08
	.zero		1


	//   ....[6]....
        /*5bbc*/ 	.word	0x00000380
        /*5bc0*/ 	.word	0x000000ff
        /*5bc4*/ 	.word	0x00000018
        /*5bc8*/ 	.short	0x0100
        /*5bca*/ 	.byte	0x08
	.zero		1


	//   ....[7]....
        /*5bcc*/ 	.word	0x00000390
        /*5bd0*/ 	.word	0x000000ff
        /*5bd4*/ 	.word	0x00000038
        /*5bd8*/ 	.short	0x0100
        /*5bda*/ 	.byte	0x08
	.zero		1


	//   ....[8]....
        /*5bdc*/ 	.word	0x00000620
        /*5be0*/ 	.word	0x000000ff
        /*5be4*/ 	.word	0x00000050
        /*5be8*/ 	.short	0x0100
        /*5bea*/ 	.byte	0x10
	.zero		1


	//   ....[9]....
        /*5bec*/ 	.word	0x000006c0
        /*5bf0*/ 	.word	0x000000ff
        /*5bf4*/ 	.word	0x00000058
        /*5bf8*/ 	.short	0x0100
        /*5bfa*/ 	.byte	0x10
	.zero		1


	//   ....[10]....
        /*5bfc*/ 	.word	0x00001360
        /*5c00*/ 	.word	0x00000003
        /*5c04*/ 	.word	0x00000000
        /*5c08*/ 	.short	0x010a
        /*5c0a*/ 	.byte	0x3f
	.zero		1


	//   ....[11]....
        /*5c0c*/ 	.word	0x000013a0
        /*5c10*/ 	.word	0x00000003
        /*5c14*/ 	.word	0x00000000
        /*5c18*/ 	.short	0x010a
        /*5c1a*/ 	.byte	0x3f
	.zero		1


	//   ....[12]....
        /*5c1c*/ 	.word	0x00001550
        /*5c20*/ 	.word	0x00000008
        /*5c24*/ 	.word	0x00000000
        /*5c28*/ 	.short	0x010a
        /*5c2a*/ 	.byte	0x3f
	.zero		1


	//   ....[13]....
        /*5c2c*/ 	.word	0x00006a50
        /*5c30*/ 	.word	0x00000008
        /*5c34*/ 	.word	0x00000000
        /*5c38*/ 	.short	0x010a
        /*5c3a*/ 	.byte	0x3f
	.zero		1


	//   ....[14]....
        /*5c3c*/ 	.word	0x00008bc0
        /*5c40*/ 	.word	0x000000ff
        /*5c44*/ 	.word	0x00000000
        /*5c48*/ 	.short	0x010a
        /*5c4a*/ 	.byte	0x0d
	.zero		1


	//   ....[15]....
        /*5c4c*/ 	.word	0x0000c350
        /*5c50*/ 	.word	0x000000ff
        /*5c54*/ 	.word	0x00000000
        /*5c58*/ 	.short	0x0101
        /*5c5a*/ 	.byte	0x06
	.zero		1


	//   ....[16]....
        /*5c5c*/ 	.word	0x0000c3e0
        /*5c60*/ 	.word	0x000000ff
        /*5c64*/ 	.word	0x00000000
        /*5c68*/ 	.short	0x010a
        /*5c6a*/ 	.byte	0x0d
	.zero		1


	//   ....[17]....
        /*5c6c*/ 	.word	0x00011f20
        /*5c70*/ 	.word	0x000000ff
        /*5c74*/ 	.word	0x00000000
        /*5c78*/ 	.short	0x0101
        /*5c7a*/ 	.byte	0x04
	.zero		1


	//   ....[18]....
        /*5c7c*/ 	.word	0x00012010
        /*5c80*/ 	.word	0x000000ff
        /*5c84*/ 	.word	0x00000000
        /*5c88*/ 	.short	0x0101
        /*5c8a*/ 	.byte	0x04
	.zero		1


	//   ....[19]....
        /*5c8c*/ 	.word	0x00023fb0
        /*5c90*/ 	.word	0x00000005
        /*5c94*/ 	.word	0x00000020
        /*5c98*/ 	.short	0x010a
        /*5c9a*/ 	.byte	0x3f
	.zero		1


	//   ....[20]....
        /*5c9c*/ 	.word	0x00024430
        /*5ca0*/ 	.word	0x00000012
        /*5ca4*/ 	.word	0x00000058
        /*5ca8*/ 	.short	0x0101
        /*5caa*/ 	.byte	0x3f
	.zero		1


	//   ....[21]....
        /*5cac*/ 	.word	0x00024c90
        /*5cb0*/ 	.word	0x00000003
        /*5cb4*/ 	.word	0x00000000
        /*5cb8*/ 	.short	0x010a
        /*5cba*/ 	.byte	0x3f
	.zero		1


	//   ....[22]....
        /*5cbc*/ 	.word	0x00024d40
        /*5cc0*/ 	.word	0x00000003
        /*5cc4*/ 	.word	0x00000000
        /*5cc8*/ 	.short	0x010a
        /*5cca*/ 	.byte	0x3f
	.zero		1


	//   ....[23]....
        /*5ccc*/ 	.word	0x00024dd0
        /*5cd0*/ 	.word	0x00000003
        /*5cd4*/ 	.word	0x00000000
        /*5cd8*/ 	.short	0x010a
        /*5cda*/ 	.byte	0x3f
	.zero		1


	//   ....[24]....
        /*5cdc*/ 	.word	0x00024e60
        /*5ce0*/ 	.word	0x00000003
        /*5ce4*/ 	.word	0x00000000
        /*5ce8*/ 	.short	0x010a
        /*5cea*/ 	.byte	0x3f
	.zero		1


	//   ....[25]....
        /*5cec*/ 	.word	0x00024f30
        /*5cf0*/ 	.word	0x00000003
        /*5cf4*/ 	.word	0x00000000
        /*5cf8*/ 	.short	0x010a
        /*5cfa*/ 	.byte	0x3f
	.zero		1


	//   ....[26]....
        /*5cfc*/ 	.word	0x00024f80
        /*5d00*/ 	.word	0x00000008
        /*5d04*/ 	.word	0x00000000
        /*5d08*/ 	.short	0x010a
        /*5d0a*/ 	.byte	0x3f
	.zero		1


	//   ....[27]....
        /*5d0c*/ 	.word	0x00024fe0
        /*5d10*/ 	.word	0x00000000
        /*5d14*/ 	.word	0x00000000
        /*5d18*/ 	.short	0x010a
        /*5d1a*/ 	.byte	0x3f
	.zero		1


	//   ....[28]....
        /*5d1c*/ 	.word	0x00025030
        /*5d20*/ 	.word	0x00000005
        /*5d24*/ 	.word	0x00000020
        /*5d28*/ 	.short	0x010a
        /*5d2a*/ 	.byte	0x3f
	.zero		1


	//   ....[29]....
        /*5d2c*/ 	.word	0x00025180
        /*5d30*/ 	.word	0x00000003
        /*5d34*/ 	.word	0x00000000
        /*5d38*/ 	.short	0x010a
        /*5d3a*/ 	.byte	0x3f
	.zero		1


	//   ....[30]....
        /*5d3c*/ 	.word	0x000251d0
        /*5d40*/ 	.word	0x00000003
        /*5d44*/ 	.word	0x00000000
        /*5d48*/ 	.short	0x010a
        /*5d4a*/ 	.byte	0x3f
	.zero		1


	//   ....[31]....
        /*5d4c*/ 	.word	0x00025220
        /*5d50*/ 	.word	0x00000003
        /*5d54*/ 	.word	0x00000000
        /*5d58*/ 	.short	0x010a
        /*5d5a*/ 	.byte	0x3f
	.zero		1


	//----- nvinfo : EIATTR_NUM_MBARRIERS
	.align		4
.L_38:
        /*5d5c*/ 	.byte	0x03, 0x38
        /*5d5e*/ 	.short	0x000a


	//----- nvinfo : EIATTR_EXIT_INSTR_OFFSETS
	.align		4
        /*5d60*/ 	.byte	0x04, 0x1c
        /*5d62*/ 	.short	(.L_40 - .L_39)


	//   ....[0]....
.L_39:
        /*5d64*/ 	.word	0x00000720


	//   ....[1]....
        /*5d68*/ 	.word	0x00001090


	//   ....[2]....
        /*5d6c*/ 	.word	0x00023240


	//   ....[3]....
        /*5d70*/ 	.word	0x00023990


	//   ....[4]....
        /*5d74*/ 	.word	0x00024eb0


	//----- nvinfo : EIATTR_MAX_THREADS
	.align		4
.L_40:
        /*5d78*/ 	.byte	0x04, 0x05
        /*5d7a*/ 	.short	(.L_42 - .L_41)
.L_41:
        /*5d7c*/ 	.word	0x00000180
        /*5d80*/ 	.word	0x00000001
        /*5d84*/ 	.word	0x00000001


	//----- nvinfo : EIATTR_CRS_STACK_SIZE
	.align		4
.L_42:
        /*5d88*/ 	.byte	0x04, 0x1e
        /*5d8a*/ 	.short	(.L_44 - .L_43)
.L_43:
        /*5d8c*/ 	.word	0x00000000


	//----- nvinfo : EIATTR_CBANK_PARAM_SIZE
	.align		4
.L_44:
        /*5d90*/ 	.byte	0x03, 0x19
        /*5d92*/ 	.short	0x0670


	//----- nvinfo : EIATTR_PARAM_CBANK
	.align		4
        /*5d94*/ 	.byte	0x04, 0x0a
        /*5d96*/ 	.short	(.L_46 - .L_45)
	.align		4
.L_45:
        /*5d98*/ 	.word	index@(.nv.constant0._ZN7cutlass13device_kernelINS_4gemm6kernel13GemmUniversalIN4cute5tupleIJiiiiEEENS1_10collective13CollectiveMmaINS1_49MainloopSm90TmaGmmaRmemAWarpSpecializedMixedInputILi4ENS5_IJNS4_1CILi1EEESB_SB_EEENS1_35KernelTmaWarpSpecializedCooperativeEEENS5_IJNSA_ILi256EEESF_NSA_ILi64EEEEEENS_10bfloat16_tENS5_IJlSB_lEEENS5_IJNS_12float_e4m3_tEEEESJ_NS4_8TiledMMAINS4_8MMA_AtomIJNS4_4SM904GMMA28MMA_64x256x16_F32BF16BF16_RSILNSP_5MajorE0ELSR_0ELNSP_7ScaleInE1ELSS_1EEEEEENS4_6LayoutINS5_IJNSA_ILi2EEESB_SB_EEENS5_IJSB_NSA_ILi0EEESY_EEEEENS5_IJNS4_10UnderscoreES11_S11_EEEEENS4_13SM90_TMA_LOADENS4_14ComposedLayoutINS4_7SwizzleILi3ELi4ELi3EEENS4_18smem_ptr_flag_bitsILi16EEENSV_INS5_IJNSA_ILi8EEESG_EEENS5_IJSG_SB_EEEEEEEvNS4_8identityES14_NS15_INS16_ILi2ELi4ELi3EEENS18_ILi8EEES1D_EENS4_9Copy_AtomIJNS4_39AutoVectorizingCopyWithAssumedAlignmentILi128EEESK_EEES1F_EENS_8epilogue10collective6detail29Sm90TmaWarpSpecializedAdapterINS1P_15DefaultEpilogueISI_SJ_SJ_NS1O_6thread17LinearCombinationISI_Li1EffLNS1T_9ScaleType4KindE0ELNS_15FloatRoundStyleE2ESI_EENS1_15EpilogueDefaultEEEEEvvEEEEvNT_6ParamsE)
        /*5d9c*/ 	.short	0x0210
        /*5d9e*/ 	.short	0x0670


	//----- nvinfo : EIATTR_SW_WAR
	.align		4
.L_46:
        /*5da0*/ 	.byte	0x04, 0x36
        /*5da2*/ 	.short	(.L_48 - .L_47)
.L_47:
        /*5da4*/ 	.word	0x00000008
.L_48:


//--------------------- .nv.callgraph             --------------------------
	.section	.nv.callgraph,"",@"SHT_CUDA_CALLGRAPH"
	.align	4
	.sectionentsize	8
	.align		4
        /*0000*/ 	.word	0x00000000
	.align		4
        /*0004*/ 	.word	0xffffffff
	.align		4
        /*0008*/ 	.word	index@(_ZN7cutlass13device_kernelINS_4gemm6kernel13GemmUniversalIN4cute5tupleIJiiiiEEENS1_10collective13CollectiveMmaINS1_49MainloopSm90TmaGmmaRmemAWarpSpecializedMixedInputILi4ENS5_IJNS4_1CILi1EEESB_SB_EEENS1_35KernelTmaWarpSpecializedCooperativeEEENS5_IJNSA_ILi256EEESF_NSA_ILi64EEEEEENS_10bfloat16_tENS5_IJlSB_lEEENS5_IJNS_12float_e4m3_tEEEESJ_NS4_8TiledMMAINS4_8MMA_AtomIJNS4_4SM904GMMA28MMA_64x256x16_F32BF16BF16_RSILNSP_5MajorE0ELSR_0ELNSP_7ScaleInE1ELSS_1EEEEEENS4_6LayoutINS5_IJNSA_ILi2EEESB_SB_EEENS5_IJSB_NSA_ILi0EEESY_EEEEENS5_IJNS4_10UnderscoreES11_S11_EEEEENS4_13SM90_TMA_LOADENS4_14ComposedLayoutINS4_7SwizzleILi3ELi4ELi3EEENS4_18smem_ptr_flag_bitsILi16EEENSV_INS5_IJNSA_ILi8EEESG_EEENS5_IJSG_SB_EEEEEEEvNS4_8identityES14_NS15_INS16_ILi2ELi4ELi3EEENS18_ILi8EEES1D_EENS4_9Copy_AtomIJNS4_39AutoVectorizingCopyWithAssumedAlignmentILi128EEESK_EEES1F_EENS_8epilogue10collective6detail29Sm90TmaWarpSpecializedAdapterINS1P_15DefaultEpilogueISI_SJ_SJ_NS1O_6thread17LinearCombinationISI_Li1EffLNS1T_9ScaleType4KindE0ELNS_15FloatRoundStyleE2ESI_EENS1_15EpilogueDefaultEEEEEvvEEEEvNT_6ParamsE)
	.align		4
        /*000c*/ 	.word	index@(__assertfail)
	.align		4
        /*0010*/ 	.word	0x00000000
	.align		4
        /*0014*/ 	.word	0xfffffffe
	.align		4
        /*0018*/ 	.word	0x00000000
	.align		4
        /*001c*/ 	.word	0xfffffffd
	.align		4
        /*0020*/ 	.word	0x00000000
	.align		4
        /*0024*/ 	.word	0xfffffffc


//--------------------- .nv.constant4             --------------------------
	.section	.nv.constant4,"a",@progbits
	.align	8
	.align		8
.nv.constant4:
        /*0000*/ 	.dword	__assertfail
	.align		8
        /*0008*/ 	.dword	__unnamed_1
	.align		8
        /*0010*/ 	.dword	__unnamed_2
	.align		8
        /*0018*/ 	.dword	_ZN40_INTERNAL_d0f6b250_4_k_cu_e8f2eaae_243904cuda3std3__45__cpo5beginE
	.align		8
        /*0020*/ 	.dword	_ZN40_INTERNAL_d0f6b250_4_k_cu_e8f2eaae_243904cuda3std3__45__cpo3endE
	.align		8
        /*0028*/ 	.dword	_ZN40_INTERNAL_d0f6b250_4_k_cu_e8f2eaae_243904cuda3std3__45__cpo6cbeginE
	.align		8
        /*0030*/ 	.dword	_ZN40_INTERNAL_d0f6b250_4_k_cu_e8f2eaae_243904cuda3std3__45__cpo4cendE
	.align		8
        /*0038*/ 	.dword	_ZN40_INTERNAL_d0f6b250_4_k_cu_e8f2eaae_243904cuda3std3__442_GLOBAL__N__d0f6b250_4_k_cu_e8f2eaae_243906ignoreE
	.align		8
        /*0040*/ 	.dword	_ZN40_INTERNAL_d0f6b250_4_k_cu_e8f2eaae_243904cuda3std3__419piecewise_constructE
	.align		8
        /*0048*/ 	.dword	_ZN40_INTERNAL_d0f6b250_4_k_cu_e8f2eaae_243904cuda3std3__48in_placeE
	.align		8
        /*0050*/ 	.dword	_ZN40_INTERNAL_d0f6b250_4_k_cu_e8f2eaae_243904cuda3std6ranges3__45__cpo4swapE
	.align		8
        /*0058*/ 	.dword	_ZN40_INTERNAL_d0f6b250_4_k_cu_e8f2eaae_243904cuda3std6ranges3__45__cpo9iter_moveE
	.align		8
        /*0060*/ 	.dword	_ZN40_INTERNAL_d0f6b250_4_k_cu_e8f2eaae_243904cute7productE
	.align		8
        /*0068*/ 	.dword	_ZN40_INTERNAL_d0f6b250_4_k_cu_e8f2eaae_243904cute1_E
	.align		8
        /*0070*/ 	.dword	$str$24
	.align		8
        /*0078*/ 	.dword	$str$25


//--------------------- .text._ZN7cutlass13device_kernelINS_4gemm6kernel13GemmUniversalIN4cute5tupleIJiiiiEEENS1_10collective13CollectiveMmaINS1_49MainloopSm90TmaGmmaRmemAWarpSpecializedMixedInputILi4ENS5_IJNS4_1CILi1EEESB_SB_EEENS1_35KernelTmaWarpSpecializedCooperativeEEENS5_IJNSA_ILi256EEESF_NSA_ILi64EEEEEENS_10bfloat16_tENS5_IJlSB_lEEENS5_IJNS_12float_e4m3_tEEEESJ_NS4_8TiledMMAINS4_8MMA_AtomIJNS4_4SM904GMMA28MMA_64x256x16_F32BF16BF16_RSILNSP_5MajorE0ELSR_0ELNSP_7ScaleInE1ELSS_1EEEEEENS4_6LayoutINS5_IJNSA_ILi2EEESB_SB_EEENS5_IJSB_NSA_ILi0EEESY_EEEEENS5_IJNS4_10UnderscoreES11_S11_EEEEENS4_13SM90_TMA_LOADENS4_14ComposedLayoutINS4_7SwizzleILi3ELi4ELi3EEENS4_18smem_ptr_flag_bitsILi16EEENSV_INS5_IJNSA_ILi8EEESG_EEENS5_IJSG_SB_EEEEEEEvNS4_8identityES14_NS15_INS16_ILi2ELi4ELi3EEENS18_ILi8EEES1D_EENS4_9Copy_AtomIJNS4_39AutoVectorizingCopyWithAssumedAlignmentILi128EEESK_EEES1F_EENS_8epilogue10collective6detail29Sm90TmaWarpSpecializedAdapterINS1P_15DefaultEpilogueISI_SJ_SJ_NS1O_6thread17LinearCombinationISI_Li1EffLNS1T_9ScaleType4KindE0ELNS_15FloatRoundStyleE2ESI_EENS1_15EpilogueDefaultEEEEEvvEEEEvNT_6ParamsE --------------------------
	.section	.text._ZN7cutlass13device_kernelINS_4gemm6kernel13GemmUniversalIN4cute5tupleIJiiiiEEENS1_10collective13CollectiveMmaINS1_49MainloopSm90TmaGmmaRmemAWarpSpecializedMixedInputILi4ENS5_IJNS4_1CILi1EEESB_SB_EEENS1_35KernelTmaWarpSpecializedCooperativeEEENS5_IJNSA_ILi256EEESF_NSA_ILi64EEEEEENS_10bfloat16_tENS5_IJlSB_lEEENS5_IJNS_12float_e4m3_tEEEESJ_NS4_8TiledMMAINS4_8MMA_AtomIJNS4_4SM904GMMA28MMA_64x256x16_F32BF16BF16_RSILNSP_5MajorE0ELSR_0ELNSP_7ScaleInE1ELSS_1EEEEEENS4_6LayoutINS5_IJNSA_ILi2EEESB_SB_EEENS5_IJSB_NSA_ILi0EEESY_EEEEENS5_IJNS4_10UnderscoreES11_S11_EEEEENS4_13SM90_TMA_LOADENS4_14ComposedLayoutINS4_7SwizzleILi3ELi4ELi3EEENS4_18smem_ptr_flag_bitsILi16EEENSV_INS5_IJNSA_ILi8EEESG_EEENS5_IJSG_SB_EEEEEEEvNS4_8identityES14_NS15_INS16_ILi2ELi4ELi3EEENS18_ILi8EEES1D_EENS4_9Copy_AtomIJNS4_39AutoVectorizingCopyWithAssumedAlignmentILi128EEESK_EEES1F_EENS_8epilogue10collective6detail29Sm90TmaWarpSpecializedAdapterINS1P_15DefaultEpilogueISI_SJ_SJ_NS1O_6thread17LinearCombinationISI_Li1EffLNS1T_9ScaleType4KindE0ELNS_15FloatRoundStyleE2ESI_EENS1_15EpilogueDefaultEEEEEvvEEEEvNT_6ParamsE,"ax",@progbits
	.align	128
.text._ZN7cutlass13device_kernelINS_4gemm6kernel13GemmUniversalIN4cute5tupleIJiiiiEEENS1_10collective13CollectiveMmaINS1_49MainloopSm90TmaGmmaRmemAWarpSpecializedMixedInputILi4ENS5_IJNS4_1CILi1EEESB_SB_EEENS1_35KernelTmaWarpSpecializedCooperativeEEENS5_IJNSA_ILi256EEESF_NSA_ILi64EEEEEENS_10bfloat16_tENS5_IJlSB_lEEENS5_IJNS_12float_e4m3_tEEEESJ_NS4_8TiledMMAINS4_8MMA_AtomIJNS4_4SM904GMMA28MMA_64x256x16_F32BF16BF16_RSILNSP_5MajorE0ELSR_0ELNSP_7ScaleInE1ELSS_1EEEEEENS4_6LayoutINS5_IJNSA_ILi2EEESB_SB_EEENS5_IJSB_NSA_ILi0EEESY_EEEEENS5_IJNS4_10UnderscoreES11_S11_EEEEENS4_13SM90_TMA_LOADENS4_14ComposedLayoutINS4_7SwizzleILi3ELi4ELi3EEENS4_18smem_ptr_flag_bitsILi16EEENSV_INS5_IJNSA_ILi8EEESG_EEENS5_IJSG_SB_EEEEEEEvNS4_8identityES14_NS15_INS16_ILi2ELi4ELi3EEENS18_ILi8EEES1D_EENS4_9Copy_AtomIJNS4_39AutoVectorizingCopyWithAssumedAlignmentILi128EEESK_EEES1F_EENS_8epilogue10collective6detail29Sm90TmaWarpSpecializedAdapterINS1P_15DefaultEpilogueISI_SJ_SJ_NS1O_6thread17LinearCombinationISI_Li1EffLNS1T_9ScaleType4KindE0ELNS_15FloatRoundStyleE2ESI_EENS1_15EpilogueDefaultEEEEEvvEEEEvNT_6ParamsE:
        .type           _ZN7cutlass13device_kernelINS_4gemm6kernel13GemmUniversalIN4cute5tupleIJiiiiEEENS1_10collective13CollectiveMmaINS1_49MainloopSm90TmaGmmaRmemAWarpSpecializedMixedInputILi4ENS5_IJNS4_1CILi1EEESB_SB_EEENS1_35KernelTmaWarpSpecializedCooperativeEEENS5_IJNSA_ILi256EEESF_NSA_ILi64EEEEEENS_10bfloat16_tENS5_IJlSB_lEEENS5_IJNS_12float_e4m3_tEEEESJ_NS4_8TiledMMAINS4_8MMA_AtomIJNS4_4SM904GMMA28MMA_64x256x16_F32BF16BF16_RSILNSP_5MajorE0ELSR_0ELNSP_7ScaleInE1ELSS_1EEEEEENS4_6LayoutINS5_IJNSA_ILi2EEESB_SB_EEENS5_IJSB_NSA_ILi0EEESY_EEEEENS5_IJNS4_10UnderscoreES11_S11_EEEEENS4_13SM90_TMA_LOADENS4_14ComposedLayoutINS4_7SwizzleILi3ELi4ELi3EEENS4_18smem_ptr_flag_bitsILi16EEENSV_INS5_IJNSA_ILi8EEESG_EEENS5_IJSG_SB_EEEEEEEvNS4_8identityES14_NS15_INS16_ILi2ELi4ELi3EEENS18_ILi8EEES1D_EENS4_9Copy_AtomIJNS4_39AutoVectorizingCopyWithAssumedAlignmentILi128EEESK_EEES1F_EENS_8epilogue10collective6detail29Sm90TmaWarpSpecializedAdapterINS1P_15DefaultEpilogueISI_SJ_SJ_NS1O_6thread17LinearCombinationISI_Li1EffLNS1T_9ScaleType4KindE0ELNS_15FloatRoundStyleE2ESI_EENS1_15EpilogueDefaultEEEEEvvEEEEvNT_6ParamsE,@function
        .size           _ZN7cutlass13device_kernelINS_4gemm6kernel13GemmUniversalIN4cute5tupleIJiiiiEEENS1_10collective13CollectiveMmaINS1_49MainloopSm90TmaGmmaRmemAWarpSpecializedMixedInputILi4ENS5_IJNS4_1CILi1EEESB_SB_EEENS1_35KernelTmaWarpSpecializedCooperativeEEENS5_IJNSA_ILi256EEESF_NSA_ILi64EEEEEENS_10bfloat16_tENS5_IJlSB_lEEENS5_IJNS_12float_e4m3_tEEEESJ_NS4_8TiledMMAINS4_8MMA_AtomIJNS4_4SM904GMMA28MMA_64x256x16_F32BF16BF16_RSILNSP_5MajorE0ELSR_0ELNSP_7ScaleInE1ELSS_1EEEEEENS4_6LayoutINS5_IJNSA_ILi2EEESB_SB_EEENS5_IJSB_NSA_ILi0EEESY_EEEEENS5_IJNS4_10UnderscoreES11_S11_EEEEENS4_13SM90_TMA_LOADENS4_14ComposedLayoutINS4_7SwizzleILi3ELi4ELi3EEENS4_18smem_ptr_flag_bitsILi16EEENSV_INS5_IJNSA_ILi8EEESG_EEENS5_IJSG_SB_EEEEEEEvNS4_8identityES14_NS15_INS16_ILi2ELi4ELi3EEENS18_ILi8EEES1D_EENS4_9Copy_AtomIJNS4_39AutoVectorizingCopyWithAssumedAlignmentILi128EEESK_EEES1F_EENS_8epilogue10collective6detail29Sm90TmaWarpSpecializedAdapterINS1P_15DefaultEpilogueISI_SJ_SJ_NS1O_6thread17LinearCombinationISI_Li1EffLNS1T_9ScaleType4KindE0ELNS_15FloatRoundStyleE2ESI_EENS1_15EpilogueDefaultEEEEEvvEEEEvNT_6ParamsE,(.L_x_591 - _ZN7cutlass13device_kernelINS_4gemm6kernel13GemmUniversalIN4cute5tupleIJiiiiEEENS1_10collective13CollectiveMmaINS1_49MainloopSm90TmaGmmaRmemAWarpSpecializedMixedInputILi4ENS5_IJNS4_1CILi1EEESB_SB_EEENS1_35KernelTmaWarpSpecializedCooperativeEEENS5_IJNSA_ILi256EEESF_NSA_ILi64EEEEEENS_10bfloat16_tENS5_IJlSB_lEEENS5_IJNS_12float_e4m3_tEEEESJ_NS4_8TiledMMAINS4_8MMA_AtomIJNS4_4SM904GMMA28MMA_64x256x16_F32BF16BF16_RSILNSP_5MajorE0ELSR_0ELNSP_7ScaleInE1ELSS_1EEEEEENS4_6LayoutINS5_IJNSA_ILi2EEESB_SB_EEENS5_IJSB_NSA_ILi0EEESY_EEEEENS5_IJNS4_10UnderscoreES11_S11_EEEEENS4_13SM90_TMA_LOADENS4_14ComposedLayoutINS4_7SwizzleILi3ELi4ELi3EEENS4_18smem_ptr_flag_bitsILi16EEENSV_INS5_IJNSA_ILi8EEESG_EEENS5_IJSG_SB_EEEEEEEvNS4_8identityES14_NS15_INS16_ILi2ELi4ELi3EEENS18_ILi8EEES1D_EENS4_9Copy_AtomIJNS4_39AutoVectorizingCopyWithAssumedAlignmentILi128EEESK_EEES1F_EENS_8epilogue10collective6detail29Sm90TmaWarpSpecializedAdapterINS1P_15DefaultEpilogueISI_SJ_SJ_NS1O_6thread17LinearCombinationISI_Li1EffLNS1T_9ScaleType4KindE0ELNS_15FloatRoundStyleE2ESI_EENS1_15EpilogueDefaultEEEEEvvEEEEvNT_6ParamsE)
        .other          _ZN7cutlass13device_kernelINS_4gemm6kernel13GemmUniversalIN4cute5tupleIJiiiiEEENS1_10collective13CollectiveMmaINS1_49MainloopSm90TmaGmmaRmemAWarpSpecializedMixedInputILi4ENS5_IJNS4_1CILi1EEESB_SB_EEENS1_35KernelTmaWarpSpecializedCooperativeEEENS5_IJNSA_ILi256EEESF_NSA_ILi64EEEEEENS_10bfloat16_tENS5_IJlSB_lEEENS5_IJNS_12float_e4m3_tEEEESJ_NS4_8TiledMMAINS4_8MMA_AtomIJNS4_4SM904GMMA28MMA_64x256x16_F32BF16BF16_RSILNSP_5MajorE0ELSR_0ELNSP_7ScaleInE1ELSS_1EEEEEENS4_6LayoutINS5_IJNSA_ILi2EEESB_SB_EEENS5_IJSB_NSA_ILi0EEESY_EEEEENS5_IJNS4_10UnderscoreES11_S11_EEEEENS4_13SM90_TMA_LOADENS4_14ComposedLayoutINS4_7SwizzleILi3ELi4ELi3EEENS4_18smem_ptr_flag_bitsILi16EEENSV_INS5_IJNSA_ILi8EEESG_EEENS5_IJSG_SB_EEEEEEEvNS4_8identityES14_NS15_INS16_ILi2ELi4ELi3EEENS18_ILi8EEES1D_EENS4_9Copy_AtomIJNS4_39AutoVectorizingCopyWithAssumedAlignmentILi128EEESK_EEES1F_EENS_8epilogue10collective6detail29Sm90TmaWarpSpecializedAdapterINS1P_15DefaultEpilogueISI_SJ_SJ_NS1O_6thread17LinearCombinationISI_Li1EffLNS1T_9ScaleType4KindE0ELNS_15FloatRoundStyleE2ESI_EENS1_15EpilogueDefaultEEEEEvvEEEEvNT_6ParamsE,@"STO_CUDA_ENTRY STV_DEFAULT"
_ZN7cutlass13device_kernelINS_4gemm6kernel13GemmUniversalIN4cute5tupleIJiiiiEEENS1_10collective13CollectiveMmaINS1_49MainloopSm90TmaGmmaRmemAWarpSpecializedMixedInputILi4ENS5_IJNS4_1CILi1EEESB_SB_EEENS1_35KernelTmaWarpSpecializedCooperativeEEENS5_IJNSA_ILi256EEESF_NSA_ILi64EEEEEENS_10bfloat16_tENS5_IJlSB_lEEENS5_IJNS_12float_e4m3_tEEEESJ_NS4_8TiledMMAINS4_8MMA_AtomIJNS4_4SM904GMMA28MMA_64x256x16_F32BF16BF16_RSILNSP_5MajorE0ELSR_0ELNSP_7ScaleInE1ELSS_1EEEEEENS4_6LayoutINS5_IJNSA_ILi2EEESB_SB_EEENS5_IJSB_NSA_ILi0EEESY_EEEEENS5_IJNS4_10UnderscoreES11_S11_EEEEENS4_13SM90_TMA_LOADENS4_14ComposedLayoutINS4_7SwizzleILi3ELi4ELi3EEENS4_18smem_ptr_flag_bitsILi16EEENSV_INS5_IJNSA_ILi8EEESG_EEENS5_IJSG_SB_EEEEEEEvNS4_8identityES14_NS15_INS16_ILi2ELi4ELi3EEENS18_ILi8EEES1D_EENS4_9Copy_AtomIJNS4_39AutoVectorizingCopyWithAssumedAlignmentILi128EEESK_EEES1F_EENS_8epilogue10collective6detail29Sm90TmaWarpSpecializedAdapterINS1P_15DefaultEpilogueISI_SJ_SJ_NS1O_6thread17LinearCombinationISI_Li1EffLNS1T_9ScaleType4KindE0ELNS_15FloatRoundStyleE2ESI_EENS1_15EpilogueDefaultEEEEEvvEEEEvNT_6ParamsE:
[----:B------:R-:W0:Y:S02]  /*0000*/  LDC R1, c[0x0][0x28] ;  /* 0x00000a00ff017b82 */ /* 0x000e240000000800 */
[----:B0-----:R-:W-:Y:S01]  /*0010*/  VIADD R1, R1, 0xfffff648 ;  /* 0xfffff64801017836 */ /* 0x001fe20000000000 */
[----:B------:R-:W0:Y:S01]  /*0020*/  S2R R2, SR_TID.X ;  /* 0x0000000000027919 */ /* 0x000e220000002100 */
[----:B------:R-:W-:Y:S01]  /*0030*/  ELECT P0, URZ, PT ;  /* 0x00000000003f782f */ /* 0x000fe20003800000 */
[----:B------:R-:W-:Y:S01]  /*0040*/  BSSY B0, `(.L_x_0) ;  /* 0x0000015000007945 */ /* 0x000fe20003800000 */
[--C-:B0-----:R-:W-:Y:S02]  /*0050*/  SHF.R.U32.HI R0, RZ, 0x5, R2.reuse ;  /* 0x00000005ff007819 */ /* 0x101fe40000011602 */
[----:B------:R-:W-:-:S03]  /*0060*/  SHF.R.U32.HI R2, RZ, 0x7, R2 ;  /* 0x00000007ff027819 */ /* 0x000fc60000011602 */
[----:B------:R-:W0:Y:S04]  /*0070*/  SHFL.IDX PT, R3, R0, RZ, 0x1f ;  /* 0x00001fff00037589 */ /* 0x000e2800000e0000 */
[----:B------:R-:W1:Y:S01]  /*0080*/  SHFL.IDX PT, R2, R2, RZ, 0x1f ;  /* 0x00001fff02027589 */ /* 0x000e6200000e0000 */
[----:B0-----:R-:W-:Y:S02]  /*0090*/  R2UR UR10, R3 ;  /* 0x00000000030a72ca */ /* 0x001fe400000e0000 */
[----:B-1----:R-:W-:-:S11]  /*00a0*/  R2UR UR5, R2 ;  /* 0x00000000020572ca */ /* 0x002fd600000e0000 */
[----:B------:R-:W-:Y:S02]  /*00b0*/  USHF.R.S32.HI UR4, URZ, 0x1f, UR10 ;  /* 0x0000001f3f047899 */ /* 0x000fe4000801140a */
[----:B------:R-:W-:Y:S02]  /*00c0*/  ISETP.NE.OR P0, PT, RZ, UR10, !P0 ;  /* 0x0000000aff007c0c */ /* 0x000fe4000c705670 */
[----:B------:R-:W-:-:S04]  /*00d0*/  ULEA.HI UR4, UR4, UR10, URZ, 0x2 ;  /* 0x0000000a04047291 */ /* 0x000fc8000f8f103f */
[----:B------:R-:W-:-:S04]  /*00e0*/  ULOP3.LUT UR4, UR4, 0xfffffffc, URZ, 0xc0, !UPT ;  /* 0xfffffffc04047892 */ /* 0x000fc8000f8ec03f */
[----:B------:R-:W-:-:S03]  /*00f0*/  UIADD3 UR10, UR10, -UR4, URZ ;  /* 0x800000040a0a7290 */ /* 0x000fc6000fffe03f */
[----:B------:R-:W-:Y:S09]  /*0100*/  @P0 BRA `(.L_x_1) ;  /* 0x0000000000200947 */ /* 0x000ff20003800000 */
[----:B------:R-:W-:Y:S02]  /*0110*/  ULDC.64 UR6, c[0x0][0x198] ;  /* 0x0000660000067ab9 */ /* 0x000fe40000000a00 */
[----:B------:R-:W-:Y:S02]  /*0120*/  UIADD3 UR8, UP0, UR6, 0xf0, URZ ;  /* 0x000000f006087890 */ /* 0x000fe4000ff1e03f */
[----:B------:R-:W-:Y:S02]  /*0130*/  UIADD3 UR6, UP1, UR6, 0x1f0, URZ ;  /* 0x000001f006067890 */ /* 0x000fe4000ff3e03f */
[----:B------:R-:W-:Y:S02]  /*0140*/  UIADD3.X UR9, URZ, UR7, URZ, UP0, !UPT ;  /* 0x000000073f097290 */ /* 0x000fe400087fe43f */
[----:B------:R-:W-:-:S07]  /*0150*/  UIADD3.X UR7, URZ, UR7, URZ, UP1, !UPT ;  /* 0x000000073f077290 */ /* 0x000fce0008ffe43f */
[----:B------:R0:W-:Y:S02]  /*0160*/  UTMACCTL.PF [UR8] ;  /* 0x00000000080079b9 */ /* 0x0001e40008040000 */
[----:B------:R0:W-:Y:S02]  /*0170*/  UTMACCTL.PF [UR6] ;  /* 0x00000000060079b9 */ /* 0x0001e40008040000 */
[----:B0-----:R-:W-:Y:S01]  /*0180*/  NOP ;  /* 0x0000000000007918 */ /* 0x001fe20000000000 */
.L_x_1:
[----:B------:R-:W-:Y:S05]  /*0190*/  BSYNC B0 ;  /* 0x0000000000007941 */ /* 0x000fea0003800000 */
.L_x_0:
[----:B------:R-:W0:Y:S01]  /*01a0*/  SHFL.IDX PT, R2, R0, RZ, 0x1f ;  /* 0x00001fff00027589 */ /* 0x000e2200000e0000 */
[----:B------:R-:W-:Y:S01]  /*01b0*/  UISETP.NE.AND UP0, UPT, UR10, 0x3, UPT ;  /* 0x000000030a00788c */ /* 0x000fe2000bf05270 */
[----:B------:R-:W-:Y:S01]  /*01c0*/  ISETP.NE.AND P1, PT, RZ, UR5, PT ;  /* 0x00000005ff007c0c */ /* 0x000fe2000bf25270 */
[----:B------:R-:W-:Y:S02]  /*01d0*/  UIADD3 UR18, UR5, -0x1, URZ ;  /* 0xffffffff05127890 */ /* 0x000fe4000fffe03f */
[----:B------:R-:W-:Y:S02]  /*01e0*/  UISETP.EQ.OR UP0, UPT, UR10, URZ, !UP0 ;  /* 0x0000003f0a00728c */ /* 0x000fe4000c702670 */
[----:B------:R-:W-:Y:S02]  /*01f0*/  UISETP.GE.U32.AND UP1, UPT, UR18, 0x2, UPT ;  /* 0x000000021200788c */ /* 0x000fe4000bf26070 */
[----:B------:R-:W-:-:S04]  /*0200*/  UISETP.EQ.AND UP0, UPT, UR5, URZ, UP0 ;  /* 0x0000003f0500728c */ /* 0x000fc80008702270 */
[----:B------:R-:W-:-:S04]  /*0210*/  USEL UR40, URZ, 0x1, !UP0 ;  /* 0x000000013f287887 */ /* 0x000fc8000c000000 */
[----:B------:R-:W-:Y:S01]  /*0220*/  USEL UR40, UR40, 0x2, UP1 ;  /* 0x0000000228287887 */ /* 0x000fe20008800000 */
[----:B0-----:R-:W-:-:S13]  /*0230*/  ISETP.NE.AND P0, PT, R2, RZ, PT ;  /* 0x000000ff0200720c */ /* 0x001fda0003f05270 */
[----:B------:R-:W-:Y:S05]  /*0240*/  @P0 BRA `(.L_x_2) ;  /* 0x0000000000580947 */ /* 0x000fea0003800000 */
[----:B------:R-:W0:Y:S01]  /*0250*/  S2UR UR8, SR_CgaCtaId ;  /* 0x00000000000879c3 */ /* 0x000e220000008800 */
[----:B------:R-:W-:Y:S01]  /*0260*/  UMOV UR4, 0x400 ;  /* 0x0000040000047882 */ /* 0x000fe20000000000 */
[----:B------:R-:W-:Y:S01]  /*0270*/  UMOV UR5, 0x1 ;  /* 0x0000000100057882 */ /* 0x000fe20000000000 */
[----:B------:R-:W-:Y:S01]  /*0280*/  UMOV UR6, 0x100 ;  /* 0x0000010000067882 */ /* 0x000fe20000000000 */
[----:B------:R-:W-:Y:S01]  /*0290*/  ELECT P0, URZ, PT ;  /* 0x00000000003f782f */ /* 0x000fe20003800000 */
[----:B------:R-:W-:-:S04]  /*02a0*/  UIADD3 UR6, -UR6, 0x100000, URZ ;  /* 0x0010000006067890 */ /* 0x000fc8000fffe13f */
[----:B------:R-:W-:Y:S02]  /*02b0*/  USHF.L.U32 UR7, UR6, 0xb, URZ ;  /* 0x0000000b06077899 */ /* 0x000fe4000800063f */
[----:B------:R-:W-:Y:S02]  /*02c0*/  USHF.L.U32 UR6, UR6, 0x1, URZ ;  /* 0x0000000106067899 */ /* 0x000fe4000800063f */
[----:B0-----:R-:W-:Y:S02]  /*02d0*/  ULEA UR8, UR8, UR4, 0x18 ;  /* 0x0000000408087291 */ /* 0x001fe4000f8ec03f */
[----:B------:R-:W-:-:S04]  /*02e0*/  UIADD3 UR4, -UR5, 0x100000, URZ ;  /* 0x0010000005047890 */ /* 0x000fc8000fffe13f */
[----:B------:R-:W-:Y:S02]  /*02f0*/  USHF.L.U32 UR5, UR4, 0xb, URZ ;  /* 0x0000000b04057899 */ /* 0x000fe4000800063f */
[----:B------:R-:W-:Y:S01]  /*0300*/  USHF.L.U32 UR4, UR4, 0x1, URZ ;  /* 0x0000000104047899 */ /* 0x000fe2000800063f */
[----:B------:R-:W0:Y:S11]  /*0310*/  FENCE.VIEW.ASYNC.S ;  /* 0x00000000000073c6 */ /* 0x000e360000000000 */
[----:B0-----:R0:W1:Y:S01]  /*0320*/  SYNCS.EXCH.64 URZ, [UR8], UR4 ;  /* 0x00000004083f75b2 */ /* 0x0010620008000100 */
[----:B------:R0:W2:Y:S01]  /*0330*/  SYNCS.EXCH.64 URZ, [UR8+0x20], UR6 ;  /* 0x00002006083f75b2 */ /* 0x0000a20008000100 */
[----:B------:R0:W3:Y:S01]  /*0340*/  SYNCS.EXCH.64 URZ, [UR8+0x8], UR4 ;  /* 0x00000804083f75b2 */ /* 0x0000e20008000100 */
[----:B------:R0:W4:Y:S01]  /*0350*/  SYNCS.EXCH.64 URZ, [UR8+0x28], UR6 ;  /* 0x00002806083f75b2 */ /* 0x0001220008000100 */
[----:B------:R0:W0:Y:S01]  /*0360*/  SYNCS.EXCH.64 URZ, [UR8+0x10], UR4 ;  /* 0x00001004083f75b2 */ /* 0x0000220008000100 */
[----:B------:R0:W0:Y:S01]  /*0370*/  SYNCS.EXCH.64 URZ, [UR8+0x30], UR6 ;  /* 0x00003006083f75b2 */ /* 0x0000220008000100 */
[----:B------:R0:W0:Y:S01]  /*0380*/  SYNCS.EXCH.64 URZ, [UR8+0x18], UR4 ;  /* 0x00001804083f75b2 */ /* 0x0000220008000100 */
[----:B------:R0:W0:Y:S01]  /*0390*/  SYNCS.EXCH.64 URZ, [UR8+0x38], UR6 ;  /* 0x00003806083f75b2 */ /* 0x0000220008000100 */
[----:B------:R-:W-:Y:S01]  /*03a0*/  NOP ;  /* 0x0000000000007918 */ /* 0x000fe20000000000 */
.L_x_2:
[----:B------:R-:W5:Y:S01]  /*03b0*/  SHFL.IDX PT, R0, R0, RZ, 0x1f ;  /* 0x00001fff00007589 */ /* 0x000f6200000e0000 */
[----:B------:R-:W-:Y:S01]  /*03c0*/  ELECT P0, URZ, PT ;  /* 0x00000000003f782f */ /* 0x000fe20003800000 */
[----:B------:R-:W1:Y:S01]  /*03d0*/  S2UR UR17, SR_CTAID.Y ;  /* 0x00000000001179c3 */ /* 0x000e620000002600 */
[----:B0-----:R-:W-:Y:S01]  /*03e0*/  ULDC UR5, c[0x0][0x85c] ;  /* 0x0002170000057ab9 */ /* 0x001fe20000000800 */
[----:B------:R-:W-:Y:S01]  /*03f0*/  UMOV UR12, 0x20 ;  /* 0x00000020000c7882 */ /* 0x000fe20000000000 */
[----:B------:R-:W-:Y:S01]  /*0400*/  UISETP.NE.AND UP2, UPT, UR5, 0x1, UPT ;  /* 0x000000010500788c */ /* 0x000fe2000bf45270 */
[----:B------:R-:W-:Y:S01]  /*0410*/  NOP ;  /* 0x0000000000007918 */ /* 0x000fe20000000000 */
[----:B------:R-:W-:Y:S02]  /*0420*/  NOP ;  /* 0x0000000000007918 */ /* 0x000fe40000000000 */
[----:B------:R-:W-:Y:S01]  /*0430*/  UP2UR UR45, UPR, URZ, 0x4 ;  /* 0x000000043f2d7883 */ /* 0x000fe20008000000 */
[----:B------:R-:W0:Y:S01]  /*0440*/  S2UR UR4, SR_CTAID.X ;  /* 0x00000000000479c3 */ /* 0x000e220000002500 */
[----:B------:R-:W-:-:S02]  /*0450*/  PLOP3.LUT P2, PT, PT, PT, UP2, 0x80, 0x0 ;  /* 0x000000000000781c */ /* 0x000fc40003f4f028 */
[----:B------:R-:W-:Y:S02]  /*0460*/  PLOP3.LUT P4, PT, PT, PT, UP2, 0x80, 0x0 ;  /* 0x000000000000781c */ /* 0x000fe40003f8f028 */
[----:B------:R-:W-:Y:S01]  /*0470*/  PLOP3.LUT P3, PT, PT, PT, UP2, 0x80, 0x0 ;  /* 0x000000000000781c */ /* 0x000fe20003f6f028 */
[----:B------:R-:W-:Y:S01]  /*0480*/  @UP2 ULDC UR14, c[0x0][0x10] ;  /* 0x00000400000e2ab9 */ /* 0x000fe20000000800 */
[----:B------:R-:W-:Y:S01]  /*0490*/  @UP2 UMOV UR9, URZ ;  /* 0x0000003f00092c82 */ /* 0x000fe20008000000 */
[----:B------:R-:W-:Y:S01]  /*04a0*/  @!UP2 ULDC UR11, c[0x0][0xc] ;  /* 0x00000300000baab9 */ /* 0x000fe20000000800 */
[----:B-----5:R-:W-:Y:S01]  /*04b0*/  ISETP.NE.OR P0, PT, R0, RZ, !P0 ;  /* 0x000000ff0000720c */ /* 0x020fe20004705670 */
[----:B-1----:R-:W-:Y:S02]  /*04c0*/  @UP2 UMOV UR7, UR17 ;  /* 0x0000001100072c82 */ /* 0x002fe40008000000 */
[----:B------:R-:W-:Y:S01]  /*04d0*/  @UP2 UMOV UR8, UR7 ;  /* 0x0000000700082c82 */ /* 0x000fe20008000000 */
[----:B------:R-:W-:Y:S01]  /*04e0*/  @!UP2 UMOV UR7, UR17 ;  /* 0x000000110007ac82 */ /* 0x000fe20008000000 */
[----:B0-----:R-:W-:-:S08]  /*04f0*/  @UP2 UIMAD.WIDE.U32 UR14, UR4, UR14, UR8 ;  /* 0x0000000e040e22a5 */ /* 0x001fd0000f8e0008 */
[----:B------:R-:W-:Y:S01]  /*0500*/  VOTEU.ALL UP0, P0 ;  /* 0x00000000003f7886 */ /* 0x000fe20000000000 */
[----:B------:R-:W-:Y:S01]  /*0510*/  VOTEU.ALL UP1, P0 ;  /* 0x00000000003f7886 */ /* 0x000fe20000020000 */
[----:B------:R-:W-:-:S03]  /*0520*/  IMAD.U32 R2, RZ, RZ, UR14 ;  /* 0x0000000eff027e24 */ /* 0x000fc6000f8e00ff */
[----:B------:R-:W0:Y:S01]  /*0530*/  @!UP0 S2UR UR6, SR_CgaCtaId ;  /* 0x00000000000689c3 */ /* 0x000e220000008800 */
[----:B------:R-:W-:Y:S01]  /*0540*/  @!UP0 UMOV UR5, 0x400 ;  /* 0x0000040000058882 */ /* 0x000fe20000000000 */
[----:B------:R-:W-:-:S04]  /*0550*/  @!UP0 UIADD3 UR12, -UR12, 0x100000, URZ ;  /* 0x001000000c0c8890 */ /* 0x000fc8000fffe13f */
[----:B------:R-:W-:Y:S02]  /*0560*/  @!UP0 USHF.L.U32 UR13, UR12, 0xb, URZ ;  /* 0x0000000b0c0d8899 */ /* 0x000fe4000800063f */
[----:B------:R-:W-:Y:S01]  /*0570*/  @!UP0 USHF.L.U32 UR12, UR12, 0x1, URZ ;  /* 0x000000010c0c8899 */ /* 0x000fe2000800063f */
[----:B------:R-:W-:Y:S01]  /*0580*/  IMAD.U32 R3, RZ, RZ, UR15 ;  /* 0x0000000fff037e24 */ /* 0x000fe2000f8e00ff */
[----:B0-----:R-:W-:Y:S01]  /*0590*/  @!UP0 ULEA UR16, UR6, UR5, 0x18 ;  /* 0x0000000506108291 */ /* 0x001fe2000f8ec03f */
[----:B------:R-:W-:Y:S01]  /*05a0*/  VOTEU.ALL UP0, P0 ;  /* 0x00000000003f7886 */ /* 0x000fe20000000000 */
[----:B------:R-:W-:Y:S01]  /*05b0*/  PLOP3.LUT P0, PT, PT, PT, UP2, 0x80, 0x0 ;  /* 0x000000000000781c */ /* 0x000fe20003f0f028 */
[----:B------:R-:W-:Y:S01]  /*05c0*/  UMOV UR5, URZ ;  /* 0x0000003f00057c82 */ /* 0x000fe20008000000 */
[----:B------:R-:W-:Y:S01]  /*05d0*/  @UP2 UMOV UR6, URZ ;  /* 0x0000003f00062c82 */ /* 0x000fe20008000000 */
[----:B------:R-:W-:Y:S02]  /*05e0*/  @!UP2 UIMAD.WIDE.U32 UR8, UR11, UR7, UR4 ;  /* 0x000000070b08a2a5 */ /* 0x000fe4000f8e0004 */
[----:B------:R-:W-:-:S04]  /*05f0*/  @UP2 UIADD3 UR6, UR15, UR6, URZ ;  /* 0x000000060f062290 */ /* 0x000fc8000fffe03f */
[----:B------:R-:W-:Y:S01]  /*0600*/  IMAD.U32 R5, RZ, RZ, UR9 ;  /* 0x00000009ff057e24 */ /* 0x000fe2000f8e00ff */
[----:B------:R-:W0:Y:S02]  /*0610*/  FENCE.VIEW.ASYNC.S ;  /* 0x00000000000073c6 */ /* 0x000e240000000000 */
[----:B0-----:R0:W2:Y:S01]  /*0620*/  @!UP0 SYNCS.EXCH.64 URZ, [UR16+0x50], UR12 ;  /* 0x0000500c103f85b2 */ /* 0x0010a20008000100 */
[----:B------:R-:W-:Y:S01]  /*0630*/  @P2 IMAD.U32 R6, RZ, RZ, UR6 ;  /* 0x00000006ff062e24 */ /* 0x000fe2000f8e00ff */
[----:B------:R-:W-:Y:S01]  /*0640*/  MOV R4, UR8 ;  /* 0x0000000800047c02 */ /* 0x000fe20008000f00 */
[----:B------:R-:W-:Y:S01]  /*0650*/  @!P4 IMAD.MOV.U32 R6, RZ, RZ, R5 ;  /* 0x000000ffff06c224 */ /* 0x000fe200078e0005 */
[----:B------:R-:W-:Y:S01]  /*0660*/  @P0 MOV R7, R2 ;  /* 0x0000000200070202 */ /* 0x000fe20000000f00 */
[----:B------:R-:W-:Y:S02]  /*0670*/  IMAD.U32 R2, RZ, RZ, UR8 ;  /* 0x00000008ff027e24 */ /* 0x000fe4000f8e00ff */
[----:B------:R-:W-:Y:S01]  /*0680*/  IMAD.U32 R3, RZ, RZ, UR9 ;  /* 0x00000009ff037e24 */ /* 0x000fe2000f8e00ff */
[----:B------:R0:W-:Y:S01]  /*0690*/  STL [R1+0x200], R6 ;  /* 0x0002000601007387 */ /* 0x0001e20000100800 */
[----:B------:R-:W-:-:S05]  /*06a0*/  @!P3 IMAD.MOV.U32 R7, RZ, RZ, R2 ;  /* 0x000000ffff07b224 */ /* 0x000fca00078e0002 */
[----:B------:R0:W-:Y:S01]  /*06b0*/  STL [R1+0x204], R7 ;  /* 0x0002040701007387 */ /* 0x0001e20000100800 */
[----:B------:R0:W2:Y:S01]  /*06c0*/  @!UP1 SYNCS.EXCH.64 URZ, [UR16+0x58], UR12 ;  /* 0x0000580c103f95b2 */ /* 0x0000a20008000100 */
[----:B------:R-:W-:Y:S01]  /*06d0*/  NOP ;  /* 0x0000000000007918 */ /* 0x000fe20000000000 */
[----:B--234-:R-:W-:Y:S06]  /*06e0*/  BAR.SYNC.DEFER_BLOCKING 0x0 ;  /* 0x0000000000007b1d */ /* 0x01cfec0000010000 */
[----:B------:R-:W-:Y:S05]  /*06f0*/  @!P1 BRA `(.L_x_3) ;  /* 0x0000022800d49947 */ /* 0x000fea0003800000 */
[----:B------:R-:W-:-:S06]  /*0700*/  UISETP.GT.U32.AND UP0, UPT, UR18, 0x1, UPT ;  /* 0x000000011200788c */ /* 0x000fcc000bf04070 */
[----:B------:R-:W-:-:S13]  /*0710*/  PLOP3.LUT P0, PT, PT, PT, UP0, 0x80, 0x0 ;  /* 0x000000000000781c */ /* 0x000fda0003f0f008 */
[----:B0-----:R-:W-:Y:S05]  /*0720*/  @P0 EXIT ;  /* 0x000000000000094d */ /* 0x001fea0003800000 */
[----:B------:R-:W-:Y:S01]  /*0730*/  ULDC.64 UR8, c[0x0][0x850] ;  /* 0x0002140000087ab9 */ /* 0x000fe20000000a00 */
[----:B------:R-:W-:Y:S01]  /*0740*/  UMOV UR43, 0xffffffff ;  /* 0xffffffff002b7882 */ /* 0x000fe20000000000 */
[----:B------:R-:W-:Y:S01]  /*0750*/  ISETP.GE.U32.AND P0, PT, R7, UR8, PT ;  /* 0x0000000807007c0c */ /* 0x000fe2000bf06070 */
[----:B------:R-:W-:Y:S01]  /*0760*/  UMOV UR42, 0xffffffff ;  /* 0xffffffff002a7882 */ /* 0x000fe20000000000 */
[----:B------:R-:W-:Y:S01]  /*0770*/  UMOV UR44, 0xffffffff ;  /* 0xffffffff002c7882 */ /* 0x000fe20000000000 */
[----:B------:R-:W-:Y:S02]  /*0780*/  PRMT R0, RZ, 0x7610, R0 ;  /* 0x00007610ff007816 */ /* 0x000fe40000000000 */
[----:B------:R-:W-:-:S13]  /*0790*/  ISETP.GE.U32.AND.EX P0, PT, R6, UR9, PT, P0 ;  /* 0x0000000906007c0c */ /* 0x000fda000bf06100 */
[----:B------:R-:W-:Y:S05]  /*07a0*/  @P0 BRA `(.L_x_4) ;  /* 0x0000000400800947 */ /* 0x000fea0003800000 */
[----:B------:R-:W-:Y:S01]  /*07b0*/  I2FP.F32.U32 R0, UR4 ;  /* 0x0000000400007c45 */ /* 0x000fe20008201000 */
[----:B------:R-:W-:Y:S01]  /*07c0*/  ULDC.64 UR16, c[0x0][0x828] ;  /* 0x00020a0000107ab9 */ /* 0x000fe20000000a00 */
[----:B------:R-:W-:Y:S01]  /*07d0*/  ULDC UR6, c[0x0][0x150] ;  /* 0x0000540000067ab9 */ /* 0x000fe20000000800 */
[----:B------:R-:W-:Y:S01]  /*07e0*/  ISETP.NE.U32.AND P0, PT, RZ, UR16, PT ;  /* 0x00000010ff007c0c */ /* 0x000fe2000bf05070 */
[----:B------:R-:W-:Y:S01]  /*07f0*/  ULDC UR15, c[0x0][0x830] ;  /* 0x00020c00000f7ab9 */ /* 0x000fe20000000800 */
[----:B------:R-:W-:Y:S01]  /*0800*/  FMUL R0, R0, UR6 ;  /* 0x0000000600007c20 */ /* 0x000fe20008400000 */
[----:B------:R-:W-:Y:S01]  /*0810*/  R2UR UR18, R7 ;  /* 0x00000000071272ca */ /* 0x000fe200000e0000 */
[----:B------:R-:W-:Y:S01]  /*0820*/  ULDC UR20, c[0x0][0x154] ;  /* 0x0000550000147ab9 */ /* 0x000fe20000000800 */
[----:B------:R-:W-:Y:S01]  /*0830*/  ISETP.NE.AND.EX P0, PT, RZ, UR17, PT, P0 ;  /* 0x00000011ff007c0c */ /* 0x000fe2000bf05300 */
[----:B------:R0:W1:Y:S01]  /*0840*/  F2I.U32.TRUNC.NTZ R2, R0 ;  /* 0x0000000000027305 */ /* 0x000062000020f000 */
[----:B------:R-:W-:-:S02]  /*0850*/  R2UR UR19, R6 ;  /* 0x00000000061372ca */ /* 0x000fc400000e0000 */
[----:B------:R-:W-:Y:S02]  /*0860*/  R2UR UR8, R7 ;  /* 0x00000000070872ca */ /* 0x000fe400000e0000 */
[----:B------:R-:W-:-:S07]  /*0870*/  R2UR UR9, R6 ;  /* 0x00000000060972ca */ /* 0x000fce00000e0000 */
[----:B0-----:R-:W-:Y:S08]  /*0880*/  @!P0 BRA `(.L_x_5) ;  /* 0x0000000000308947 */ /* 0x001ff00003800000 */
[----:B------:R-:W-:Y:S01]  /*0890*/  R2UR UR8, R7 ;  /* 0x00000000070872ca */ /* 0x000fe200000e0000 */
[----:B------:R-:W-:Y:S01]  /*08a0*/  ULDC UR6, c[0x0][0x834] ;  /* 0x00020d0000067ab9 */ /* 0x000fe20000000800 */
[----:B------:R-:W-:-:S11]  /*08b0*/  R2UR UR14, R6 ;  /* 0x00000000060e72ca */ /* 0x000fd600000e0000 */
[----:B------:R-:W-:-:S04]  /*08c0*/  UIADD3 UR6, UP0, UR8, UR6, URZ ;  /* 0x0000000608067290 */ /* 0x000fc8000ff1e03f */
[----:B------:R-:W-:-:S04]  /*08d0*/  UIADD3.X UR14, URZ, UR14, URZ, UP0, !UPT ;  /* 0x0000000e3f0e7290 */ /* 0x000fc800087fe43f */
[----:B------:R-:W-:-:S04]  /*08e0*/  UIMAD.WIDE.U32 UR8, UR14, UR16, URZ ;  /* 0x000000100e0872a5 */ /* 0x000fc8000f8e003f */
[----:B------:R-:W-:Y:S02]  /*08f0*/  UIMAD.WIDE.U32 UR10, UP0, UR6, UR17, UR8 ;  /* 0x00000011060a72a5 */ /* 0x000fe4000f800008 */
[----:B------:R-:W-:Y:S02]  /*0900*/  UIMAD.WIDE.U32 UR8, UR6, UR16, URZ ;  /* 0x00000010060872a5 */ /* 0x000fe4000f8e003f */
[----:B------:R-:W-:Y:S02]  /*0910*/  UIADD3.X UR13, URZ, URZ, URZ, UP0, !UPT ;  /* 0x0000003f3f0d7290 */ /* 0x000fe400087fe43f */
[----:B------:R-:W-:Y:S01]  /*0920*/  UIADD3 URZ, UP0, UR9, UR10, URZ ;  /* 0x0000000a093f7290 */ /* 0x000fe2000ff1e03f */
[----:B------:R-:W-:-:S03]  /*0930*/  UMOV UR12, UR11 ;  /* 0x0000000b000c7c82 */ /* 0x000fc60008000000 */
[----:B------:R-:W-:-:S12]  /*0940*/  UIMAD.WIDE.U32.X UR8, UR14, UR17, UR12, UP0 ;  /* 0x000000110e0872a5 */ /* 0x000fd800080e040c */
.L_x_5:
[----:B------:R-:W-:Y:S01]  /*0950*/  USHF.R.U64 UR44, UR8, UR15, UR9 ;  /* 0x0000000f082c7299 */ /* 0x000fe20008001209 */
[----:B------:R-:W-:Y:S01]  /*0960*/  I2FP.F32.U32 R0, UR7 ;  /* 0x0000000700007c45 */ /* 0x000fe20008201000 */
[----:B------:R-:W-:Y:S01]  /*0970*/  USHF.R.U32.HI UR5, URZ, UR15, UR9 ;  /* 0x0000000f3f057299 */ /* 0x000fe20008011609 */
[----:B-1----:R-:W-:Y:S01]  /*0980*/  R2UR UR12, R2 ;  /* 0x00000000020c72ca */ /* 0x002fe200000e0000 */
[----:B------:R-:W-:Y:S02]  /*0990*/  UIADD3 UR6, UP0, URZ, -UR44, URZ ;  /* 0x8000002c3f067290 */ /* 0x000fe4000ff1e03f */
[----:B------:R-:W-:Y:S01]  /*09a0*/  FMUL R0, R0, UR20 ;  /* 0x0000001400007c20 */ /* 0x000fe20008400000 */
[----:B------:R-:W-:Y:S01]  /*09b0*/  ULDC.64 UR8, c[0x0][0x820] ;  /* 0x0002080000087ab9 */ /* 0x000fe20000000a00 */
[----:B------:R-:W-:Y:S01]  /*09c0*/  UIADD3.X UR5, URZ, ~UR5, URZ, UP0, !UPT ;  /* 0x800000053f057290 */ /* 0x000fe200087fe43f */
[----:B------:R-:W-:Y:S01]  /*09d0*/  UMOV UR10, UR18 ;  /* 0x00000012000a7c82 */ /* 0x000fe20008000000 */
[----:B------:R-:W-:-:S02]  /*09e0*/  UMOV UR11, UR19 ;  /* 0x00000013000b7c82 */ /* 0x000fc40008000000 */
[----:B------:R-:W-:Y:S01]  /*09f0*/  UIMAD UR5, UR5, UR8, URZ ;  /* 0x00000008050572a4 */ /* 0x000fe2000f8e023f */
[----:B------:R-:W0:Y:S01]  /*0a00*/  F2I.U32.TRUNC.NTZ R0, R0 ;  /* 0x0000000000007305 */ /* 0x000e22000020f000 */
[----:B------:R-:W-:Y:S02]  /*0a10*/  UIMAD.WIDE.U32 UR10, UR6, UR8, UR10 ;  /* 0x00000008060a72a5 */ /* 0x000fe4000f8e000a */
[----:B------:R-:W-:Y:S01]  /*0a20*/  UIMAD UR6, UR6, UR9, UR5 ;  /* 0x00000009060672a4 */ /* 0x000fe2000f8e0205 */
[----:B------:R-:W-:Y:S01]  /*0a30*/  ULDC UR21, c[0x0][0x858] ;  /* 0x0002160000157ab9 */ /* 0x000fe20000000800 */
[----:B------:R-:W-:Y:S02]  /*0a40*/  UMOV UR19, 0xffffffff ;  /* 0xffffffff00137882 */ /* 0x000fe40000000000 */
[----:B------:R-:W-:Y:S01]  /*0a50*/  UIADD3 UR6, UR11, UR6, URZ ;  /* 0x000000060b067290 */ /* 0x000fe2000fffe03f */
[----:B------:R-:W-:Y:S01]  /*0a60*/  ULDC UR15, c[0x0][0x818] ;  /* 0x00020600000f7ab9 */ /* 0x000fe20000000800 */
[----:B------:R-:W-:Y:S01]  /*0a70*/  ULDC.64 UR8, c[0x0][0x840] ;  /* 0x0002100000087ab9 */ /* 0x000fe20000000a00 */
[----:B------:R-:W-:Y:S01]  /*0a80*/  USHF.L.U32 UR11, UR19, UR21, URZ ;  /* 0x00000015130b7299 */ /* 0x000fe2000800063f */
[----:B------:R-:W-:Y:S01]  /*0a90*/  ISETP.NE.U32.AND P0, PT, RZ, UR8, PT ;  /* 0x00000008ff007c0c */ /* 0x000fe2000bf05070 */
[----:B------:R-:W-:-:S02]  /*0aa0*/  USHF.R.U64 UR19, UR10, UR15, UR6 ;  /* 0x0000000f0a137299 */ /* 0x000fc40008001206 */
[----:B------:R-:W-:Y:S01]  /*0ab0*/  USHF.R.U32.HI UR10, URZ, UR15, UR6 ;  /* 0x0000000f3f0a7299 */ /* 0x000fe20008011606 */
[----:B0-----:R-:W-:Y:S01]  /*0ac0*/  R2UR UR14, R0 ;  /* 0x00000000000e72ca */ /* 0x001fe200000e0000 */
[----:B------:R-:W-:Y:S01]  /*0ad0*/  ULDC UR17, c[0x0][0x808] ;  /* 0x0002020000117ab9 */ /* 0x000fe20000000800 */
[----:B------:R-:W-:Y:S01]  /*0ae0*/  ISETP.NE.AND.EX P0, PT, RZ, UR9, PT, P0 ;  /* 0x00000009ff007c0c */ /* 0x000fe2000bf05300 */
[----:B------:R-:W-:Y:S02]  /*0af0*/  USHF.R.U64 UR23, UR19, UR17, UR10 ;  /* 0x0000001113177299 */ /* 0x000fe4000800120a */
[----:B------:R-:W-:Y:S01]  /*0b00*/  USHF.R.U32.HI UR10, URZ, UR17, UR10 ;  /* 0x000000113f0a7299 */ /* 0x000fe2000801160a */
[----:B------:R-:W-:Y:S01]  /*0b10*/  UMOV UR16, 0x1 ;  /* 0x0000000100107882 */ /* 0x000fe20000000000 */
[----:B------:R-:W-:Y:S02]  /*0b20*/  UIADD3 UR12, -UR12, URZ, URZ ;  /* 0x0000003f0c0c7290 */ /* 0x000fe4000fffe13f */
[----:B------:R-:W-:-:S02]  /*0b30*/  USHF.R.U64 UR24, UR23, UR21, UR10 ;  /* 0x0000001517187299 */ /* 0x000fc4000800120a */
[----:B------:R-:W-:Y:S01]  /*0b40*/  USHF.L.U32 UR6, UR16, UR21, URZ ;  /* 0x0000001510067299 */ /* 0x000fe2000800063f */
[----:B------:R-:W-:Y:S01]  /*0b50*/  ULDC UR13, c[0x0][0x144] ;  /* 0x00005100000d7ab9 */ /* 0x000fe20000000800 */
[----:B------:R-:W-:Y:S01]  /*0b60*/  ULDC UR5, c[0x0][0x800] ;  /* 0x0002000000057ab9 */ /* 0x000fe20000000800 */
[----:B------:R-:W-:Y:S02]  /*0b70*/  ULOP3.LUT UR16, URZ, UR11, URZ, 0x33, !UPT ;  /* 0x0000000b3f107292 */ /* 0x000fe4000f8e333f */
[----:B------:R-:W-:Y:S02]  /*0b80*/  USHF.R.U32.HI UR11, URZ, UR21, UR10 ;  /* 0x000000153f0b7299 */ /* 0x000fe4000801160a */
[----:B------:R-:W-:Y:S02]  /*0b90*/  UIADD3 UR18, UR5, -0x1, URZ ;  /* 0xffffffff05127890 */ /* 0x000fe4000fffe03f */
[----:B------:R-:W-:Y:S02]  /*0ba0*/  UIADD3 UR20, -UR14, URZ, URZ ;  /* 0x0000003f0e147290 */ /* 0x000fe4000fffe13f */
[----:B------:R-:W-:Y:S01]  /*0bb0*/  UIMAD UR4, UR13, UR12, UR4 ;  /* 0x0000000c0d0472a4 */ /* 0x000fe2000f8e0204 */
[----:B------:R-:W-:Y:S01]  /*0bc0*/  ULDC UR25, c[0x0][0x148] ;  /* 0x0000520000197ab9 */ /* 0x000fe20000000800 */
[----:B------:R-:W-:Y:S01]  /*0bd0*/  ULDC UR21, c[0x0][0x848] ;  /* 0x0002120000157ab9 */ /* 0x000fe20000000800 */
[----:B------:R-:W-:Y:S01]  /*0be0*/  ULDC UR22, c[0x0][0x838] ;  /* 0x00020e0000167ab9 */ /* 0x000fe20000000800 */
[----:B------:R-:W-:Y:S01]  /*0bf0*/  UMOV UR10, UR24 ;  /* 0x00000018000a7c82 */ /* 0x000fe20008000000 */
[----:B------:R-:W-:Y:S07]  /*0c00*/  @!P0 BRA `(.L_x_6) ;  /* 0x0000000000308947 */ /* 0x000fee0003800000 */
[----:B------:R-:W-:Y:S02]  /*0c10*/  ULDC UR14, c[0x0][0x84c] ;  /* 0x00021300000e7ab9 */ /* 0x000fe40000000800 */
        /* <DEDUP_REMOVED lines=8> */
[----:B------:R-:W-:-:S07]  /*0ca0*/  UIMAD.WIDE.U32.X UR8, UR17, UR9, UR14, UP0 ;  /* 0x00000009110872a5 */ /* 0x000fce00080e040e */
[----:B------:R-:W-:Y:S01]  /*0cb0*/  UMOV UR10, UR8 ;  /* 0x00000008000a7c82 */ /* 0x000fe20008000000 */
[----:B------:R-:W-:-:S05]  /*0cc0*/  UMOV UR11, UR9 ;  /* 0x00000009000b7c82 */ /* 0x000fca0008000000 */
.L_x_6:
[----:B------:R-:W-:Y:S01]  /*0cd0*/  UISETP.NE.AND UP0, UPT, UR45, URZ, UPT ;  /* 0x0000003f2d00728c */ /* 0x000fe2000bf05270 */
[----:B------:R-:W-:Y:S01]  /*0ce0*/  MOV R0, 0x1 ;  /* 0x0000000100007802 */ /* 0x000fe20000000f00 */
[----:B------:R-:W-:Y:S02]  /*0cf0*/  USHF.R.U64 UR8, UR10, UR21, UR11 ;  /* 0x000000150a087299 */ /* 0x000fe4000800120b */
[----:B------:R-:W-:Y:S02]  /*0d00*/  ULOP3.LUT UR16, UR23, UR16, URZ, 0xc0, !UPT ;  /* 0x0000001017107292 */ /* 0x000fe4000f8ec03f */
[----:B------:R-:W-:Y:S02]  /*0d10*/  ULOP3.LUT UR18, UR19, UR18, URZ, 0xc0, !UPT ;  /* 0x0000001213127292 */ /* 0x000fe4000f8ec03f */
[----:B------:R-:W-:-:S03]  /*0d20*/  UIMAD UR16, UR6, UR8, UR16 ;  /* 0x00000008061072a4 */ /* 0x000fc6000f8e0210 */
[----:B------:R-:W-:Y:S02]  /*0d30*/  @UP0 UIMAD UR4, UR25, UR20, UR7 ;  /* 0x00000014190402a4 */ /* 0x000fe4000f8e0207 */
[----:B------:R-:W-:-:S04]  /*0d40*/  UIADD3 UR7, -UR8, URZ, URZ ;  /* 0x0000003f08077290 */ /* 0x000fc8000fffe13f */
[----:B------:R-:W-:-:S03]  /*0d50*/  UIMAD UR6, UR7, UR22, UR24 ;  /* 0x00000016070672a4 */ /* 0x000fc6000f8e0218 */
[----:B------:R-:W-:Y:S01]  /*0d60*/  ULDC UR7, c[0x0][0x810] ;  /* 0x0002040000077ab9 */ /* 0x000fe20000000800 */
[----:B------:R-:W-:Y:S02]  /*0d70*/  UIMAD UR6, UR6, UR5, UR18 ;  /* 0x00000005060672a4 */ /* 0x000fe4000f8e0212 */
[----:B------:R-:W-:-:S04]  /*0d80*/  UIMAD UR4, UR16, UR7, UR4 ;  /* 0x00000007100472a4 */ /* 0x000fc8000f8e0204 */
[----:B------:R-:W-:Y:S02]  /*0d90*/  USEL UR42, UR6, UR4, !UP0 ;  /* 0x00000004062a7287 */ /* 0x000fe4000c000000 */
[----:B------:R-:W-:-:S12]  /*0da0*/  USEL UR43, UR4, UR6, !UP0 ;  /* 0x00000006042b7287 */ /* 0x000fd8000c000000 */
.L_x_4:
[----:B------:R-:W-:-:S08]  /*0db0*/  NOP ;  /* 0x0000000000007918 */ /* 0x000fd00000000000 */
[----:B------:R-:W0:Y:S02]  /*0dc0*/  USETMAXREG.TRY_ALLOC.CTAPOOL UP0, 0xf0 ;  /* 0x000000f0000079c8 */ /* 0x000e240008000600 */
[----:B0-----:R-:W-:-:S13]  /*0dd0*/  PLOP3.LUT P0, PT, PT, PT, UP0, 0x80, 0x0 ;  /* 0x000000000000781c */ /* 0x001fda0003f0f008 */
[----:B------:R-:W-:Y:S05]  /*0de0*/  @!P0 BRA `(.L_x_4) ;  /* 0xfffffffc00f08947 */ /* 0x000fea000383ffff */
[----:B------:R-:W-:Y:S01]  /*0df0*/  ULDC.64 UR4, c[0x0][0x798] ;  /* 0x0001e60000047ab9 */ /* 0x000fe20000000a00 */
[----:B------:R-:W-:Y:S01]  /*0e00*/  ULDC.64 UR36, c[0x0][0x208] ;  /* 0x0000820000247ab9 */ /* 0x000fe20000000a00 */
[----:B------:R-:W-:-:S04]  /*0e10*/  ISETP.NE.U32.AND P0, PT, RZ, UR4, PT ;  /* 0x00000004ff007c0c */ /* 0x000fc8000bf05070 */
[----:B------:R-:W-:-:S13]  /*0e20*/  ISETP.NE.AND.EX P0, PT, RZ, UR5, PT, P0 ;  /* 0x00000005ff007c0c */ /* 0x000fda000bf05300 */
[----:B------:R-:W-:Y:S05]  /*0e30*/  @!P0 BRA `(.L_x_7) ;  /* 0x00000000001c8947 */ /* 0x000fea0003800000 */
[----:B------:R-:W0:Y:S02]  /*0e40*/  LDC.64 R2, c[0x0][0x798] ;  /* 0x0001e600ff027b82 */ /* 0x000e240000000a00 */
[----:B0-----:R-:W2:Y:S02]  /*0e50*/  LDG.E.64 R2, desc[UR36][R2.64] ;  /* 0x0000002402027981 */ /* 0x001ea4000c1e1b00 */
[----:B--2---:R-:W-:-:S04]  /*0e60*/  ISETP.NE.U32.AND P0, PT, R2, RZ, PT ;  /* 0x000000ff0200720c */ /* 0x004fc80003f05070 */
[----:B------:R-:W-:-:S13]  /*0e70*/  ISETP.NE.AND.EX P0, PT, R3, RZ, PT, P0 ;  /* 0x000000ff0300720c */ /* 0x000fda0003f05300 */
[----:B------:R-:W-:Y:S05]  /*0e80*/  @!P0 BRA `(.L_x_7) ;  /* 0x0000000000088947 */ /* 0x000fea0003800000 */
[----:B------:R0:W5:Y:S01]  /*0e90*/  LD.E R2, desc[UR36][R2.64] ;  /* 0x0000002402027980 */ /* 0x000162000c101900 */
[----:B------:R-:W-:Y:S05]  /*0ea0*/  BRA `(.L_x_8) ;  /* 0x0000000000247947 */ /* 0x000fea0003800000 */
.L_x_7:
[----:B------:R-:W-:Y:S02]  /*0eb0*/  ULDC.64 UR4, c[0x0][0x788] ;  /* 0x0001e20000047ab9 */ /* 0x000fe40000000a00 */
[----:B------:R-:W-:-:S04]  /*0ec0*/  ISETP.NE.U32.AND P0, PT, RZ, UR4, PT ;  /* 0x00000004ff007c0c */ /* 0x000fc8000bf05070 */
[----:B------:R-:W-:-:S13]  /*0ed0*/  ISETP.NE.AND.EX P0, PT, RZ, UR5, PT, P0 ;  /* 0x00000005ff007c0c */ /* 0x000fda000bf05300 */
[----:B------:R-:W-:Y:S05]  /*0ee0*/  @!P0 BRA `(.L_x_9) ;  /* 0x00000000000c8947 */ /* 0x000fea0003800000 */
[----:B------:R-:W0:Y:S02]  /*0ef0*/  LDC.64 R2, c[0x0][0x788] ;  /* 0x0001e200ff027b82 */ /* 0x000e240000000a00 */
[----:B0-----:R1:W5:Y:S01]  /*0f00*/  LDG.E R2, desc[UR36][R2.64] ;  /* 0x0000002402027981 */ /* 0x001362000c1e1900 */
[----:B------:R-:W-:Y:S05]  /*0f10*/  BRA `(.L_x_8) ;  /* 0x0000000000087947 */ /* 0x000fea0003800000 */
.L_x_9:
[----:B------:R-:W-:Y:S02]  /*0f20*/  ULDC UR4, c[0x0][0x780] ;  /* 0x0001e00000047ab9 */ /* 0x000fe40000000800 */
[----:B------:R-:W-:-:S07]  /*0f30*/  IMAD.U32 R2, RZ, RZ, UR4 ;  /* 0x00000004ff027e24 */ /* 0x000fce000f8e00ff */
.L_x_8:
[----:B------:R-:W-:Y:S02]  /*0f40*/  ULDC.64 UR4, c[0x0][0x7a0] ;  /* 0x0001e80000047ab9 */ /* 0x000fe40000000a00 */
[----:B------:R-:W-:-:S04]  /*0f50*/  ISETP.NE.U32.AND P0, PT, RZ, UR4, PT ;  /* 0x00000004ff007c0c */ /* 0x000fc8000bf05070 */
[----:B------:R-:W-:-:S13]  /*0f60*/  ISETP.NE.AND.EX P0, PT, RZ, UR5, PT, P0 ;  /* 0x00000005ff007c0c */ /* 0x000fda000bf05300 */
[----:B------:R-:W-:Y:S05]  /*0f70*/  @!P0 BRA `(.L_x_10) ;  /* 0x00000000001c8947 */ /* 0x000fea0003800000 */
[----:B------:R-:W2:Y:S02]  /*0f80*/  LDC.64 R4, c[0x0][0x7a0] ;  /* 0x0001e800ff047b82 */ /* 0x000ea40000000a00 */
[----:B--2---:R-:W2:Y:S02]  /*0f90*/  LDG.E.64 R4, desc[UR36][R4.64] ;  /* 0x0000002404047981 */ /* 0x004ea4000c1e1b00 */
[----:B--2---:R-:W-:-:S04]  /*0fa0*/  ISETP.NE.U32.AND P0, PT, R4, RZ, PT ;  /* 0x000000ff0400720c */ /* 0x004fc80003f05070 */
[----:B------:R-:W-:-:S13]  /*0fb0*/  ISETP.NE.AND.EX P0, PT, R5, RZ, PT, P0 ;  /* 0x000000ff0500720c */ /* 0x000fda0003f05300 */
[----:B------:R-:W-:Y:S05]  /*0fc0*/  @!P0 BRA `(.L_x_10) ;  /* 0x0000000000088947 */ /* 0x000fea0003800000 */
[----:B------:R2:W5:Y:S01]  /*0fd0*/  LD.E R16, desc[UR36][R4.64] ;  /* 0x0000002404107980 */ /* 0x000562000c101900 */
[----:B------:R-:W-:Y:S05]  /*0fe0*/  BRA `(.L_x_11) ;  /* 0x0000000000247947 */ /* 0x000fea0003800000 */
.L_x_10:
[----:B------:R-:W-:Y:S02]  /*0ff0*/  ULDC.64 UR4, c[0x0][0x790] ;  /* 0x0001e40000047ab9 */ /* 0x000fe40000000a00 */
[----:B------:R-:W-:-:S04]  /*1000*/  ISETP.NE.U32.AND P0, PT, RZ, UR4, PT ;  /* 0x00000004ff007c0c */ /* 0x000fc8000bf05070 */
[----:B------:R-:W-:-:S13]  /*1010*/  ISETP.NE.AND.EX P0, PT, RZ, UR5, PT, P0 ;  /* 0x00000005ff007c0c */ /* 0x000fda000bf05300 */
[----:B------:R-:W-:Y:S05]  /*1020*/  @!P0 BRA `(.L_x_12) ;  /* 0x00000000000c8947 */ /* 0x000fea0003800000 */
[----:B------:R-:W2:Y:S02]  /*1030*/  LDC.64 R16, c[0x0][0x790] ;  /* 0x0001e400ff107b82 */ /* 0x000ea40000000a00 */
[----:B--2---:R3:W5:Y:S01]  /*1040*/  LDG.E R16, desc[UR36][R16.64] ;  /* 0x0000002410107981 */ /* 0x004762000c1e1900 */
[----:B------:R-:W-:Y:S05]  /*1050*/  BRA `(.L_x_11) ;  /* 0x0000000000087947 */ /* 0x000fea0003800000 */
.L_x_12:
[----:B------:R-:W-:Y:S02]  /*1060*/  ULDC UR4, c[0x0][0x784] ;  /* 0x0001e10000047ab9 */ /* 0x000fe40000000800 */
[----:B------:R-:W-:-:S07]  /*1070*/  IMAD.U32 R16, RZ, RZ, UR4 ;  /* 0x00000004ff107e24 */ /* 0x000fce000f8e00ff */
.L_x_11:
[----:B------:R-:W-:-:S13]  /*1080*/  LOP3.LUT P0, RZ, R0, 0xff, RZ, 0xc0, !PT ;  /* 0x000000ff00ff7812 */ /* 0x000fda000780c0ff */
[----:B------:R-:W-:Y:S05]  /*1090*/  @!P0 EXIT ;  /* 0x000000000000894d */ /* 0x000fea0003800000 */
[----:B------:R-:W-:Y:S01]  /*10a0*/  ULDC UR4, c[0x0][0x28c] ;  /* 0x0000a30000047ab9 */ /* 0x000fe20000000800 */
[----:B------:R-:W-:Y:S01]  /*10b0*/  UMOV UR38, URZ ;  /* 0x0000003f00267c82 */ /* 0x000fe20008000000 */
[----:B------:R-:W-:Y:S01]  /*10c0*/  UIADD3 UR4, UR4, 0x3f, URZ ;  /* 0x0000003f04047890 */ /* 0x000fe2000fffe03f */
[----:B------:R-:W-:-:S03]  /*10d0*/  UMOV UR39, URZ ;  /* 0x0000003f00277c82 */ /* 0x000fc60008000000 */
[----:B------:R-:W-:-:S04]  /*10e0*/  USHF.R.S32.HI UR5, URZ, 0x1f, UR4 ;  /* 0x0000001f3f057899 */ /* 0x000fc80008011404 */
[----:B------:R-:W-:-:S04]  /*10f0*/  ULEA.HI UR5, UR5, UR4, URZ, 0x6 ;  /* 0x0000000405057291 */ /* 0x000fc8000f8f303f */
[----:B------:R-:W-:-:S12]  /*1100*/  USHF.R.S32.HI UR41, URZ, 0x6, UR5 ;  /* 0x000000063f297899 */ /* 0x000fd80008011405 */
.L_x_548:
[----:B------:R-:W4:Y:S01]  /*1110*/  S2UR UR5, SR_CgaCtaId ;  /* 0x00000000000579c3 */ /* 0x000f220000008800 */
[----:B------:R-:W-:Y:S02]  /*1120*/  UMOV UR4, 0x400 ;  /* 0x0000040000047882 */ /* 0x000fe40000000000 */
[----:B----4-:R-:W-:-:S04]  /*1130*/  ULEA UR46, UR5, UR4, 0x18 ;  /* 0x00000004052e7291 */ /* 0x010fc8000f8ec03f */
[----:B------:R-:W-:-:S04]  /*1140*/  UIADD3 UR4, UR46, 0x800, URZ ;  /* 0x000008002e047890 */ /* 0x000fc8000fffe03f */
[----:B------:R-:W-:-:S06]  /*1150*/  ULOP3.LUT UP0, URZ, UR4, 0x1bf, URZ, 0xc0, !UPT ;  /* 0x000001bf043f7892 */ /* 0x000fcc000f80c03f */
[----:B------:R-:W-:-:S13]  /*1160*/  PLOP3.LUT P0, PT, PT, PT, UP0, 0x80, 0x0 ;  /* 0x000000000000781c */ /* 0x000fda0003f0f008 */
[----:B-1-3--:R-:W-:Y:S05]  /*1170*/  @!P0 BRA `(.L_x_13) ;  /* 0x0000000000408947 */ /* 0x00afea0003800000 */
[----:B------:R-:W-:Y:S01]  /*1180*/  MOV R0, 0x0 ;  /* 0x0000000000007802 */ /* 0x000fe20000000f00 */
[----:B------:R-:W-:Y:S01]  /*1190*/  ULDC.64 UR4, c[0x4][0x70] ;  /* 0x01001c0000047ab9 */ /* 0x000fe20000000a00 */
[----:B------:R-:W-:Y:S01]  /*11a0*/  ULDC.64 UR6, c[0x4][0x8] ;  /* 0x0100020000067ab9 */ /* 0x000fe20000000a00 */
[----:B--2---:R-:W-:Y:S01]  /*11b0*/  IMAD.U32 R4, RZ, RZ, UR4 ;  /* 0x00000004ff047e24 */ /* 0x004fe2000f8e00ff */
[----:B------:R2:W4:Y:S01]  /*11c0*/  LDC.64 R14, c[0x4][R0] ;  /* 0x01000000000e7b82 */ /* 0x0005220000000a00 */
[----:B------:R-:W-:Y:S01]  /*11d0*/  MOV R5, UR5 ;  /* 0x0000000500057c02 */ /* 0x000fe20008000f00 */
[----:B------:R-:W-:Y:S01]  /*11e0*/  ULDC.64 UR4, c[0x4][0x78] ;  /* 0x01001e0000047ab9 */ /* 0x000fe20000000a00 */
[----:B------:R-:W-:Y:S01]  /*11f0*/  IMAD.U32 R10, RZ, RZ, UR6 ;  /* 0x00000006ff0a7e24 */ /* 0x000fe2000f8e00ff */
[----:B------:R-:W-:Y:S01]  /*1200*/  MOV R11, UR7 ;  /* 0x00000007000b7c02 */ /* 0x000fe20008000f00 */
[----:B------:R-:W-:Y:S02]  /*1210*/  IMAD.U32 R6, RZ, RZ, UR4 ;  /* 0x00000004ff067e24 */ /* 0x000fe4000f8e00ff */
[----:B------:R-:W-:-:S02]  /*1220*/  IMAD.U32 R7, RZ, RZ, UR5 ;  /* 0x00000005ff077e24 */ /* 0x000fc4000f8e00ff */
[----:B------:R-:W-:Y:S02]  /*1230*/  IMAD.MOV.U32 R8, RZ, RZ, 0x70 ;  /* 0x00000070ff087424 */ /* 0x000fe400078e00ff */
[----:B------:R-:W-:Y:S02]  /*1240*/  IMAD.MOV.U32 R12, RZ, RZ, 0x1 ;  /* 0x00000001ff0c7424 */ /* 0x000fe400078e00ff */
[----:B--2---:R-:W-:-:S07]  /*1250*/  IMAD.MOV.U32 R13, RZ, RZ, RZ ;  /* 0x000000ffff0d7224 */ /* 0x004fce00078e00ff */
[----:B------:R-:W-:-:S07]  /*1260*/  LEPC R20, `(.L_x_13) ;  /* 0x000000001014794e */ /* 0x000fce0000000000 */
[----:B01-345:R-:W-:Y:S05]  /*1270*/  CALL.ABS.NOINC R14 ;  /* 0x000000000e007343 */ /* 0x03bfea0003c00000 */
.L_x_13:
[----:B---3--:R-:W3:Y:S01]  /*1280*/  S2R R17, SR_TID.X ;  /* 0x0000000000117919 */ /* 0x008ee20000002100 */
[----:B------:R-:W-:-:S06]  /*1290*/  ULOP3.LUT UR4, UR40, 0x1, URZ, 0xfc, !UPT ;  /* 0x0000000128047892 */ /* 0x000fcc000f8efc3f */
[----:B------:R-:W-:Y:S01]  /*12a0*/  MOV R0, UR4 ;  /* 0x0000000400007c02 */ /* 0x000fe20008000f00 */
[----:B------:R-:W-:-:S03]  /*12b0*/  UMOV UR4, 0xffffffff ;  /* 0xffffffff00047882 */ /* 0x000fc60000000000 */
[----:B------:R-:W-:Y:S02]  /*12c0*/  ISETP.NE.AND P0, PT, R0, 0x3, PT ;  /* 0x000000030000780c */ /* 0x000fe40003f05270 */
[----:B---3--:R-:W-:-:S04]  /*12d0*/  LOP3.LUT R13, R17, 0x80, RZ, 0xc0, !PT ;  /* 0x00000080110d7812 */ /* 0x008fc800078ec0ff */
[----:B------:R-:W-:Y:S01]  /*12e0*/  SHF.R.U32.HI R13, RZ, 0x7, R13 ;  /* 0x00000007ff0d7819 */ /* 0x000fe2000001160d */
[----:B------:R-:W-:Y:S06]  /*12f0*/  BRA.DIV UR4, `(.L_x_14) ;  /* 0x0000023a04f07947 */ /* 0x000fec000b800000 */
.L_x_579:
[----:B------:R-:W-:Y:S05]  /*1300*/  @!P0 BRA `(.L_x_15) ;  /* 0x0000000000048947 */ /* 0x000fea0003800000 */
[----:B------:R-:W-:Y:S01]  /*1310*/  BPT.TRAP 0x1 ;  /* 0x000000040000795c */ /* 0x000fe20000300000 */
.L_x_15:
[----:B01----:R-:W-:Y:S02]  /*1320*/  IMAD.U32 R3, RZ, RZ, UR39 ;  /* 0x00000027ff037e24 */ /* 0x003fe4000f8e00ff */
[----:B------:R-:W-:-:S03]  /*1330*/  IMAD.U32 R0, RZ, RZ, UR38 ;  /* 0x00000026ff007e24 */ /* 0x000fc6000f8e00ff */
[----:B------:R-:W-:Y:S02]  /*1340*/  LEA R3, R3, UR46, 0x3 ;  /* 0x0000002e03037c11 */ /* 0x000fe4000f8e18ff */
[----:B------:R-:W-:-:S04]  /*1350*/  SHF.L.U32 R0, R0, 0x1f, RZ ;  /* 0x0000001f00007819 */ /* 0x000fc800000006ff */
[----:B------:R0:W1:Y:S01]  /*1360*/  SYNCS.PHASECHK.TRANS64.TRYWAIT P1, [R3+URZ], R0 ;  /* 0x00000000030075a7 */ /* 0x000062000802017f */
[----:B------:R-:W-:Y:S05]  /*1370*/  @!P0 BRA `(.L_x_16) ;  /* 0x0000000000048947 */ /* 0x000fea0003800000 */
[----:B------:R-:W-:Y:S01]  /*1380*/  BPT.TRAP 0x1 ;  /* 0x000000040000795c */ /* 0x000fe20000300000 */
.L_x_16:
[----:B-1----:R-:W-:Y:S05]  /*1390*/  @P1 BRA `(.L_x_17) ;  /* 0x0000000000081947 */ /* 0x002fea0003800000 */
[----:B------:R-:W1:Y:S02]  /*13a0*/  SYNCS.PHASECHK.TRANS64.TRYWAIT P1, [R3+URZ], R0 ;  /* 0x00000000030075a7 */ /* 0x000e64000802017f */
[----:B-1----:R-:W-:Y:S05]  /*13b0*/  @!P1 BRA `(.L_x_18) ;  /* 0x0000023800dc9947 */ /* 0x002fea0003800000 */
.L_x_17:
[----:B------:R-:W-:Y:S05]  /*13c0*/  @!P0 BRA `(.L_x_19) ;  /* 0x0000000000048947 */ /* 0x000fea0003800000 */
[----:B------:R-:W-:Y:S01]  /*13d0*/  BPT.TRAP 0x1 ;  /* 0x000000040000795c */ /* 0x000fe20000300000 */
.L_x_19:
[----:B------:R-:W0:Y:S01]  /*13e0*/  S2R R8, SR_TID.X ;  /* 0x0000000000087919 */ /* 0x000e220000002100 */
[----:B------:R-:W-:Y:S01]  /*13f0*/  UIADD3 UR4, UR39, 0x1, URZ ;  /* 0x0000000127047890 */ /* 0x000fe2000fffe03f */
[----:B------:R-:W-:-:S03]  /*1400*/  IMAD.MOV.U32 R12, RZ, RZ, 0x10 ;  /* 0x00000010ff0c7424 */ /* 0x000fc600078e00ff */
[----:B------:R-:W-:Y:S02]  /*1410*/  UISETP.NE.AND UP0, UPT, UR4, 0x4, UPT ;  /* 0x000000040400788c */ /* 0x000fe4000bf05270 */
[----:B------:R-:W-:Y:S02]  /*1420*/  IMAD.U32 R7, RZ, RZ, UR4 ;  /* 0x00000004ff077e24 */ /* 0x000fe4000f8e00ff */
[----:B------:R-:W-:Y:S02]  /*1430*/  USEL UR5, URZ, 0x1, UP0 ;  /* 0x000000013f057887 */ /* 0x000fe40008000000 */
[----:B------:R-:W-:-:S04]  /*1440*/  PLOP3.LUT P1, PT, PT, PT, UP0, 0x80, 0x0 ;  /* 0x000000000000781c */ /* 0x000fc80003f2f008 */
[----:B------:R-:W-:Y:S01]  /*1450*/  IMAD.U32 R9, RZ, RZ, UR5 ;  /* 0x00000005ff097e24 */ /* 0x000fe2000f8e00ff */
[----:B------:R-:W-:-:S04]  /*1460*/  SEL R7, R7, RZ, P1 ;  /* 0x000000ff07077207 */ /* 0x000fc80000800000 */
[----:B------:R-:W-:-:S04]  /*1470*/  LOP3.LUT R9, R9, UR38, RZ, 0x3c, !PT ;  /* 0x0000002609097c12 */ /* 0x000fc8000f8e3cff */
[----:B------:R-:W-:Y:S01]  /*1480*/  SHF.L.U32 R29, R9, 0x1f, RZ ;  /* 0x0000001f091d7819 */ /* 0x000fe200000006ff */
[C---:B01----:R-:W-:Y:S01]  /*1490*/  IMAD.SHL.U32 R0, R8.reuse, 0x20, RZ ;  /* 0x0000002008007824 */ /* 0x043fe200078e00ff */
[C---:B--2---:R-:W-:Y:S01]  /*14a0*/  SHF.L.U32 R4, R8.reuse, 0x1, RZ ;  /* 0x0000000108047819 */ /* 0x044fe200000006ff */
[C---:B------:R-:W-:Y:S01]  /*14b0*/  IMAD.SHL.U32 R6, R8.reuse, 0x10, RZ ;  /* 0x0000001008067824 */ /* 0x040fe200078e00ff */
[----:B------:R-:W-:Y:S02]  /*14c0*/  R2P PR, R8, 0x18 ;  /* 0x0000001808007804 */ /* 0x000fe40000000000 */
[----:B------:R-:W-:Y:S02]  /*14d0*/  LOP3.LUT R3, R0, 0xc00, RZ, 0xc0, !PT ;  /* 0x00000c0000037812 */ /* 0x000fe400078ec0ff */
[----:B------:R-:W-:Y:S02]  /*14e0*/  LOP3.LUT R5, R6, 0x180, RZ, 0xc0, !PT ;  /* 0x0000018006057812 */ /* 0x000fe400078ec0ff */
[----:B------:R-:W-:-:S02]  /*14f0*/  LOP3.LUT R3, R3, 0x6, R4, 0xf8, !PT ;  /* 0x0000000603037812 */ /* 0x000fc400078ef804 */
[----:B------:R-:W-:Y:S02]  /*1500*/  LOP3.LUT R4, R5, 0x30, R4, 0xf8, !PT ;  /* 0x0000003005047812 */ /* 0x000fe400078ef804 */
[----:B------:R-:W-:Y:S02]  /*1510*/  LOP3.LUT R3, R3, 0x40, R6, 0xf8, !PT ;  /* 0x0000004003037812 */ /* 0x000fe400078ef806 */
[----:B------:R-:W-:Y:S02]  /*1520*/  LEA R8, R7, UR46, 0x3 ;  /* 0x0000002e07087c11 */ /* 0x000fe4000f8e18ff */
[----:B------:R-:W-:Y:S02]  /*1530*/  LOP3.LUT R3, R3, 0x1000, R0, 0xf8, !PT ;  /* 0x0000100003037812 */ /* 0x000fe400078ef800 */
[----:B------:R-:W-:Y:S01]  /*1540*/  MOV R0, UR39 ;  /* 0x0000002700007c02 */ /* 0x000fe20008000f00 */
[----:B------:R0:W1:Y:S01]  /*1550*/  SYNCS.PHASECHK.TRANS64.TRYWAIT P1, [R8+URZ], R29 ;  /* 0x0000001d080075a7 */ /* 0x000062000802017f */
[----:B------:R-:W-:-:S07]  /*1560*/  LOP3.LUT R13, R3, R4, RZ, 0xfc, !PT ;  /* 0x00000004030d7212 */ /* 0x000fce00078efcff */
[----:B------:R-:W-:Y:S05]  /*1570*/  WARPSYNC.ALL ;  /* 0x0000000000007948 */ /* 0x000fea0003800000 */
[----:B------:R-:W-:Y:S01]  /*1580*/  IMAD R0, R0, 0x4000, R13 ;  /* 0x0000400000007824 */ /* 0x000fe200078e020d */
[----:B------:R-:W-:-:S03]  /*1590*/  SEL R12, R12, 0xfffffff0, !P3 ;  /* 0xfffffff00c0c7807 */ /* 0x000fc60005800000 */
[----:B------:R-:W-:Y:S01]  /*15a0*/  VIADD R11, R0, UR46 ;  /* 0x0000002e000b7c36 */ /* 0x000fe20008000000 */
[----:B------:R-:W-:Y:S04]  /*15b0*/  LDS.U16 R14, [R0+UR46+0x2a08] ;  /* 0x002a082e000e7984 */ /* 0x000fe80008000400 */
[----:B------:R-:W-:Y:S01]  /*15c0*/  IADD3 R26, R11, R12, RZ ;  /* 0x0000000c0b1a7210 */ /* 0x000fe20007ffe0ff */
[----:B------:R-:W2:Y:S04]  /*15d0*/  LDS.U16 R17, [R0+UR46+0x2808] ;  /* 0x0028082e00117984 */ /* 0x000ea80008000400 */
[----:B------:R-:W-:Y:S04]  /*15e0*/  LDS.U16 R3, [R0+UR46+0xa00] ;  /* 0x000a002e00037984 */ /* 0x000fe80008000400 */
[----:B------:R-:W3:Y:S04]  /*15f0*/  LDS.U16 R4, [R0+UR46+0x800] ;  /* 0x0008002e00047984 */ /* 0x000ee80008000400 */
[----:B------:R-:W-:Y:S04]  /*1600*/  LDS.U16 R5, [R0+UR46+0xa08] ;  /* 0x000a082e00057984 */ /* 0x000fe80008000400 */
[----:B------:R-:W4:Y:S04]  /*1610*/  LDS.U16 R6, [R0+UR46+0x808] ;  /* 0x0008082e00067984 */ /* 0x000f280008000400 */
[----:B------:R-:W-:Y:S04]  /*1620*/  LDS.U16 R18, [R26+0xa00] ;  /* 0x000a00001a127984 */ /* 0x000fe80000000400 */
[----:B------:R-:W0:Y:S04]  /*1630*/  LDS.U16 R19, [R26+0x800] ;  /* 0x000800001a137984 */ /* 0x000e280000000400 */
[----:B------:R-:W-:Y:S04]  /*1640*/  LDS.U16 R10, [R0+UR46+0x2a00] ;  /* 0x002a002e000a7984 */ /* 0x000fe80008000400 */
[----:B------:R1:W0:Y:S04]  /*1650*/  LDS.U16 R15, [R0+UR46+0x2800] ;  /* 0x0028002e000f7984 */ /* 0x0002280008000400 */
[----:B------:R-:W-:Y:S04]  /*1660*/  LDS.U16 R24, [R26+0x2a08] ;  /* 0x002a08001a187984 */ /* 0x000fe80000000400 */
[----:B------:R-:W0:Y:S01]  /*1670*/  LDS.U16 R25, [R26+0x2808] ;  /* 0x002808001a197984 */ /* 0x000e220000000400 */
[----:B--2---:R-:W-:-:S02]  /*1680*/  PRMT R14, R17, 0x5410, R14 ;  /* 0x00005410110e7816 */ /* 0x004fc4000000000e */
[----:B------:R-:W2:Y:S01]  /*1690*/  LDC R17, c[0x0][0x28c] ;  /* 0x0000a300ff117b82 */ /* 0x000ea20000000800 */
[----:B------:R-:W-:Y:S04]  /*16a0*/  LDS.U16 R20, [R26+0xa08] ;  /* 0x000a08001a147984 */ /* 0x000fe80000000400 */
[----:B------:R-:W2:Y:S01]  /*16b0*/  LDS.U16 R21, [R26+0x808] ;  /* 0x000808001a157984 */ /* 0x000ea20000000400 */
[----:B---3--:R-:W-:-:S03]  /*16c0*/  PRMT R3, R4, 0x5410, R3 ;  /* 0x0000541004037816 */ /* 0x008fc60000000003 */
[----:B------:R-:W-:Y:S01]  /*16d0*/  LDS.U16 R22, [R26+0x2a00] ;  /* 0x002a00001a167984 */ /* 0x000fe20000000400 */
[-C--:B-1----:R-:W-:Y:S02]  /*16e0*/  F2FP.F16.E4M3.UNPACK_B R0, R3.reuse ;  /* 0x00000003ff00723e */ /* 0x082fe400020006ff */
[----:B------:R-:W-:Y:S01]  /*16f0*/  F2FP.F16.E4M3.UNPACK_B R3, R3.H1 ;  /* 0x00000003ff03723e */ /* 0x000fe200030006ff */
[----:B------:R1:W3:Y:S01]  /*1700*/  LDS.U16 R23, [R26+0x2800] ;  /* 0x002800001a177984 */ /* 0x0002e20000000400 */
[----:B----4-:R-:W-:Y:S02]  /*1710*/  PRMT R5, R6, 0x5410, R5 ;  /* 0x0000541006057816 */ /* 0x010fe40000000005 */
[----:B0-----:R-:W-:Y:S02]  /*1720*/  PRMT R18, R19, 0x5410, R18 ;  /* 0x0000541013127816 */ /* 0x001fe40000000012 */
[-C--:B------:R-:W-:Y:S02]  /*1730*/  F2FP.F16.E4M3.UNPACK_B R19, R5.reuse ;  /* 0x00000005ff13723e */ /* 0x080fe400020006ff */
[----:B------:R-:W-:-:S02]  /*1740*/  F2FP.F16.E4M3.UNPACK_B R5, R5.H1 ;  /* 0x00000005ff05723e */ /* 0x000fc400030006ff */
[----:B--2---:R-:W-:Y:S01]  /*1750*/  ISETP.GE.AND P2, PT, R17, 0x41, PT ;  /* 0x000000411100780c */ /* 0x004fe20003f46270 */
[----:B-1----:R-:W-:Y:S01]  /*1760*/  HADD2.F32 R26, -RZ, R19.H0_H0 ;  /* 0x20000013ff1a7230 */ /* 0x002fe20000004100 */
[----:B------:R-:W-:Y:S01]  /*1770*/  PRMT R10, R15, 0x5410, R10 ;  /* 0x000054100f0a7816 */ /* 0x000fe2000000000a */
[--C-:B------:R-:W-:Y:S02]  /*1780*/  HADD2.F32 R15, -RZ, R0.reuse.H1_H1 ;  /* 0x30000000ff0f7230 */ /* 0x100fe40000004100 */
[----:B------:R-:W-:Y:S02]  /*1790*/  HADD2.F32 R27, -RZ, R5.H0_H0 ;  /* 0x20000005ff1b7230 */ /* 0x000fe40000004100 */
[----:B------:R-:W-:Y:S01]  /*17a0*/  HADD2.F32 R19, -RZ, R19.H1_H1 ;  /* 0x30000013ff137230 */ /* 0x000fe20000004100 */
[----:B------:R-:W-:Y:S01]  /*17b0*/  PRMT R6, R25, 0x5410, R24 ;  /* 0x0000541019067816 */ /* 0x000fe20000000018 */
[----:B------:R-:W-:-:S03]  /*17c0*/  HADD2.F32 R24, -RZ, R0.H0_H0 ;  /* 0x20000000ff187230 */ /* 0x000fc60000004100 */
[----:B------:R-:W-:Y:S01]  /*17d0*/  F2FP.BF16.F32.PACK_AB R26, R19, R26 ;  /* 0x0000001a131a723e */ /* 0x000fe200000010ff */
[--C-:B------:R-:W-:Y:S02]  /*17e0*/  HADD2.F32 R25, -RZ, R3.reuse.H0_H0 ;  /* 0x20000003ff197230 */ /* 0x100fe40000004100 */
[----:B------:R-:W-:Y:S01]  /*17f0*/  HADD2.F32 R0, -RZ, R3.H1_H1 ;  /* 0x30000003ff007230 */ /* 0x000fe20000004100 */
[----:B------:R-:W-:Y:S01]  /*1800*/  F2FP.F16.E4M3.UNPACK_B R3, R10 ;  /* 0x0000000aff03723e */ /* 0x000fe200020006ff */
[----:B------:R-:W-:Y:S01]  /*1810*/  IMAD.MOV.U32 R182, RZ, RZ, R26 ;  /* 0x000000ffffb67224 */ /* 0x000fe200078e001a */
[----:B------:R-:W-:Y:S01]  /*1820*/  PRMT R4, R21, 0x5410, R20 ;  /* 0x0000541015047816 */ /* 0x000fe20000000014 */
[----:B------:R-:W-:Y:S01]  /*1830*/  HADD2.F32 R20, -RZ, R5.H1_H1 ;  /* 0x30000005ff147230 */ /* 0x000fe20000004100 */
[----:B------:R-:W-:Y:S01]  /*1840*/  F2FP.F16.E4M3.UNPACK_B R5, R14 ;  /* 0x0000000eff05723e */ /* 0x000fe200020006ff */
[--C-:B------:R-:W-:Y:S01]  /*1850*/  HADD2.F32 R176, -RZ, R3.reuse.H0_H0 ;  /* 0x20000003ffb07230 */ /* 0x100fe20000004100 */
[----:B------:R-:W-:Y:S01]  /*1860*/  F2FP.F16.E4M3.UNPACK_B R10, R10.H1 ;  /* 0x0000000aff0a723e */ /* 0x000fe200030006ff */
[----:B------:R-:W-:Y:S01]  /*1870*/  HADD2.F32 R3, -RZ, R3.H1_H1 ;  /* 0x30000003ff037230 */ /* 0x000fe20000004100 */
[----:B------:R-:W-:Y:S01]  /*1880*/  F2FP.F16.E4M3.UNPACK_B R14, R14.H1 ;  /* 0x0000000eff0e723e */ /* 0x000fe200030006ff */
[--C-:B------:R-:W-:Y:S01]  /*1890*/  HADD2.F32 R178, -RZ, R5.reuse.H0_H0 ;  /* 0x20000005ffb27230 */ /* 0x100fe20000004100 */
[----:B---3--:R-:W-:Y:S01]  /*18a0*/  PRMT R22, R23, 0x5410, R22 ;  /* 0x0000541017167816 */ /* 0x008fe20000000016 */
[----:B------:R-:W-:Y:S01]  /*18b0*/  HADD2.F32 R177, -RZ, R10.H0_H0 ;  /* 0x2000000affb17230 */ /* 0x000fe20000004100 */
[----:B------:R-:W-:Y:S01]  /*18c0*/  F2FP.BF16.F32.PACK_AB R24, R15, R24 ;  /* 0x000000180f18723e */ /* 0x000fe200000010ff */
[----:B------:R-:W-:Y:S01]  /*18d0*/  HADD2.F32 R5, -RZ, R5.H1_H1 ;  /* 0x30000005ff057230 */ /* 0x000fe20000004100 */
[----:B------:R-:W-:Y:S01]  /*18e0*/  F2FP.BF16.F32.PACK_AB R27, R20, R27 ;  /* 0x0000001b141b723e */ /* 0x000fe200000010ff */
[----:B------:R-:W-:Y:S01]  /*18f0*/  HADD2.F32 R179, -RZ, R14.H0_H0 ;  /* 0x2000000effb37230 */ /* 0x000fe20000004100 */
[----:B------:R-:W-:Y:S01]  /*1900*/  F2FP.BF16.F32.PACK_AB R25, R0, R25 ;  /* 0x000000190019723e */ /* 0x000fe200000010ff */
[----:B------:R-:W-:Y:S01]  /*1910*/  HADD2.F32 R10, -RZ, R10.H1_H1 ;  /* 0x3000000aff0a7230 */ /* 0x000fe20000004100 */
[----:B------:R-:W-:Y:S01]  /*1920*/  F2FP.BF16.F32.PACK_AB R176, R3, R176 ;  /* 0x000000b003b0723e */ /* 0x000fe200000010ff */
[----:B------:R-:W-:Y:S01]  /*1930*/  HADD2.F32 R14, -RZ, R14.H1_H1 ;  /* 0x3000000eff0e7230 */ /* 0x000fe20000004100 */
[----:B------:R-:W-:Y:S01]  /*1940*/  F2FP.BF16.F32.PACK_AB R178, R5, R178 ;  /* 0x000000b205b2723e */ /* 0x000fe200000010ff */
[----:B------:R-:W-:Y:S01]  /*1950*/  IMAD.MOV.U32 R3, RZ, RZ, R18 ;  /* 0x000000ffff037224 */ /* 0x000fe200078e0012 */
[----:B------:R-:W-:Y:S01]  /*1960*/  F2FP.BF16.F32.PACK_AB R177, R10, R177 ;  /* 0x000000b10ab1723e */ /* 0x000fe200000010ff */
[----:B------:R-:W-:Y:S01]  /*1970*/  IMAD.MOV.U32 R5, RZ, RZ, R22 ;  /* 0x000000ffff057224 */ /* 0x000fe200078e0016 */
[----:B------:R-:W-:Y:S01]  /*1980*/  F2FP.BF16.F32.PACK_AB R179, R14, R179 ;  /* 0x000000b30eb3723e */ /* 0x000fe200000010ff */
[----:B------:R-:W-:Y:S01]  /*1990*/  IMAD.MOV.U32 R180, RZ, RZ, R24 ;  /* 0x000000ffffb47224 */ /* 0x000fe200078e0018 */
[----:B------:R-:W-:Y:S01]  /*19a0*/  MOV R181, R25 ;  /* 0x0000001900b57202 */ /* 0x000fe20000000f00 */
[----:B------:R-:W-:-:S02]  /*19b0*/  IMAD.MOV.U32 R183, RZ, RZ, R27 ;  /* 0x000000ffffb77224 */ /* 0x000fc400078e001b */
[----:B------:R-:W-:-:S03]  /*19c0*/  IMAD.MOV.U32 R14, RZ, RZ, 0x20 ;  /* 0x00000020ff0e7424 */ /* 0x000fc600078e00ff */
[----:B------:R-:W-:Y:S01]  /*19d0*/  STL [R1+0x434], R183 ;  /* 0x000434b701007387 */ /* 0x000fe20000100800 */
[----:B------:R-:W-:Y:S01]  /*19e0*/  UIADD3 UR4, UR46, 0x10800, URZ ;  /* 0x000108002e047890 */ /* 0x000fe2000fffe03f */
[----:B------:R-:W-:Y:S01]  /*19f0*/  UMOV UR7, 0x40000040 ;  /* 0x4000004000077882 */ /* 0x000fe20000000000 */
[----:B------:R-:W-:Y:S01]  /*1a00*/  SEL R14, R14, 0xffffffe0, !P4 ;  /* 0xffffffe00e0e7807 */ /* 0x000fe20006000000 */
[----:B------:R-:W-:Y:S01]  /*1a10*/  STL [R1+0x430], R182 ;  /* 0x000430b601007387 */ /* 0x000fe20000100800 */
[----:B------:R-:W-:Y:S02]  /*1a20*/  USHF.R.U32.HI UR4, URZ, 0x4, UR4 ;  /* 0x000000043f047899 */ /* 0x000fe40008011604 */
[----:B------:R-:W-:Y:S01]  /*1a30*/  IADD3 R33, R11, R14, RZ ;  /* 0x0000000e0b217210 */ /* 0x000fe20007ffe0ff */
[----:B------:R-:W-:Y:S01]  /*1a40*/  STL [R1+0x42c], R181 ;  /* 0x00042cb501007387 */ /* 0x000fe20000100800 */
[----:B------:R-:W-:-:S03]  /*1a50*/  ULOP3.LUT UR4, UR4, 0x3fff, URZ, 0xc0, !UPT ;  /* 0x00003fff04047892 */ /* 0x000fc6000f8ec03f */
[----:B------:R-:W-:Y:S01]  /*1a60*/  IMAD.IADD R0, R12, 0x1, R33 ;  /* 0x000000010c007824 */ /* 0x000fe200078e0221 */
[----:B------:R-:W-:Y:S01]  /*1a70*/  LDS.U16 R21, [R33+0x2a08] ;  /* 0x002a080021157984 */ /* 0x000fe20000000400 */
[----:B------:R-:W-:-:S03]  /*1a80*/  ULOP3.LUT UR4, UR4, 0x10000, URZ, 0xfc, !UPT ;  /* 0x0001000004047892 */ /* 0x000fc6000f8efc3f */
[----:B------:R-:W0:Y:S01]  /*1a90*/  LDS.U16 R30, [R33+0x2808] ;  /* 0x00280800211e7984 */ /* 0x000e220000000400 */
[----:B------:R-:W-:-:S03]  /*1aa0*/  ULEA UR6, UR39, UR4, 0xb ;  /* 0x0000000427067291 */ /* 0x000fc6000f8e583f */
[----:B------:R-:W-:Y:S04]  /*1ab0*/  LDS.U16 R15, [R33+0xa08] ;  /* 0x000a0800210f7984 */ /* 0x000fe80000000400 */
[----:B------:R-:W1:Y:S04]  /*1ac0*/  LDS.U16 R20, [R33+0x808] ;  /* 0x0008080021147984 */ /* 0x000e680000000400 */
[----:B------:R-:W-:Y:S04]  /*1ad0*/  LDS.U16 R31, [R0+0x2a00] ;  /* 0x002a0000001f7984 */ /* 0x000fe80000000400 */
[----:B------:R-:W2:Y:S04]  /*1ae0*/  LDS.U16 R36, [R0+0x2800] ;  /* 0x0028000000247984 */ /* 0x000ea80000000400 */
[----:B------:R-:W-:Y:S04]  /*1af0*/  LDS.U16 R19, [R33+0x2a00] ;  /* 0x002a000021137984 */ /* 0x000fe80000000400 */
[----:B------:R-:W3:Y:S04]  /*1b00*/  LDS.U16 R28, [R33+0x2800] ;  /* 0x00280000211c7984 */ /* 0x000ee80000000400 */
[----:B------:R-:W-:Y:S04]  /*1b10*/  LDS.U16 R10, [R33+0xa00] ;  /* 0x000a0000210a7984 */ /* 0x000fe80000000400 */
[----:B------:R-:W4:Y:S04]  /*1b20*/  LDS.U16 R11, [R33+0x800] ;  /* 0x00080000210b7984 */ /* 0x000f280000000400 */
[----:B------:R-:W-:Y:S04]  /*1b30*/  LDS.U16 R29, [R0+0xa08] ;  /* 0x000a0800001d7984 */ /* 0x000fe80000000400 */
[----:B------:R-:W4:Y:S01]  /*1b40*/  LDS.U16 R34, [R0+0x808] ;  /* 0x0008080000227984 */ /* 0x000f220000000400 */
[----:B0-----:R-:W-:-:S02]  /*1b50*/  PRMT R21, R30, 0x5410, R21 ;  /* 0x000054101e157816 */ /* 0x001fc40000000015 */
[----:B------:R-:W-:Y:S01]  /*1b60*/  F2FP.F16.E4M3.UNPACK_B R30, R6 ;  /* 0x00000006ff1e723e */ /* 0x000fe200020006ff */
[----:B------:R-:W-:Y:S04]  /*1b70*/  LDS.U16 R23, [R0+0xa00] ;  /* 0x000a000000177984 */ /* 0x000fe80000000400 */
[----:B------:R-:W0:Y:S01]  /*1b80*/  LDS.U16 R32, [R0+0x800] ;  /* 0x0008000000207984 */ /* 0x000e220000000400 */
[----:B-1----:R-:W-:Y:S01]  /*1b90*/  PRMT R15, R20, 0x5410, R15 ;  /* 0x00005410140f7816 */ /* 0x002fe2000000000f */
[--C-:B------:R-:W-:Y:S01]  /*1ba0*/  HADD2.F32 R170, -RZ, R30.reuse.H0_H0 ;  /* 0x2000001effaa7230 */ /* 0x100fe20000004100 */
[----:B------:R-:W-:Y:S01]  /*1bb0*/  F2FP.F16.E4M3.UNPACK_B R20, R4 ;  /* 0x00000004ff14723e */ /* 0x000fe200020006ff */
[----:B------:R-:W-:Y:S01]  /*1bc0*/  STL [R1+0x428], R180 ;  /* 0x000428b401007387 */ /* 0x000fe20000100800 */
[----:B--2---:R-:W-:Y:S01]  /*1bd0*/  PRMT R36, R36, 0x5410, R31 ;  /* 0x0000541024247816 */ /* 0x004fe2000000001f */
[----:B------:R-:W-:Y:S01]  /*1be0*/  HADD2.F32 R31, -RZ, R30.H1_H1 ;  /* 0x3000001eff1f7230 */ /* 0x000fe20000004100 */
[-C--:B------:R-:W-:Y:S01]  /*1bf0*/  F2FP.F16.E4M3.UNPACK_B R30, R15.reuse ;  /* 0x0000000fff1e723e */ /* 0x080fe200020006ff */
[----:B-----5:R-:W-:Y:S01]  /*1c00*/  STL [R1+0x424], R16 ;  /* 0x0004241001007387 */ /* 0x020fe20000100800 */
[----:B------:R-:W-:Y:S01]  /*1c10*/  F2FP.F16.E4M3.UNPACK_B R15, R15.H1 ;  /* 0x0000000fff0f723e */ /* 0x000fe200030006ff */
[----:B------:R-:W-:Y:S01]  /*1c20*/  HADD2.F32 R174, -RZ, R20.H0_H0 ;  /* 0x20000014ffae7230 */ /* 0x000fe20000004100 */
[----:B------:R-:W-:Y:S01]  /*1c30*/  F2FP.F16.E4M3.UNPACK_B R39, R36 ;  /* 0x00000024ff27723e */ /* 0x000fe200020006ff */
[--C-:B------:R-:W-:Y:S01]  /*1c40*/  HADD2.F32 R166, -RZ, R30.reuse.H0_H0 ;  /* 0x2000001effa67230 */ /* 0x100fe20000004100 */
[----:B---3--:R-:W-:Y:S01]  /*1c50*/  PRMT R19, R28, 0x5410, R19 ;  /* 0x000054101c137816 */ /* 0x008fe20000000013 */
[----:B------:R-:W-:Y:S01]  /*1c60*/  HADD2.F32 R35, -RZ, R30.H1_H1 ;  /* 0x3000001eff237230 */ /* 0x000fe20000004100 */
[----:B------:R-:W-:Y:S01]  /*1c70*/  STL [R1+0x420], R13 ;  /* 0x0004200d01007387 */ /* 0x000fe20000100800 */
[--C-:B------:R-:W-:Y:S01]  /*1c80*/  HADD2.F32 R167, -RZ, R15.reuse.H0_H0 ;  /* 0x2000000fffa77230 */ /* 0x100fe20000004100 */
[----:B------:R-:W-:Y:S01]  /*1c90*/  F2FP.F16.E4M3.UNPACK_B R37, R19 ;  /* 0x00000013ff25723e */ /* 0x000fe200020006ff */
[----:B------:R-:W-:Y:S01]  /*1ca0*/  HADD2.F32 R30, -RZ, R15.H1_H1 ;  /* 0x3000000fff1e7230 */ /* 0x000fe20000004100 */
[-C--:B------:R-:W-:Y:S01]  /*1cb0*/  F2FP.F16.E4M3.UNPACK_B R15, R21.reuse ;  /* 0x00000015ff0f723e */ /* 0x080fe200020006ff */
[----:B------:R-:W-:Y:S01]  /*1cc0*/  STL [R1+0x41c], R9 ;  /* 0x00041c0901007387 */ /* 0x000fe20000100800 */
[----:B----4-:R-:W-:Y:S01]  /*1cd0*/  PRMT R10, R11, 0x5410, R10 ;  /* 0x000054100b0a7816 */ /* 0x010fe2000000000a */
[----:B------:R-:W-:Y:S01]  /*1ce0*/  HADD2.F32 R160, -RZ, R37.H0_H0 ;  /* 0x20000025ffa07230 */ /* 0x000fe20000004100 */
[----:B------:R-:W-:Y:S01]  /*1cf0*/  F2FP.F16.E4M3.UNPACK_B R21, R21.H1 ;  /* 0x00000015ff15723e */ /* 0x000fe200030006ff */
[----:B------:R-:W-:Y:S01]  /*1d00*/  STL [R1+0x418], R8 ;  /* 0x0004180801007387 */ /* 0x000fe20000100800 */
[----:B------:R-:W-:Y:S01]  /*1d10*/  F2FP.F16.E4M3.UNPACK_B R19, R19.H1 ;  /* 0x00000013ff13723e */ /* 0x000fe200030006ff */
[----:B------:R-:W-:Y:S01]  /*1d20*/  HADD2.F32 R162, -RZ, R15.H0_H0 ;  /* 0x2000000fffa27230 */ /* 0x000fe20000004100 */
[-C--:B------:R-:W-:Y:S01]  /*1d30*/  F2FP.F16.E4M3.UNPACK_B R33, R10.reuse ;  /* 0x0000000aff21723e */ /* 0x080fe200020006ff */
[----:B------:R-:W-:Y:S01]  /*1d40*/  STL [R1+0x414], R7 ;  /* 0x0004140701007387 */ /* 0x000fe20000100800 */
[----:B------:R-:W-:Y:S01]  /*1d50*/  PRMT R34, R34, 0x5410, R29 ;  /* 0x0000541022227816 */ /* 0x000fe2000000001d */
[--C-:B------:R-:W-:Y:S01]  /*1d60*/  HADD2.F32 R163, -RZ, R21.reuse.H0_H0 ;  /* 0x20000015ffa37230 */ /* 0x100fe20000004100 */
[----:B------:R-:W-:Y:S01]  /*1d70*/  F2FP.F16.E4M3.UNPACK_B R10, R10.H1 ;  /* 0x0000000aff0a723e */ /* 0x000fe200030006ff */
[----:B------:R-:W-:Y:S01]  /*1d80*/  HADD2.F32 R40, -RZ, R21.H1_H1 ;  /* 0x30000015ff287230 */ /* 0x000fe20000004100 */
[----:B------:R-:W-:Y:S01]  /*1d90*/  STL [R1+0x410], R5 ;  /* 0x0004100501007387 */ /* 0x000fe20000100800 */
[--C-:B------:R-:W-:Y:S01]  /*1da0*/  HADD2.F32 R161, -RZ, R19.reuse.H0_H0 ;  /* 0x20000013ffa17230 */ /* 0x100fe20000004100 */
[-C--:B------:R-:W-:Y:S01]  /*1db0*/  F2FP.F16.E4M3.UNPACK_B R21, R34.reuse ;  /* 0x00000022ff15723e */ /* 0x080fe200020006ff */
[----:B------:R-:W-:Y:S01]  /*1dc0*/  HADD2.F32 R38, -RZ, R19.H1_H1 ;  /* 0x30000013ff267230 */ /* 0x000fe20000004100 */
[----:B0-----:R-:W-:Y:S01]  /*1dd0*/  PRMT R32, R32, 0x5410, R23 ;  /* 0x0000541020207816 */ /* 0x001fe20000000017 */
[----:B------:R-:W-:Y:S01]  /*1de0*/  STL [R1+0x40c], R3 ;  /* 0x00040c0301007387 */ /* 0x000fe20000100800 */
[----:B------:R-:W-:Y:S01]  /*1df0*/  F2FP.F16.E4M3.UNPACK_B R34, R34.H1 ;  /* 0x00000022ff22723e */ /* 0x000fe200030006ff */
[----:B------:R-:W-:Y:S01]  /*1e00*/  HADD2.F32 R164, -RZ, R33.H0_H0 ;  /* 0x20000021ffa47230 */ /* 0x000fe20000004100 */
[-C--:B------:R-:W-:Y:S01]  /*1e10*/  F2FP.F16.E4M3.UNPACK_B R19, R32.reuse ;  /* 0x00000020ff13723e */ /* 0x080fe200020006ff */
[----:B------:R-:W-:Y:S01]  /*1e20*/  STL [R1+0x408], R2 ;  /* 0x0004080201007387 */ /* 0x000fe20000100800 */
[----:B------:R-:W-:Y:S01]  /*1e30*/  F2FP.F16.E4M3.UNPACK_B R32, R32.H1 ;  /* 0x00000020ff20723e */ /* 0x000fe200030006ff */
[----:B------:R-:W-:Y:S01]  /*1e40*/  HADD2.F32 R165, -RZ, R10.H0_H0 ;  /* 0x2000000affa57230 */ /* 0x000fe20000004100 */
[----:B------:R-:W-:Y:S01]  /*1e50*/  F2FP.F16.E4M3.UNPACK_B R23, R4.H1 ;  /* 0x00000004ff17723e */ /* 0x000fe200030006ff */
[----:B------:R-:W-:Y:S01]  /*1e60*/  STL [R1+0x438], R14 ;  /* 0x0004380e01007387 */ /* 0x000fe20000100800 */
[----:B------:R-:W-:Y:S01]  /*1e70*/  HADD2.F32 R158, -RZ, R21.H0_H0 ;  /* 0x20000015ff9e7230 */ /* 0x000fe20000004100 */
[----:B------:R-:W-:Y:S01]  /*1e80*/  F2FP.F16.E4M3.UNPACK_B R28, R22 ;  /* 0x00000016ff1c723e */ /* 0x000fe200020006ff */
[----:B------:R-:W-:Y:S01]  /*1e90*/  HADD2.F32 R159, -RZ, R34.H0_H0 ;  /* 0x20000022ff9f7230 */ /* 0x000fe20000004100 */
[----:B------:R-:W-:Y:S01]  /*1ea0*/  STL [R1+0x43c], R12 ;  /* 0x00043c0c01007387 */ /* 0x000fe20000100800 */
[----:B------:R-:W-:Y:S01]  /*1eb0*/  HADD2.F32 R156, -RZ, R19.H0_H0 ;  /* 0x20000013ff9c7230 */ /* 0x000fe20000004100 */
[----:B------:R-:W-:Y:S01]  /*1ec0*/  F2FP.F16.E4M3.UNPACK_B R36, R36.H1 ;  /* 0x00000024ff24723e */ /* 0x000fe200030006ff */
[----:B------:R-:W-:Y:S01]  /*1ed0*/  HADD2.F32 R157, -RZ, R32.H0_H0 ;  /* 0x20000020ff9d7230 */ /* 0x000fe20000004100 */
[----:B------:R-:W-:Y:S01]  /*1ee0*/  STL [R1+0x440], R4 ;  /* 0x0004400401007387 */ /* 0x000fe20000100800 */
[----:B------:R-:W-:Y:S01]  /*1ef0*/  HADD2.F32 R29, -RZ, R20.H1_H1 ;  /* 0x30000014ff1d7230 */ /* 0x000fe20000004100 */
[----:B------:R-:W-:Y:S01]  /*1f00*/  F2FP.BF16.F32.PACK_AB R170, R31, R170 ;  /* 0x000000aa1faa723e */ /* 0x000fe200000010ff */
[--C-:B------:R-:W-:Y:S01]  /*1f10*/  HADD2.F32 R175, -RZ, R23.reuse.H0_H0 ;  /* 0x20000017ffaf7230 */ /* 0x100fe20000004100 */
[----:B------:R-:W-:Y:S01]  /*1f20*/  STL [R1+0x444], R6 ;  /* 0x0004440601007387 */ /* 0x000fe20000100800 */
[----:B------:R-:W-:Y:S01]  /*1f30*/  HADD2.F32 R20, -RZ, R23.H1_H1 ;  /* 0x30000017ff147230 */ /* 0x000fe20000004100 */
[----:B------:R-:W-:Y:S01]  /*1f40*/  UMOV UR10, UR6 ;  /* 0x00000006000a7c82 */ /* 0x000fe20008000000 */
[--C-:B------:R-:W-:Y:S01]  /*1f50*/  HADD2.F32 R168, -RZ, R28.reuse.H0_H0 ;  /* 0x2000001cffa87230 */ /* 0x100fe20000004100 */
[----:B------:R-:W-:Y:S01]  /*1f60*/  STL.64 [R1+0x898], R166 ;  /* 0x000898a601007387 */ /* 0x000fe20000100a00 */
[----:B------:R-:W-:Y:S01]  /*1f70*/  HADD2.F32 R23, -RZ, R28.H1_H1 ;  /* 0x3000001cff177230 */ /* 0x000fe20000004100 */
[----:B------:R-:W-:Y:S01]  /*1f80*/  F2FP.F16.E4M3.UNPACK_B R28, R6.H1 ;  /* 0x00000006ff1c723e */ /* 0x000fe200030006ff */
[----:B------:R-:W-:Y:S01]  /*1f90*/  HADD2.F32 R33, -RZ, R33.H1_H1 ;  /* 0x30000021ff217230 */ /* 0x000fe20000004100 */
[----:B------:R-:W-:Y:S01]  /*1fa0*/  STL.64 [R1+0x890], R164 ;  /* 0x000890a401007387 */ /* 0x000fe20000100a00 */
[----:B------:R-:W-:Y:S01]  /*1fb0*/  HADD2.F32 R37, -RZ, R37.H1_H1 ;  /* 0x30000025ff257230 */ /* 0x000fe20000004100 */
[----:B------:R-:W-:Y:S01]  /*1fc0*/  UMOV UR11, UR7 ;  /* 0x00000007000b7c82 */ /* 0x000fe20008000000 */
[--C-:B------:R-:W-:Y:S01]  /*1fd0*/  HADD2.F32 R171, -RZ, R28.reuse.H0_H0 ;  /* 0x2000001cffab7230 */ /* 0x100fe20000004100 */
[----:B------:R-:W-:Y:S01]  /*1fe0*/  STL.64 [R1+0x888], R162 ;  /* 0x000888a201007387 */ /* 0x000fe20000100a00 */
[----:B------:R-:W-:Y:S01]  /*1ff0*/  HADD2.F32 R28, -RZ, R28.H1_H1 ;  /* 0x3000001cff1c7230 */ /* 0x000fe20000004100 */
[----:B------:R-:W-:Y:S01]  /*2000*/  F2FP.F16.E4M3.UNPACK_B R11, R18 ;  /* 0x00000012ff0b723e */ /* 0x000fe200020006ff */
[----:B------:R-:W-:Y:S01]  /*2010*/  HADD2.F32 R32, -RZ, R32.H1_H1 ;  /* 0x30000020ff207230 */ /* 0x000fe20000004100 */
[----:B------:R-:W-:Y:S01]  /*2020*/  STL.64 [R1+0x880], R160 ;  /* 0x000880a001007387 */ /* 0x000fe20000100a00 */
[----:B------:R-:W-:Y:S01]  /*2030*/  HADD2.F32 R34, -RZ, R34.H1_H1 ;  /* 0x30000022ff227230 */ /* 0x000fe20000004100 */
[----:B------:R-:W-:Y:S01]  /*2040*/  F2FP.BF16.F32.PACK_AB R174, R29, R174 ;  /* 0x000000ae1dae723e */ /* 0x000fe200000010ff */
[----:B------:R-:W-:Y:S01]  /*2050*/  HADD2.F32 R19, -RZ, R19.H1_H1 ;  /* 0x30000013ff137230 */ /* 0x000fe20000004100 */
[----:B------:R-:W-:Y:S01]  /*2060*/  STL.64 [R1+0x878], R158 ;  /* 0x0008789e01007387 */ /* 0x000fe20000100a00 */
[----:B------:R-:W-:Y:S01]  /*2070*/  F2FP.BF16.F32.PACK_AB R171, R28, R171 ;  /* 0x000000ab1cab723e */ /* 0x000fe200000010ff */
[----:B------:R-:W-:Y:S01]  /*2080*/  HADD2.F32 R21, -RZ, R21.H1_H1 ;  /* 0x30000015ff157230 */ /* 0x000fe20000004100 */
[----:B------:R-:W-:Y:S01]  /*2090*/  F2FP.F16.E4M3.UNPACK_B R18, R18.H1 ;  /* 0x00000012ff12723e */ /* 0x000fe200030006ff */
[----:B------:R-:W-:Y:S01]  /*20a0*/  STL.64 [R1+0x870], R156 ;  /* 0x0008709c01007387 */ /* 0x000fe20000100a00 */
[--C-:B------:R-:W-:Y:S01]  /*20b0*/  HADD2.F32 R172, -RZ, R11.reuse.H0_H0 ;  /* 0x2000000bffac7230 */ /* 0x100fe20000004100 */
[----:B------:R-:W-:Y:S01]  /*20c0*/  UIADD3 UR8, UR6, 0x2, URZ ;  /* 0x0000000206087890 */ /* 0x000fe2000fffe03f */
[----:B------:R-:W-:Y:S01]  /*20d0*/  HADD2.F32 R11, -RZ, R11.H1_H1 ;  /* 0x3000000bff0b7230 */ /* 0x000fe20000004100 */
[----:B------:R0:W-:Y:S01]  /*20e0*/  STL [R1+0x868], R40 ;  /* 0x0008682801007387 */ /* 0x0001e20000100800 */
[--C-:B------:R-:W-:Y:S01]  /*20f0*/  HADD2.F32 R173, -RZ, R18.reuse.H0_H0 ;  /* 0x20000012ffad7230 */ /* 0x100fe20000004100 */
[----:B------:R-:W-:Y:S01]  /*2100*/  F2FP.F16.E4M3.UNPACK_B R22, R22.H1 ;  /* 0x00000016ff16723e */ /* 0x000fe200030006ff */
[----:B------:R-:W-:-:S02]  /*2110*/  HADD2.F32 R18, -RZ, R18.H1_H1 ;  /* 0x30000012ff127230 */ /* 0x000fc40000004100 */
[----:B------:R-:W-:Y:S01]  /*2120*/  HADD2.F32 R10, -RZ, R10.H1_H1 ;  /* 0x3000000aff0a7230 */ /* 0x000fe20000004100 */
[----:B------:R-:W-:Y:S01]  /*2130*/  F2FP.BF16.F32.PACK_AB R172, R11, R172 ;  /* 0x000000ac0bac723e */ /* 0x000fe200000010ff */
[--C-:B------:R-:W-:Y:S02]  /*2140*/  HADD2.F32 R169, -RZ, R22.reuse.H0_H0 ;  /* 0x20000016ffa97230 */ /* 0x100fe40000004100 */
[----:B------:R-:W-:Y:S01]  /*2150*/  HADD2.F32 R15, -RZ, R15.H1_H1 ;  /* 0x3000000fff0f7230 */ /* 0x000fe20000004100 */
[----:B0-----:R-:W-:Y:S01]  /*2160*/  WARPGROUP.ARRIVE ;  /* 0x00000000000079c5 */ /* 0x001fe20000000000 */
[----:B------:R-:W-:Y:S01]  /*2170*/  F2FP.BF16.F32.PACK_AB R173, R18, R173 ;  /* 0x000000ad12ad723e */ /* 0x000fe200000010ff */
[----:B------:R-:W-:-:S04]  /*2180*/  HADD2.F32 R22, -RZ, R22.H1_H1 ;  /* 0x30000016ff167230 */ /* 0x000fc80000004100 */
[----:B------:R-:W-:Y:S03]  /*2190*/  HGMMA.64x256x16.F32.BF16 R40, R24, gdesc[UR4], RZ, !UPT, gsb0 ;  /* 0x03e0000418287df0 */ /* 0x000fe6000c0018ff */
[----:B------:R-:W-:Y:S02]  /*21a0*/  WARPGROUP.DEPBAR.LE gsb0, 0x0 ;  /* 0x00008000000079c5 */ /* 0x000fe40000010000 */
[----:B------:R-:W-:Y:S01]  /*21b0*/  STL.64 [R1], R40 ;  /* 0x0000002801007387 */ /* 0x000fe20000100a00 */
[----:B------:R-:W-:Y:S01]  /*21c0*/  IMAD.MOV.U32 R180, RZ, RZ, R152 ;  /* 0x000000ffffb47224 */ /* 0x000fe200078e0098 */
[----:B------:R-:W-:Y:S01]  /*21d0*/  MOV R233, R99 ;  /* 0x0000006300e97202 */ /* 0x000fe20000000f00 */
[----:B------:R-:W-:Y:S01]  /*21e0*/  IMAD.MOV.U32 R235, RZ, RZ, R97 ;  /* 0x000000ffffeb7224 */ /* 0x000fe200078e0061 */
[----:B------:R-:W-:Y:S01]  /*21f0*/  STL.64 [R1+0x8], R42 ;  /* 0x0000082a01007387 */ /* 0x000fe20000100a00 */
        /* <DEDUP_REMOVED lines=52> */
[----:B------:R-:W-:-:S02]  /*2540*/  IMAD.MOV.U32 R199, RZ, RZ, R133 ;  /* 0x000000ffffc77224 */ /* 0x000fc400078e0085 */
[----:B------:R-:W-:Y:S01]  /*2550*/  IMAD.MOV.U32 R198, RZ, RZ, R134 ;  /* 0x000000ffffc67224 */ /* 0x000fe200078e0086 */
[----:B------:R-:W-:Y:S01]  /*2560*/  STL.64 [R1+0x78], R70 ;  /* 0x0000784601007387 */ /* 0x000fe20000100a00 */
[----:B------:R-:W-:Y:S02]  /*2570*/  IMAD.MOV.U32 R196, RZ, RZ, R136 ;  /* 0x000000ffffc47224 */ /* 0x000fe400078e0088 */
[----:B------:R-:W-:Y:S01]  /*2580*/  IMAD.MOV.U32 R195, RZ, RZ, R137 ;  /* 0x000000ffffc37224 */ /* 0x000fe200078e0089 */
[----:B------:R-:W-:Y:S01]  /*2590*/  STL.64 [R1+0x80], R72 ;  /* 0x0000804801007387 */ /* 0x000fe20000100a00 */
[----:B------:R-:W-:Y:S02]  /*25a0*/  IMAD.MOV.U32 R194, RZ, RZ, R138 ;  /* 0x000000ffffc27224 */ /* 0x000fe400078e008a */
        /* <DEDUP_REMOVED lines=13> */
[----:B------:R-:W-:Y:S04]  /*2680*/  STL.64 [R1+0xa8], R82 ;  /* 0x0000a85201007387 */ /* 0x000fe80000100a00 */
[----:B------:R-:W-:Y:S04]  /*2690*/  STL.64 [R1+0xb0], R84 ;  /* 0x0000b05401007387 */ /* 0x000fe80000100a00 */
[----:B------:R-:W-:Y:S04]  /*26a0*/  STL.64 [R1+0xb8], R86 ;  /* 0x0000b85601007387 */ /* 0x000fe80000100a00 */
[----:B------:R-:W-:Y:S04]  /*26b0*/  STL.64 [R1+0xc0], R88 ;  /* 0x0000c05801007387 */ /* 0x000fe80000100a00 */
[----:B------:R-:W-:Y:S04]  /*26c0*/  STL.64 [R1+0xc8], R90 ;  /* 0x0000c85a01007387 */ /* 0x000fe80000100a00 */
[----:B------:R-:W-:Y:S04]  /*26d0*/  STL.64 [R1+0xd0], R92 ;  /* 0x0000d05c01007387 */ /* 0x000fe80000100a00 */
[----:B------:R-:W-:Y:S04]  /*26e0*/  STL.64 [R1+0xd8], R94 ;  /* 0x0000d85e01007387 */ /* 0x000fe80000100a00 */
[----:B------:R-:W-:Y:S04]  /*26f0*/  STL [R1+0xe0], R96 ;  /* 0x0000e06001007387 */ /* 0x000fe80000100800 */
[----:B------:R0:W-:Y:S04]  /*2700*/  STL.64 [R1+0x1c8], R154 ;  /* 0x0001c89a01007387 */ /* 0x0001e80000100a00 */
[----:B------:R-:W-:Y:S04]  /*2710*/  STL.64 [R1+0x1d0], R156 ;  /* 0x0001d09c01007387 */ /* 0x000fe80000100a00 */
[----:B------:R-:W-:Y:S04]  /*2720*/  STL.64 [R1+0x1d8], R158 ;  /* 0x0001d89e01007387 */ /* 0x000fe80000100a00 */
[----:B------:R-:W-:Y:S01]  /*2730*/  STL.64 [R1+0x1e0], R160 ;  /* 0x0001e0a001007387 */ /* 0x000fe20000100a00 */
[----:B0-----:R-:W-:-:S03]  /*2740*/  IMAD.MOV.U32 R155, RZ, RZ, R153 ;  /* 0x000000ffff9b7224 */ /* 0x001fc600078e0099 */
[----:B------:R-:W-:Y:S04]  /*2750*/  STL.64 [R1+0x1e8], R162 ;  /* 0x0001e8a201007387 */ /* 0x000fe80000100a00 */
[----:B------:R-:W-:Y:S04]  /*2760*/  STL.64 [R1+0x1f0], R164 ;  /* 0x0001f0a401007387 */ /* 0x000fe80000100a00 */
[----:B------:R0:W-:Y:S04]  /*2770*/  STL.64 [R1+0x1f8], R166 ;  /* 0x0001f8a601007387 */ /* 0x0001e80000100a00 */
[----:B0-----:R-:W2:Y:S04]  /*2780*/  LDL.LU.64 R166, [R1+0x898] ;  /* 0x0008980001a67983 */ /* 0x001ea80000300a00 */
[----:B------:R-:W3:Y:S04]  /*2790*/  LDL.LU.64 R164, [R1+0x890] ;  /* 0x0008900001a47983 */ /* 0x000ee80000300a00 */
[----:B------:R-:W4:Y:S04]  /*27a0*/  LDL.LU.64 R162, [R1+0x888] ;  /* 0x0008880001a27983 */ /* 0x000f280000300a00 */
[----:B------:R-:W4:Y:S04]  /*27b0*/  LDL.LU.64 R160, [R1+0x880] ;  /* 0x0008800001a07983 */ /* 0x000f280000300a00 */
[----:B------:R-:W4:Y:S04]  /*27c0*/  LDL.LU.64 R158, [R1+0x878] ;  /* 0x00087800019e7983 */ /* 0x000f280000300a00 */
[----:B------:R-:W4:Y:S04]  /*27d0*/  LDL.LU.64 R156, [R1+0x870] ;  /* 0x00087000019c7983 */ /* 0x000f280000300a00 */
[----:B------:R-:W4:Y:S01]  /*27e0*/  LDL.LU R40, [R1+0x868] ;  /* 0x0008680001287983 */ /* 0x000f220000300800 */
[----:B------:R-:W-:-:S02]  /*27f0*/  HADD2.F32 R152, -RZ, R39.H0_H0 ;  /* 0x20000027ff987230 */ /* 0x000fc40000004100 */
[--C-:B------:R-:W-:Y:S01]  /*2800*/  HADD2.F32 R153, -RZ, R36.reuse.H0_H0 ;  /* 0x20000024ff997230 */ /* 0x100fe20000004100 */
[----:B------:R-:W4:Y:S01]  /*2810*/  LDL.LU R154, [R1+0x1c8] ;  /* 0x0001c800019a7983 */ /* 0x000f220000300800 */
[----:B------:R-:W-:Y:S02]  /*2820*/  HADD2.F32 R39, -RZ, R39.H1_H1 ;  /* 0x30000027ff277230 */ /* 0x000fe40000004100 */
[----:B------:R-:W-:Y:S01]  /*2830*/  HADD2.F32 R36, -RZ, R36.H1_H1 ;  /* 0x30000024ff247230 */ /* 0x000fe20000004100 */
[----:B------:R-:W4:Y:S02]  /*2840*/  LDL.LU R17, [R1+0x1cc] ;  /* 0x0001cc0001117983 */ /* 0x000f240000300800 */
[----:B------:R-:W-:Y:S02]  /*2850*/  F2FP.BF16.F32.PACK_AB R152, R39, R152 ;  /* 0x000000982798723e */ /* 0x000fe400000010ff */
[----:B------:R-:W-:Y:S01]  /*2860*/  F2FP.BF16.F32.PACK_AB R153, R36, R153 ;  /* 0x000000992499723e */ /* 0x000fe200000010ff */
[----:B------:R-:W4:Y:S04]  /*2870*/  LDL.LU R16, [R1+0x1d0] ;  /* 0x0001d00001107983 */ /* 0x000f280000300800 */
        /* <DEDUP_REMOVED lines=10> */
[----:B------:R-:W4:Y:S01]  /*2920*/  LDL.LU R2, [R1+0x1fc] ;  /* 0x0001fc0001027983 */ /* 0x000f220000300800 */
[----:B------:R-:W-:-:S02]  /*2930*/  F2FP.BF16.F32.PACK_AB R175, R20, R175 ;  /* 0x000000af14af723e */ /* 0x000fc400000010ff */
[----:B------:R-:W-:Y:S02]  /*2940*/  F2FP.BF16.F32.PACK_AB R168, R23, R168 ;  /* 0x000000a817a8723e */ /* 0x000fe400000010ff */
[----:B------:R-:W-:Y:S02]  /*2950*/  F2FP.BF16.F32.PACK_AB R169, R22, R169 ;  /* 0x000000a916a9723e */ /* 0x000fe400000010ff */
[----:B--2---:R-:W-:Y:S02]  /*2960*/  F2FP.BF16.F32.PACK_AB R166, R35, R166 ;  /* 0x000000a623a6723e */ /* 0x004fe400000010ff */
[----:B------:R-:W-:Y:S02]  /*2970*/  F2FP.BF16.F32.PACK_AB R167, R30, R167 ;  /* 0x000000a71ea7723e */ /* 0x000fe400000010ff */
[----:B---3--:R-:W-:Y:S02]  /*2980*/  F2FP.BF16.F32.PACK_AB R164, R33, R164 ;  /* 0x000000a421a4723e */ /* 0x008fe400000010ff */
[----:B------:R-:W-:-:S02]  /*2990*/  F2FP.BF16.F32.PACK_AB R165, R10, R165 ;  /* 0x000000a50aa5723e */ /* 0x000fc400000010ff */
[----:B----4-:R-:W-:Y:S02]  /*29a0*/  F2FP.BF16.F32.PACK_AB R162, R15, R162 ;  /* 0x000000a20fa2723e */ /* 0x010fe400000010ff */
[----:B------:R-:W-:Y:S02]  /*29b0*/  F2FP.BF16.F32.PACK_AB R160, R37, R160 ;  /* 0x000000a025a0723e */ /* 0x000fe400000010ff */
[----:B------:R-:W-:Y:S02]  /*29c0*/  F2FP.BF16.F32.PACK_AB R161, R38, R161 ;  /* 0x000000a126a1723e */ /* 0x000fe400000010ff */
[----:B------:R-:W-:Y:S02]  /*29d0*/  F2FP.BF16.F32.PACK_AB R159, R34, R159 ;  /* 0x0000009f229f723e */ /* 0x000fe400000010ff */
[----:B------:R-:W-:Y:S02]  /*29e0*/  F2FP.BF16.F32.PACK_AB R158, R21, R158 ;  /* 0x0000009e159e723e */ /* 0x000fe400000010ff */
[----:B------:R-:W-:-:S02]  /*29f0*/  F2FP.BF16.F32.PACK_AB R157, R32, R157 ;  /* 0x0000009d209d723e */ /* 0x000fc400000010ff */
[----:B------:R-:W-:Y:S02]  /*2a00*/  F2FP.BF16.F32.PACK_AB R156, R19, R156 ;  /* 0x0000009c139c723e */ /* 0x000fe400000010ff */
[----:B------:R-:W-:Y:S02]  /*2a10*/  F2FP.BF16.F32.PACK_AB R163, R40, R163 ;  /* 0x000000a328a3723e */ /* 0x000fe400000010ff */
[----:B------:R-:W-:Y:S01]  /*2a20*/  WARPGROUP.ARRIVE ;  /* 0x00000000000079c5 */ /* 0x000fe20000000000 */
[----:B------:R-:W-:Y:S04]  /*2a30*/  STL [R1+0x448], R156 ;  /* 0x0004489c01007387 */ /* 0x000fe80000100800 */
[----:B------:R-:W-:Y:S01]  /*2a40*/  STL [R1+0x44c], R157 ;  /* 0x00044c9d01007387 */ /* 0x000fe20000100800 */
[----:B------:R-:W-:Y:S03]  /*2a50*/  HGMMA.64x256x16.F32.BF16 R24, R176, gdesc[UR8], RZ, !UPT, gsb0 ;  /* 0x03e00008b0187df0 */ /* 0x000fe6000c0018ff */
[----:B------:R-:W-:Y:S04]  /*2a60*/  STL [R1+0x450], R158 ;  /* 0x0004509e01007387 */ /* 0x000fe80000100800 */
[----:B------:R-:W-:Y:S01]  /*2a70*/  STL [R1+0x454], R159 ;  /* 0x0004549f01007387 */ /* 0x000fe20000100800 */
[----:B------:R-:W-:-:S03]  /*2a80*/  WARPGROUP.DEPBAR.LE gsb0, 0x0 ;  /* 0x00008000000079c5 */ /* 0x000fc60000010000 */
[----:B------:R-:W-:Y:S04]  /*2a90*/  STL.64 [R1+0x860], R150 ;  /* 0x0008609601007387 */ /* 0x000fe80000100a00 */
        /* <DEDUP_REMOVED lines=34> */
[----:B------:R0:W-:Y:S04]  /*2cc0*/  STL.64 [R1+0x748], R80 ;  /* 0x0007485001007387 */ /* 0x0001e80000100a00 */
        /* <DEDUP_REMOVED lines=28> */
[----:B------:R-:W-:Y:S01]  /*2e90*/  LDS.U16 R10, [R0+0x2a08] ;  /* 0x002a0800000a7984 */ /* 0x000fe20000000400 */
[----:B0-----:R-:W-:Y:S01]  /*2ea0*/  IMAD.MOV.U32 R81, RZ, RZ, R235 ;  /* 0x000000ffff517224 */ /* 0x001fe200078e00eb */
[----:B------:R-:W-:Y:S01]  /*2eb0*/  MOV R82, R234 ;  /* 0x000000ea00527202 */ /* 0x000fe20000000f00 */
[----:B------:R-:W-:Y:S01]  /*2ec0*/  IMAD.MOV.U32 R83, RZ, RZ, R233 ;  /* 0x000000ffff537224 */ /* 0x000fe200078e00e9 */
[----:B------:R-:W-:Y:S01]  /*2ed0*/  MOV R86, R230 ;  /* 0x000000e600567202 */ /* 0x000fe20000000f00 */
[----:B------:R-:W-:Y:S01]  /*2ee0*/  IMAD.MOV.U32 R84, RZ, RZ, R232 ;  /* 0x000000ffff547224 */ /* 0x000fe200078e00e8 */
[----:B------:R-:W-:Y:S01]  /*2ef0*/  MOV R90, R226 ;  /* 0x000000e2005a7202 */ /* 0x000fe20000000f00 */
[----:B------:R-:W-:Y:S01]  /*2f00*/  IMAD.MOV.U32 R85, RZ, RZ, R231 ;  /* 0x000000ffff557224 */ /* 0x000fe200078e00e7 */
[----:B-1----:R-:W2:Y:S04]  /*2f10*/  LDL.LU R24, [R1] ;  /* 0x0000000001187983 */ /* 0x002ea80000300800 */
[----:B------:R-:W2:Y:S04]  /*2f20*/  LDL.LU R25, [R1+0x4] ;  /* 0x0000040001197983 */ /* 0x000ea80000300800 */
        /* <DEDUP_REMOVED lines=54> */
[----:B------:R-:W2:Y:S01]  /*3290*/  LDL.LU R80, [R1+0xe0] ;  /* 0x0000e00001507983 */ /* 0x000ea20000300800 */
[----:B------:R-:W-:Y:S01]  /*32a0*/  IMAD.MOV.U32 R87, RZ, RZ, R229 ;  /* 0x000000ffff577224 */ /* 0x000fe200078e00e5 */
[----:B------:R-:W-:Y:S01]  /*32b0*/  MOV R94, R222 ;  /* 0x000000de005e7202 */ /* 0x000fe20000000f00 */
        /* <DEDUP_REMOVED lines=29> */
[----:B------:R-:W0:Y:S01]  /*3490*/  LDS.U16 R0, [R0+0x2808] ;  /* 0x0028080000007984 */ /* 0x000e220000000400 */
[----:B------:R-:W-:Y:S01]  /*34a0*/  IMAD.MOV.U32 R108, RZ, RZ, R208 ;  /* 0x000000ffff6c7224 */ /* 0x000fe200078e00d0 */
[----:B------:R-:W-:Y:S01]  /*34b0*/  UMOV UR10, UR8 ;  /* 0x00000008000a7c82 */ /* 0x000fe20008000000 */
[----:B------:R-:W-:Y:S01]  /*34c0*/  IMAD.MOV.U32 R109, RZ, RZ, R207 ;  /* 0x000000ffff6d7224 */ /* 0x000fe200078e00cf */
[----:B------:R-:W-:Y:S01]  /*34d0*/  UMOV UR11, 0x40000040 ;  /* 0x40000040000b7882 */ /* 0x000fe20000000000 */
[----:B------:R-:W-:Y:S01]  /*34e0*/  IMAD.MOV.U32 R111, RZ, RZ, R205 ;  /* 0x000000ffff6f7224 */ /* 0x000fe200078e00cd */
[----:B------:R-:W-:Y:S01]  /*34f0*/  STL [R1+0x464], R176 ;  /* 0x000464b001007387 */ /* 0x000fe20000100800 */
[----:B------:R-:W-:-:S02]  /*3500*/  IMAD.MOV.U32 R112, RZ, RZ, R204 ;  /* 0x000000ffff707224 */ /* 0x000fc400078e00cc */
[----:B------:R-:W-:Y:S01]  /*3510*/  IMAD.MOV.U32 R113, RZ, RZ, R203 ;  /* 0x000000ffff717224 */ /* 0x000fe200078e00cb */
[----:B------:R-:W-:Y:S01]  /*3520*/  STL [R1+0x460], R177 ;  /* 0x000460b101007387 */ /* 0x000fe20000100800 */
[----:B------:R-:W-:Y:S02]  /*3530*/  IMAD.MOV.U32 R115, RZ, RZ, R201 ;  /* 0x000000ffff737224 */ /* 0x000fe400078e00c9 */
[----:B------:R-:W-:Y:S01]  /*3540*/  IMAD.MOV.U32 R116, RZ, RZ, R200 ;  /* 0x000000ffff747224 */ /* 0x000fe200078e00c8 */
[----:B------:R-:W-:Y:S01]  /*3550*/  STL [R1+0x45c], R178 ;  /* 0x00045cb201007387 */ /* 0x000fe20000100800 */
[----:B------:R-:W-:Y:S02]  /*3560*/  IMAD.MOV.U32 R117, RZ, RZ, R199 ;  /* 0x000000ffff757224 */ /* 0x000fe400078e00c7 */
[----:B------:R-:W-:Y:S01]  /*3570*/  IMAD.MOV.U32 R119, RZ, RZ, R197 ;  /* 0x000000ffff777224 */ /* 0x000fe200078e00c5 */
[----:B------:R-:W-:Y:S01]  /*3580*/  STL [R1+0x458], R179 ;  /* 0x000458b301007387 */ /* 0x000fe20000100800 */
[----:B------:R-:W-:-:S02]  /*3590*/  IMAD.MOV.U32 R120, RZ, RZ, R196 ;  /* 0x000000ffff787224 */ /* 0x000fc400078e00c4 */
[----:B------:R-:W-:Y:S02]  /*35a0*/  IMAD.MOV.U32 R121, RZ, RZ, R195 ;  /* 0x000000ffff797224 */ /* 0x000fe400078e00c3 */
[----:B------:R-:W-:Y:S02]  /*35b0*/  IMAD.MOV.U32 R123, RZ, RZ, R193 ;  /* 0x000000ffff7b7224 */ /* 0x000fe400078e00c1 */
[----:B------:R-:W-:Y:S02]  /*35c0*/  IMAD.MOV.U32 R124, RZ, RZ, R192 ;  /* 0x000000ffff7c7224 */ /* 0x000fe400078e00c0 */
[----:B------:R-:W-:Y:S02]  /*35d0*/  IMAD.MOV.U32 R125, RZ, RZ, R191 ;  /* 0x000000ffff7d7224 */ /* 0x000fe400078e00bf */
[----:B------:R-:W-:Y:S02]  /*35e0*/  IMAD.MOV.U32 R127, RZ, RZ, R189 ;  /* 0x000000ffff7f7224 */ /* 0x000fe400078e00bd */
[----:B------:R-:W-:-:S02]  /*35f0*/  IMAD.MOV.U32 R128, RZ, RZ, R188 ;  /* 0x000000ffff807224 */ /* 0x000fc400078e00bc */
[----:B------:R-:W-:Y:S02]  /*3600*/  IMAD.MOV.U32 R129, RZ, RZ, R187 ;  /* 0x000000ffff817224 */ /* 0x000fe400078e00bb */
[----:B------:R-:W-:Y:S02]  /*3610*/  IMAD.MOV.U32 R131, RZ, RZ, R185 ;  /* 0x000000ffff837224 */ /* 0x000fe400078e00b9 */
[----:B------:R-:W-:Y:S02]  /*3620*/  IMAD.MOV.U32 R132, RZ, RZ, R184 ;  /* 0x000000ffff847224 */ /* 0x000fe400078e00b8 */
[----:B------:R-:W-:Y:S01]  /*3630*/  IMAD.MOV.U32 R133, RZ, RZ, R183 ;  /* 0x000000ffff857224 */ /* 0x000fe200078e00b7 */
[----:B0-----:R-:W-:Y:S01]  /*3640*/  PRMT R10, R0, 0x5410, R10 ;  /* 0x00005410000a7816 */ /* 0x001fe2000000000a */
[----:B------:R-:W-:Y:S02]  /*3650*/  IMAD.MOV.U32 R135, RZ, RZ, R181 ;  /* 0x000000ffff877224 */ /* 0x000fe400078e00b5 */
[----:B------:R-:W-:Y:S01]  /*3660*/  IMAD.MOV.U32 R136, RZ, RZ, R180 ;  /* 0x000000ffff887224 */ /* 0x000fe200078e00b4 */
[----:B------:R-:W-:Y:S01]  /*3670*/  F2FP.F16.E4M3.UNPACK_B R0, R10 ;  /* 0x0000000aff00723e */ /* 0x000fe200020006ff */
        /* <DEDUP_REMOVED lines=10> */
[----:B------:R-:W-:Y:S02]  /*3720*/  IMAD.MOV.U32 R151, RZ, RZ, R2 ;  /* 0x000000ffff977224 */ /* 0x000fe400078e0002 */
[--C-:B------:R-:W-:Y:S02]  /*3730*/  HADD2.F32 R154, -RZ, R0.reuse.H0_H0 ;  /* 0x20000000ff9a7230 */ /* 0x100fe40000004100 */
[----:B------:R-:W-:-:S05]  /*3740*/  HADD2.F32 R0, -RZ, R0.H1_H1 ;  /* 0x30000000ff007230 */ /* 0x000fca0000004100 */
[----:B------:R-:W-:Y:S02]  /*3750*/  F2FP.BF16.F32.PACK_AB R154, R0, R154 ;  /* 0x0000009a009a723e */ /* 0x000fe400000010ff */
[----:B------:R-:W-:-:S05]  /*3760*/  F2FP.F16.E4M3.UNPACK_B R0, R10.H1 ;  /* 0x0000000aff00723e */ /* 0x000fca00030006ff */
[--C-:B------:R-:W-:Y:S02]  /*3770*/  HADD2.F32 R155, -RZ, R0.reuse.H0_H0 ;  /* 0x20000000ff9b7230 */ /* 0x100fe40000004100 */
[----:B------:R-:W-:-:S05]  /*3780*/  HADD2.F32 R0, -RZ, R0.H1_H1 ;  /* 0x30000000ff007230 */ /* 0x000fca0000004100 */
[----:B------:R-:W-:Y:S01]  /*3790*/  F2FP.BF16.F32.PACK_AB R155, R0, R155 ;  /* 0x0000009b009b723e */ /* 0x000fe200000010ff */
[----:B--2---:R-:W-:-:S06]  /*37a0*/  WARPGROUP.ARRIVE ;  /* 0x00000000000079c5 */ /* 0x004fcc0000000000 */
[----:B------:R-:W-:Y:S03]  /*37b0*/  HGMMA.64x256x16.F32.BF16 R24, R172, gdesc[UR8], R24, gsb0 ;  /* 0x03e00008ac187df0 */ /* 0x000fe60008001818 */
[----:B------:R-:W-:Y:S02]  /*37c0*/  WARPGROUP.DEPBAR.LE gsb0, 0x0 ;  /* 0x00008000000079c5 */ /* 0x000fe40000010000 */
[----:B------:R-:W-:Y:S04]  /*37d0*/  STL.64 [R1], R24 ;  /* 0x0000001801007387 */ /* 0x000fe80000100a00 */
        /* <DEDUP_REMOVED lines=63> */
[----:B0-----:R-:W2:Y:S04]  /*3bd0*/  LDL.LU.64 R150, [R1+0x860] ;  /* 0x0008600001967983 */ /* 0x001ea80000300a00 */
[----:B------:R-:W2:Y:S04]  /*3be0*/  LDL.LU.64 R148, [R1+0x858] ;  /* 0x0008580001947983 */ /* 0x000ea80000300a00 */
        /* <DEDUP_REMOVED lines=62> */
[----:B------:R-:W-:Y:S04]  /*3fd0*/  STL.64 [R1+0x660], R154 ;  /* 0x0006609a01007387 */ /* 0x000fe80000100a00 */
[----:B------:R-:W-:Y:S01]  /*3fe0*/  STL.64 [R1+0x658], R152 ;  /* 0x0006589801007387 */ /* 0x000fe20000100a00 */
[----:B--2---:R-:W-:-:S06]  /*3ff0*/  WARPGROUP.ARRIVE ;  /* 0x00000000000079c5 */ /* 0x004fcc0000000000 */
[----:B------:R-:W-:Y:S03]  /*4000*/  HGMMA.64x256x16.F32.BF16 R24, R168, gdesc[UR8], R24, gsb0 ;  /* 0x03e00008a8187df0 */ /* 0x000fe60008001818 */
[----:B------:R-:W-:Y:S02]  /*4010*/  WARPGROUP.DEPBAR.LE gsb0, 0x0 ;  /* 0x00008000000079c5 */ /* 0x000fe40000010000 */
        /* <DEDUP_REMOVED lines=62> */
[----:B0-----:R-:W2:Y:S04]  /*4400*/  LDL.LU.64 R28, [R1] ;  /* 0x00000000011c7983 */ /* 0x001ea80000300a00 */
        /* <DEDUP_REMOVED lines=62> */
[----:B------:R-:W2:Y:S01]  /*47f0*/  LDL.LU.64 R154, [R1+0x1f8] ;  /* 0x0001f800019a7983 */ /* 0x000ea20000300a00 */
[----:B------:R-:W-:Y:S01]  /*4800*/  UIADD3 UR8, UR6, 0x4, URZ ;  /* 0x0000000406087890 */ /* 0x000fe2000fffe03f */
[----:B------:R-:W-:-:S06]  /*4810*/  UMOV UR11, 0x40000040 ;  /* 0x40000040000b7882 */ /* 0x000fcc0000000000 */
[----:B------:R-:W-:Y:S01]  /*4820*/  UMOV UR10, UR8 ;  /* 0x00000008000a7c82 */ /* 0x000fe20008000000 */
[----:B--2---:R-:W-:-:S06]  /*4830*/  WARPGROUP.ARRIVE ;  /* 0x00000000000079c5 */ /* 0x004fcc0000000000 */
[----:B------:R-:W-:Y:S03]  /*4840*/  HGMMA.64x256x16.F32.BF16 R28, R164, gdesc[UR8], R28, gsb0 ;  /* 0x03e00008a41c7df0 */ /* 0x000fe6000800181c */
        /* <DEDUP_REMOVED lines=57> */
[----:B------:R0:W-:Y:S01]  /*4be0*/  STL [R1+0x70], R56 ;  /* 0x0000703801007387 */ /* 0x0001e20000100800 */
[----:B------:R-:W-:Y:S01]  /*4bf0*/  IMAD.MOV.U32 R201, RZ, RZ, R116 ;  /* 0x000000ffffc97224 */ /* 0x000fe200078e0074 */
[----:B------:R-:W-:Y:S01]  /*4c00*/  MOV R218, R99 ;  /* 0x0000006300da7202 */ /* 0x000fe20000000f00 */
[----:B------:R-:W-:Y:S01]  /*4c10*/  IMAD.MOV.U32 R200, RZ, RZ, R117 ;  /* 0x000000ffffc87224 */ /* 0x000fe200078e0075 */
[----:B------:R-:W2:Y:S01]  /*4c20*/  LDL.LU.64 R154, [R1+0x660] ;  /* 0x00066000019a7983 */ /* 0x000ea20000300a00 */
[----:B------:R-:W-:Y:S01]  /*4c30*/  IMAD.MOV.U32 R203, RZ, RZ, R114 ;  /* 0x000000ffffcb7224 */ /* 0x000fe200078e0072 */
[----:B------:R-:W-:Y:S01]  /*4c40*/  MOV R222, R95 ;  /* 0x0000005f00de7202 */ /* 0x000fe20000000f00 */
[----:B------:R-:W-:Y:S01]  /*4c50*/  IMAD.MOV.U32 R205, RZ, RZ, R112 ;  /* 0x000000ffffcd7224 */ /* 0x000fe200078e0070 */
[----:B------:R-:W3:Y:S01]  /*4c60*/  LDL.LU.64 R152, [R1+0x658] ;  /* 0x0006580001987983 */ /* 0x000ee20000300a00 */
[----:B------:R-:W-:Y:S01]  /*4c70*/  IMAD.MOV.U32 R204, RZ, RZ, R113 ;  /* 0x000000ffffcc7224 */ /* 0x000fe200078e0071 */
[----:B------:R-:W-:Y:S01]  /*4c80*/  MOV R226, R91 ;  /* 0x0000005b00e27202 */ /* 0x000fe20000000f00 */
[----:B------:R-:W-:Y:S01]  /*4c90*/  IMAD.MOV.U32 R207, RZ, RZ, R110 ;  /* 0x000000ffffcf7224 */ /* 0x000fe200078e006e */
[----:B------:R-:W4:Y:S01]  /*4ca0*/  LDL.LU.64 R150, [R1+0x650] ;  /* 0x0006500001967983 */ /* 0x000f220000300a00 */
        /* <DEDUP_REMOVED lines=32> */
[----:B------:R-:W-:-:S02]  /*4eb0*/  IMAD.MOV.U32 R228, RZ, RZ, R89 ;  /* 0x000000ffffe47224 */ /* 0x000fc400078e0059 */
[----:B------:R-:W-:Y:S01]  /*4ec0*/  IMAD.MOV.U32 R231, RZ, RZ, R86 ;  /* 0x000000ffffe77224 */ /* 0x000fe200078e0056 */
[----:B------:R-:W4:Y:S01]  /*4ed0*/  LDL.LU.64 R132, [R1+0x608] ;  /* 0x0006080001847983 */ /* 0x000f220000300a00 */
[----:B------:R-:W-:Y:S02]  /*4ee0*/  IMAD.MOV.U32 R233, RZ, RZ, R84 ;  /* 0x000000ffffe97224 */ /* 0x000fe400078e0054 */
[----:B------:R-:W-:Y:S01]  /*4ef0*/  IMAD.MOV.U32 R232, RZ, RZ, R85 ;  /* 0x000000ffffe87224 */ /* 0x000fe200078e0055 */
[----:B------:R-:W4:Y:S01]  /*4f00*/  LDL.LU.64 R130, [R1+0x600] ;  /* 0x0006000001827983 */ /* 0x000f220000300a00 */
[----:B------:R-:W-:Y:S02]  /*4f10*/  IMAD.MOV.U32 R235, RZ, RZ, R82 ;  /* 0x000000ffffeb7224 */ /* 0x000fe400078e0052 */
        /* <DEDUP_REMOVED lines=28> */
[----:B------:R-:W4:Y:S04]  /*50e0*/  LDL.LU.64 R110, [R1+0x5b0] ;  /* 0x0005b000016e7983 */ /* 0x000f280000300a00 */
        /* <DEDUP_REMOVED lines=26> */
[----:B0-----:R-:W4:Y:S04]  /*5290*/  LDL.LU.64 R56, [R1+0x4d8] ;  /* 0x0004d80001387983 */ /* 0x001f280000300a00 */
        /* <DEDUP_REMOVED lines=14> */
[----:B--2---:R-:W-:Y:S04]  /*5380*/  STL.64 [R1+0x400], R154 ;  /* 0x0004009a01007387 */ /* 0x004fe80000100a00 */
[----:B---3--:R-:W-:Y:S01]  /*5390*/  STL.64 [R1+0x3f8], R152 ;  /* 0x0003f89801007387 */ /* 0x008fe20000100a00 */
[----:B----4-:R-:W-:-:S06]  /*53a0*/  WARPGROUP.ARRIVE ;  /* 0x00000000000079c5 */ /* 0x010fcc0000000000 */
        /* <DEDUP_REMOVED lines=64> */
[----:B0-----:R-:W2:Y:S04]  /*57b0*/  LDL.LU R28, [R1] ;  /* 0x00000000011c7983 */ /* 0x001ea80000300800 */
        /* <DEDUP_REMOVED lines=24> */
[----:B------:R-:W-:-:S03]  /*5940*/  IMAD.MOV.U32 R57, RZ, RZ, R176 ;  /* 0x000000ffff397224 */ /* 0x000fc600078e00b0 */
[----:B------:R-:W2:Y:S01]  /*5950*/  LDL.LU R53, [R1+0x64] ;  /* 0x0000640001357983 */ /* 0x000ea20000300800 */
[----:B------:R-:W-:-:S03]  /*5960*/  IMAD.MOV.U32 R58, RZ, RZ, R177 ;  /* 0x000000ffff3a7224 */ /* 0x000fc600078e00b1 */
[----:B------:R-:W2:Y:S01]  /*5970*/  LDL.LU R54, [R1+0x68] ;  /* 0x0000680001367983 */ /* 0x000ea20000300800 */
[----:B------:R-:W-:-:S03]  /*5980*/  IMAD.MOV.U32 R59, RZ, RZ, R178 ;  /* 0x000000ffff3b7224 */ /* 0x000fc600078e00b2 */
[----:B------:R-:W2:Y:S01]  /*5990*/  LDL.LU R55, [R1+0x6c] ;  /* 0x00006c0001377983 */ /* 0x000ea20000300800 */
[----:B------:R-:W-:-:S03]  /*59a0*/  MOV R60, R179 ;  /* 0x000000b3003c7202 */ /* 0x000fc60000000f00 */
[----:B------:R-:W2:Y:S01]  /*59b0*/  LDL.LU R56, [R1+0x70] ;  /* 0x0000700001387983 */ /* 0x000ea20000300800 */
[----:B------:R-:W-:-:S03]  /*59c0*/  IMAD.MOV.U32 R61, RZ, RZ, R159 ;  /* 0x000000ffff3d7224 */ /* 0x000fc600078e009f */
[----:B------:R0:W5:Y:S01]  /*59d0*/  LDL.LU R176, [R1+0x464] ;  /* 0x0004640001b07983 */ /* 0x0001620000300800 */
[----:B------:R-:W-:-:S03]  /*59e0*/  IMAD.MOV.U32 R62, RZ, RZ, R158 ;  /* 0x000000ffff3e7224 */ /* 0x000fc600078e009e */
[----:B------:R0:W5:Y:S01]  /*59f0*/  LDL.LU R177, [R1+0x460] ;  /* 0x0004600001b17983 */ /* 0x0001620000300800 */
[----:B------:R-:W-:-:S03]  /*5a00*/  IMAD.MOV.U32 R63, RZ, RZ, R157 ;  /* 0x000000ffff3f7224 */ /* 0x000fc600078e009d */
[----:B------:R0:W5:Y:S01]  /*5a10*/  LDL.LU R178, [R1+0x45c] ;  /* 0x00045c0001b27983 */ /* 0x0001620000300800 */
[----:B------:R-:W-:-:S03]  /*5a20*/  MOV R64, R156 ;  /* 0x0000009c00407202 */ /* 0x000fc60000000f00 */
[----:B------:R0:W5:Y:S04]  /*5a30*/  LDL.LU R179, [R1+0x458] ;  /* 0x0004580001b37983 */ /* 0x0001680000300800 */
        /* <DEDUP_REMOVED lines=49> */
[----:B------:R-:W-:Y:S01]  /*5d50*/  UIADD3 UR6, UR6, 0x6, URZ ;  /* 0x0000000606067890 */ /* 0x000fe2000fffe03f */
[----:B------:R-:W-:Y:S01]  /*5d60*/  IMAD.MOV.U32 R95, RZ, RZ, R222 ;  /* 0x000000ffff5f7224 */ /* 0x000fe200078e00de */
[----:B------:R-:W-:Y:S01]  /*5d70*/  UMOV UR7, 0x40000040 ;  /* 0x4000004000077882 */ /* 0x000fe20000000000 */
[----:B------:R-:W-:Y:S01]  /*5d80*/  IMAD.MOV.U32 R97, RZ, RZ, R220 ;  /* 0x000000ffff617224 */ /* 0x000fe200078e00dc */
[----:B------:R0:W5:Y:S01]  /*5d90*/  LDL.LU R6, [R1+0x444] ;  /* 0x0004440001067983 */ /* 0x0001620000300800 */
[----:B------:R-:W-:Y:S01]  /*5da0*/  IMAD.MOV.U32 R98, RZ, RZ, R219 ;  /* 0x000000ffff627224 */ /* 0x000fe200078e00db */
[----:B------:R-:W1:Y:S01]  /*5db0*/  LDC R17, c[0x0][0x28c] ;  /* 0x0000a300ff117b82 */ /* 0x000e620000000800 */
[----:B------:R-:W-:Y:S01]  /*5dc0*/  IMAD.MOV.U32 R99, RZ, RZ, R218 ;  /* 0x000000ffff637224 */ /* 0x000fe200078e00da */
[----:B------:R0:W5:Y:S01]  /*5dd0*/  LDL.LU R4, [R1+0x440] ;  /* 0x0004400001047983 */ /* 0x0001620000300800 */
[----:B------:R-:W-:-:S02]  /*5de0*/  IMAD.MOV.U32 R101, RZ, RZ, R216 ;  /* 0x000000ffff657224 */ /* 0x000fc400078e00d8 */
[----:B------:R-:W-:Y:S01]  /*5df0*/  IMAD.MOV.U32 R102, RZ, RZ, R215 ;  /* 0x000000ffff667224 */ /* 0x000fe200078e00d7 */
[----:B------:R0:W5:Y:S01]  /*5e00*/  LDL.LU R12, [R1+0x43c] ;  /* 0x00043c00010c7983 */ /* 0x0001620000300800 */
[----:B------:R-:W-:Y:S02]  /*5e10*/  IMAD.MOV.U32 R103, RZ, RZ, R214 ;  /* 0x000000ffff677224 */ /* 0x000fe400078e00d6 */
[----:B------:R-:W-:Y:S01]  /*5e20*/  IMAD.MOV.U32 R105, RZ, RZ, R212 ;  /* 0x000000ffff697224 */ /* 0x000fe200078e00d4 */
[----:B------:R0:W5:Y:S01]  /*5e30*/  LDL.LU R14, [R1+0x438] ;  /* 0x00043800010e7983 */ /* 0x0001620000300800 */
[----:B------:R-:W-:Y:S02]  /*5e40*/  IMAD.MOV.U32 R106, RZ, RZ, R211 ;  /* 0x000000ffff6a7224 */ /* 0x000fe400078e00d3 */
        /* <DEDUP_REMOVED lines=36> */
[----:B------:R-:W-:Y:S02]  /*6090*/  IMAD.MOV.U32 R139, RZ, RZ, R170 ;  /* 0x000000ffff8b7224 */ /* 0x000fe400078e00aa */
        /* <DEDUP_REMOVED lines=11> */
[----:B------:R-:W-:-:S06]  /*6150*/  IMAD.MOV.U32 R155, RZ, RZ, R0 ;  /* 0x000000ffff9b7224 */ /* 0x000fcc00078e0000 */
        /* <DEDUP_REMOVED lines=67> */
[----:B--2---:R-:W2:Y:S04]  /*6590*/  LDL.LU.64 R154, [R1+0x400] ;  /* 0x00040000019a7983 */ /* 0x004ea80000300a00 */
        /* <DEDUP_REMOVED lines=62> */
[----:B------:R-:W2:Y:S02]  /*6980*/  LDL.LU.64 R28, [R1+0x208] ;  /* 0x00020800011c7983 */ /* 0x000ea40000300a00 */
[----:B--2---:R-:W-:-:S06]  /*6990*/  WARPGROUP.ARRIVE ;  /* 0x00000000000079c5 */ /* 0x004fcc0000000000 */
[----:B------:R-:W-:Y:S03]  /*69a0*/  HGMMA.64x256x16.F32.BF16 R24, R152, gdesc[UR4], R24, gsb0 ;  /* 0x03e0000498187df0 */ /* 0x000fe60008001818 */
[----:B------:R-:W-:Y:S02]  /*69b0*/  WARPGROUP.DEPBAR.LE gsb0, 0x0 ;  /* 0x00008000000079c5 */ /* 0x000fe40000010000 */
[----:B01----:R-:W-:Y:S05]  /*69c0*/  @!P2 BRA `(.L_x_20) ;  /* 0x000000040020a947 */ /* 0x003fea0003800000 */
[----:B------:R-:W-:Y:S05]  /*69d0*/  @!P0 BRA `(.L_x_21) ;  /* 0x0000000000048947 */ /* 0x000fea0003800000 */
[----:B------:R-:W-:Y:S01]  /*69e0*/  BPT.TRAP 0x1 ;  /* 0x000000040000795c */ /* 0x000fe20000300000 */
.L_x_21:
[----:B------:R-:W-:Y:S05]  /*69f0*/  @P1 BRA `(.L_x_22) ;  /* 0x00000000001c1947 */ /* 0x000fea0003800000 */
[----:B------:R-:W-:-:S04]  /*6a00*/  UISETP.NE.AND UP0, UPT, UR39, 0x3, UPT ;  /* 0x000000032700788c */ /* 0x000fc8000bf05270 */
[----:B------:R-:W-:-:S04]  /*6a10*/  USEL UR5, URZ, 0x1, UP0 ;  /* 0x000000013f057887 */ /* 0x000fc80008000000 */
[----:B------:R-:W-:-:S06]  /*6a20*/  ULOP3.LUT UR5, UR38, UR5, URZ, 0x3c, !UPT ;  /* 0x0000000526057292 */ /* 0x000fcc000f8e3c3f */
[----:B------:R-:W-:-:S04]  /*6a30*/  MOV R0, UR5 ;  /* 0x0000000500007c02 */ /* 0x000fc80008000f00 */
[----:B------:R-:W-:-:S04]  /*6a40*/  SHF.L.U32 R0, R0, 0x1f, RZ ;  /* 0x0000001f00007819 */ /* 0x000fc800000006ff */
[----:B-----5:R-:W0:Y:S02]  /*6a50*/  SYNCS.PHASECHK.TRANS64.TRYWAIT P1, [R8+URZ], R0 ;  /* 0x00000000080075a7 */ /* 0x020e24000802017f */
[----:B0-----:R-:W-:Y:S05]  /*6a60*/  @!P1 BRA `(.L_x_23) ;  /* 0x000001e400449947 */ /* 0x001fea0003800000 */
.L_x_22:
[----:B------:R-:W1:Y:S01]  /*6a70*/  S2UR UR6, SR_CgaCtaId ;  /* 0x00000000000679c3 */ /* 0x000e620000008800 */
[----:B------:R-:W-:Y:S01]  /*6a80*/  UMOV UR5, 0x400 ;  /* 0x0000040000057882 */ /* 0x000fe20000000000 */
[----:B0----5:R-:W-:Y:S01]  /*6a90*/  IMAD R0, R7, 0x4000, R13 ;  /* 0x0000400007007824 */ /* 0x021fe200078e020d */
[----:B-1----:R-:W-:-:S09]  /*6aa0*/  ULEA UR5, UR6, UR5, 0x18 ;  /* 0x0000000506057291 */ /* 0x002fd2000f8ec03f */
[----:B------:R-:W-:Y:S04]  /*6ab0*/  LDS.U16 R4, [R0+UR5+0xa00] ;  /* 0x000a000500047984 */ /* 0x000fe80008000400 */
[----:B------:R-:W0:Y:S04]  /*6ac0*/  LDS.U16 R3, [R0+UR5+0x800] ;  /* 0x0008000500037984 */ /* 0x000e280008000400 */
[----:B------:R-:W-:Y:S04]  /*6ad0*/  LDS.U16 R10, [R0+UR5+0xa08] ;  /* 0x000a0805000a7984 */ /* 0x000fe80008000400 */
[----:B------:R-:W1:Y:S04]  /*6ae0*/  LDS.U16 R8, [R0+UR5+0x808] ;  /* 0x0008080500087984 */ /* 0x000e680008000400 */
[----:B------:R-:W-:Y:S04]  /*6af0*/  LDS.U16 R6, [R0+UR5+0x2a00] ;  /* 0x002a000500067984 */ /* 0x000fe80008000400 */
[----:B------:R-:W2:Y:S04]  /*6b00*/  LDS.U16 R5, [R0+UR5+0x2800] ;  /* 0x0028000500057984 */ /* 0x000ea80008000400 */
[----:B------:R-:W-:Y:S04]  /*6b10*/  LDS.U16 R15, [R0+UR5+0x2a08] ;  /* 0x002a0805000f7984 */ /* 0x000fe80008000400 */
[----:B------:R3:W4:Y:S02]  /*6b20*/  LDS.U16 R11, [R0+UR5+0x2808] ;  /* 0x00280805000b7984 */ /* 0x0007240008000400 */
[----:B---3--:R-:W-:-:S04]  /*6b30*/  VIADD R0, R0, UR5 ;  /* 0x0000000500007c36 */ /* 0x008fc80008000000 */
[----:B------:R-:W-:Y:S01]  /*6b40*/  IMAD.IADD R0, R12, 0x1, R0 ;  /* 0x000000010c007824 */ /* 0x000fe200078e0200 */
[----:B0-----:R-:W-:-:S04]  /*6b50*/  PRMT R4, R3, 0x5410, R4 ;  /* 0x0000541003047816 */ /* 0x001fc80000000004 */
[-C--:B------:R-:W-:Y:S02]  /*6b60*/  F2FP.F16.E4M3.UNPACK_B R3, R4.reuse ;  /* 0x00000004ff03723e */ /* 0x080fe400020006ff */
[----:B------:R-:W-:Y:S02]  /*6b70*/  F2FP.F16.E4M3.UNPACK_B R4, R4.H1 ;  /* 0x00000004ff04723e */ /* 0x000fe400030006ff */
[----:B-1----:R-:W-:Y:S01]  /*6b80*/  PRMT R8, R8, 0x5410, R10 ;  /* 0x0000541008087816 */ /* 0x002fe2000000000a */
[--C-:B------:R-:W-:Y:S02]  /*6b90*/  HADD2.F32 R180, -RZ, R3.reuse.H0_H0 ;  /* 0x20000003ffb47230 */ /* 0x100fe40000004100 */
[----:B------:R-:W-:Y:S02]  /*6ba0*/  HADD2.F32 R3, -RZ, R3.H1_H1 ;  /* 0x30000003ff037230 */ /* 0x000fe40000004100 */
[--C-:B------:R-:W-:Y:S02]  /*6bb0*/  HADD2.F32 R181, -RZ, R4.reuse.H0_H0 ;  /* 0x20000004ffb57230 */ /* 0x100fe40000004100 */
[----:B------:R-:W-:Y:S01]  /*6bc0*/  HADD2.F32 R4, -RZ, R4.H1_H1 ;  /* 0x30000004ff047230 */ /* 0x000fe20000004100 */
[----:B------:R-:W-:-:S02]  /*6bd0*/  F2FP.BF16.F32.PACK_AB R180, R3, R180 ;  /* 0x000000b403b4723e */ /* 0x000fc400000010ff */
[-C--:B------:R-:W-:Y:S02]  /*6be0*/  F2FP.F16.E4M3.UNPACK_B R3, R8.reuse ;  /* 0x00000008ff03723e */ /* 0x080fe400020006ff */
[----:B--2---:R-:W-:Y:S02]  /*6bf0*/  PRMT R5, R5, 0x5410, R6 ;  /* 0x0000541005057816 */ /* 0x004fe40000000006 */
[----:B------:R-:W-:Y:S01]  /*6c00*/  F2FP.BF16.F32.PACK_AB R181, R4, R181 ;  /* 0x000000b504b5723e */ /* 0x000fe200000010ff */
[--C-:B------:R-:W-:Y:S01]  /*6c10*/  HADD2.F32 R182, -RZ, R3.reuse.H0_H0 ;  /* 0x20000003ffb67230 */ /* 0x100fe20000004100 */
[----:B------:R-:W-:Y:S01]  /*6c20*/  F2FP.F16.E4M3.UNPACK_B R4, R8.H1 ;  /* 0x00000008ff04723e */ /* 0x000fe200030006ff */
[----:B------:R-:W-:Y:S01]  /*6c30*/  HADD2.F32 R3, -RZ, R3.H1_H1 ;  /* 0x30000003ff037230 */ /* 0x000fe20000004100 */
[----:B----4-:R-:W-:-:S03]  /*6c40*/  PRMT R11, R11, 0x5410, R15 ;  /* 0x000054100b0b7816 */ /* 0x010fc6000000000f */
[--C-:B------:R-:W-:Y:S01]  /*6c50*/  HADD2.F32 R183, -RZ, R4.reuse.H0_H0 ;  /* 0x20000004ffb77230 */ /* 0x100fe20000004100 */
[----:B------:R-:W-:Y:S01]  /*6c60*/  F2FP.BF16.F32.PACK_AB R182, R3, R182 ;  /* 0x000000b603b6723e */ /* 0x000fe200000010ff */
[----:B------:R-:W-:Y:S01]  /*6c70*/  HADD2.F32 R4, -RZ, R4.H1_H1 ;  /* 0x30000004ff047230 */ /* 0x000fe20000004100 */
[----:B------:R-:W-:-:S04]  /*6c80*/  F2FP.F16.E4M3.UNPACK_B R3, R5 ;  /* 0x00000005ff03723e */ /* 0x000fc800020006ff */
[----:B------:R-:W-:Y:S01]  /*6c90*/  F2FP.BF16.F32.PACK_AB R183, R4, R183 ;  /* 0x000000b704b7723e */ /* 0x000fe200000010ff */
[--C-:B------:R-:W-:Y:S02]  /*6ca0*/  HADD2.F32 R6, -RZ, R3.reuse.H0_H0 ;  /* 0x20000003ff067230 */ /* 0x100fe40000004100 */
[----:B------:R-:W-:Y:S01]  /*6cb0*/  HADD2.F32 R176, -RZ, R3.H1_H1 ;  /* 0x30000003ffb07230 */ /* 0x000fe20000004100 */
[----:B------:R-:W-:Y:S02]  /*6cc0*/  F2FP.F16.E4M3.UNPACK_B R3, R5.H1 ;  /* 0x00000005ff03723e */ /* 0x000fe400030006ff */
[----:B------:R-:W-:Y:S02]  /*6cd0*/  LDS.U16 R5, [R0+0xa08] ;  /* 0x000a080000057984 */ /* 0x000fe40000000400 */
[----:B------:R-:W-:Y:S01]  /*6ce0*/  F2FP.BF16.F32.PACK_AB R176, R176, R6 ;  /* 0x00000006b0b0723e */ /* 0x000fe200000010ff */
[--C-:B------:R-:W-:Y:S01]  /*6cf0*/  HADD2.F32 R4, -RZ, R3.reuse.H0_H0 ;  /* 0x20000003ff047230 */ /* 0x100fe20000004100 */
[----:B------:R-:W-:Y:S01]  /*6d00*/  LDS.U16 R6, [R0+0x2a00] ;  /* 0x002a000000067984 */ /* 0x000fe20000000400 */
[----:B------:R-:W-:Y:S01]  /*6d10*/  HADD2.F32 R177, -RZ, R3.H1_H1 ;  /* 0x30000003ffb17230 */ /* 0x000fe20000004100 */
[----:B------:R-:W-:-:S04]  /*6d20*/  F2FP.F16.E4M3.UNPACK_B R3, R11 ;  /* 0x0000000bff03723e */ /* 0x000fc800020006ff */
[----:B------:R-:W-:Y:S01]  /*6d30*/  F2FP.BF16.F32.PACK_AB R177, R177, R4 ;  /* 0x00000004b1b1723e */ /* 0x000fe200000010ff */
[--C-:B------:R-:W-:Y:S02]  /*6d40*/  HADD2.F32 R4, -RZ, R3.reuse.H0_H0 ;  /* 0x20000003ff047230 */ /* 0x100fe40000004100 */
[----:B------:R-:W-:Y:S01]  /*6d50*/  HADD2.F32 R178, -RZ, R3.H1_H1 ;  /* 0x30000003ffb27230 */ /* 0x000fe20000004100 */
[----:B------:R-:W-:-:S04]  /*6d60*/  F2FP.F16.E4M3.UNPACK_B R3, R11.H1 ;  /* 0x0000000bff03723e */ /* 0x000fc800030006ff */
[----:B------:R-:W-:Y:S01]  /*6d70*/  F2FP.BF16.F32.PACK_AB R178, R178, R4 ;  /* 0x00000004b2b2723e */ /* 0x000fe200000010ff */
[--C-:B------:R-:W-:Y:S01]  /*6d80*/  HADD2.F32 R179, -RZ, R3.reuse.H0_H0 ;  /* 0x20000003ffb37230 */ /* 0x100fe20000004100 */
[----:B------:R-:W-:Y:S01]  /*6d90*/  LDS.U16 R4, [R0+0xa00] ;  /* 0x000a000000047984 */ /* 0x000fe20000000400 */
[----:B------:R-:W-:-:S05]  /*6da0*/  HADD2.F32 R3, -RZ, R3.H1_H1 ;  /* 0x30000003ff037230 */ /* 0x000fca0000004100 */
[----:B------:R-:W-:Y:S02]  /*6db0*/  F2FP.BF16.F32.PACK_AB R179, R3, R179 ;  /* 0x000000b303b3723e */ /* 0x000fe400000010ff */
[----:B------:R-:W0:Y:S02]  /*6dc0*/  LDS.U16 R3, [R0+0x800] ;  /* 0x0008000000037984 */ /* 0x000e240000000400 */
[----:B0-----:R-:W-:Y:S02]  /*6dd0*/  PRMT R3, R3, 0x5410, R4 ;  /* 0x0000541003037816 */ /* 0x001fe40000000004 */
[----:B------:R-:W0:Y:S02]  /*6de0*/  LDS.U16 R4, [R0+0x808] ;  /* 0x0008080000047984 */ /* 0x000e240000000400 */
[----:B0-----:R-:W-:Y:S02]  /*6df0*/  PRMT R4, R4, 0x5410, R5 ;  /* 0x0000541004047816 */ /* 0x001fe40000000005 */
[----:B------:R-:W0:Y:S02]  /*6e00*/  LDS.U16 R5, [R0+0x2800] ;  /* 0x0028000000057984 */ /* 0x000e240000000400 */
[----:B0-----:R-:W-:-:S02]  /*6e10*/  PRMT R5, R5, 0x5410, R6 ;  /* 0x0000541005057816 */ /* 0x001fc40000000006 */
[----:B------:R-:W-:Y:S04]  /*6e20*/  LDS.U16 R6, [R0+0x2a08] ;  /* 0x002a080000067984 */ /* 0x000fe80000000400 */
[----:B------:R-:W0:Y:S02]  /*6e30*/  LDS.U16 R0, [R0+0x2808] ;  /* 0x0028080000007984 */ /* 0x000e240000000400 */
[----:B0-----:R-:W-:-:S07]  /*6e40*/  PRMT R6, R0, 0x5410, R6 ;  /* 0x0000541000067816 */ /* 0x001fce0000000006 */
.L_x_20:
[----:B------:R-:W-:-:S06]  /*6e50*/  UISETP.NE.AND UP0, UPT, UR41, 0x1, UPT ;  /* 0x000000012900788c */ /* 0x000fcc000bf05270 */
[----:B------:R-:W-:-:S13]  /*6e60*/  PLOP3.LUT P1, PT, PT, PT, UP0, 0x80, 0x0 ;  /* 0x000000000000781c */ /* 0x000fda0003f2f008 */
[----:B------:R-:W-:Y:S05]  /*6e70*/  @!P1 BRA `(.L_x_24) ;  /* 0x000000b000349947 */ /* 0x000fea0003800000 */
[----:B------:R-:W-:Y:S02]  /*6e80*/  R2UR UR5, R17 ;  /* 0x00000000110572ca */ /* 0x000fe400000e0000 */
[----:B-----5:R-:W-:-:S11]  /*6e90*/  R2UR UR6, R7 ;  /* 0x00000000070672ca */ /* 0x020fd600000e0000 */
[----:B------:R-:W-:-:S06]  /*6ea0*/  UISETP.GT.AND UP0, UPT, UR5, 0x80, UPT ;  /* 0x000000800500788c */ /* 0x000fcc000bf04270 */
[----:B------:R-:W-:-:S05]  /*6eb0*/  PLOP3.LUT P1, PT, PT, PT, UP0, 0x80, 0x0 ;  /* 0x000000000000781c */ /* 0x000fca0003f2f008 */
[----:B------:R-:W-:Y:S02]  /*6ec0*/  @!UP0 USHF.L.U32 UR9, UR6, 0xe, URZ ;  /* 0x0000000e06098899 */ /* 0x000fe4000800063f */
[----:B------:R-:W-:Y:S01]  /*6ed0*/  @!UP0 UMOV UR8, UR6 ;  /* 0x0000000600088c82 */ /* 0x000fe20008000000 */
[----:B------:R-:W-:-:S05]  /*6ee0*/  @!UP0 UMOV UR5, UR39 ;  /* 0x0000002700058c82 */ /* 0x000fca0008000000 */
[----:B------:R-:W-:Y:S05]  /*6ef0*/  @!P1 BRA `(.L_x_25) ;  /* 0x0000005800449947 */ /* 0x000fea0003800000 */
[----:B------:R-:W-:Y:S01]  /*6f00*/  MOV R7, R9 ;  /* 0x0000000900077202 */ /* 0x000fe20000000f00 */
[----:B------:R-:W-:Y:S01]  /*6f10*/  UIADD3 UR7, UR41, -0x1, URZ ;  /* 0xffffffff29077890 */ /* 0x000fe2000fffe03f */
[----:B------:R-:W-:-:S11]  /*6f20*/  UMOV UR5, UR39 ;  /* 0x0000002700057c82 */ /* 0x000fd60008000000 */
.L_x_32:
        /* <DEDUP_REMOVED lines=116> */
[----:B------:R-:W-:Y:S01]  /*7670*/  ULEA UR9, UR6, UR4, 0xb ;  /* 0x0000000406097291 */ /* 0x000fe2000f8e583f */
[----:B------:R-:W-:-:S06]  /*7680*/  UMOV UR11, 0x40000040 ;  /* 0x40000040000b7882 */ /* 0x000fcc0000000000 */
[----:B------:R-:W-:Y:S01]  /*7690*/  UMOV UR10, UR9 ;  /* 0x00000009000a7c82 */ /* 0x000fe20008000000 */
        /* <DEDUP_REMOVED lines=119> */
[----:B------:R-:W-:-:S04]  /*7e10*/  UIADD3 UR8, UR6, 0x1, URZ ;  /* 0x0000000106087890 */ /* 0x000fc8000fffe03f */
[----:B------:R-:W-:-:S04]  /*7e20*/  UISETP.NE.AND UP0, UPT, UR8, 0x4, UPT ;  /* 0x000000040800788c */ /* 0x000fc8000bf05270 */
[----:B------:R-:W-:Y:S01]  /*7e30*/  USEL UR8, UR8, URZ, UP0 ;  /* 0x0000003f08087287 */ /* 0x000fe20008000000 */
[----:B--2---:R-:W-:-:S08]  /*7e40*/  WARPGROUP.ARRIVE ;  /* 0x00000000000079c5 */ /* 0x004fd00000000000 */
[----:B------:R-:W-:Y:S01]  /*7e50*/  HGMMA.64x256x16.F32.BF16 R24, R176, gdesc[UR8], R24, gsb0 ;  /* 0x03e00008b0187df0 */ /* 0x000fe20008001818 */
[----:B------:R-:W-:-:S06]  /*7e60*/  USEL UR10, URZ, 0x1, UP0 ;  /* 0x000000013f0a7887 */ /* 0x000fcc0008000000 */
[----:B------:R-:W-:Y:S01]  /*7e70*/  LOP3.LUT R7, R7, UR10, RZ, 0x3c, !PT ;  /* 0x0000000a07077c12 */ /* 0x000fe2000f8e3cff */
[----:B------:R-:W-:Y:S02]  /*7e80*/  WARPGROUP.DEPBAR.LE gsb0, 0x0 ;  /* 0x00008000000079c5 */ /* 0x000fe40000010000 */
[----:B------:R-:W-:Y:S05]  /*7e90*/  @!P0 BRA `(.L_x_26) ;  /* 0x0000000000048947 */ /* 0x000fea0003800000 */
[----:B------:R-:W-:Y:S01]  /*7ea0*/  BPT.TRAP 0x1 ;  /* 0x000000040000795c */ /* 0x000fe20000300000 */
.L_x_26:
        /* <DEDUP_REMOVED lines=182> */
[----:B------:R-:W-:Y:S01]  /*8a10*/  F2FP.F16.E4M3.UNPACK_B R0, R3 ;  /* 0x00000003ff00723e */ /* 0x000fe200020006ff */
[----:B------:R-:W0:Y:S01]  /*8a20*/  S2UR UR11, SR_CgaCtaId ;  /* 0x00000000000b79c3 */ /* 0x000e220000008800 */
[----:B------:R-:W-:Y:S01]  /*8a30*/  UMOV UR10, 0x400 ;  /* 0x00000400000a7882 */ /* 0x000fe20000000000 */
[----:B------:R-:W-:Y:S02]  /*8a40*/  STL.64 [R1+0x618], R42 ;  /* 0x0006182a01007387 */ /* 0x000fe40000100a00 */
[----:B------:R-:W-:-:S02]  /*8a50*/  HADD2.F32 R8, -RZ, R0.H0_H0 ;  /* 0x20000000ff087230 */ /* 0x000fc40000004100 */
[----:B------:R-:W-:Y:S01]  /*8a60*/  HADD2.F32 R172, -RZ, R0.H1_H1 ;  /* 0x30000000ffac7230 */ /* 0x000fe20000004100 */
[----:B------:R-:W-:Y:S01]  /*8a70*/  F2FP.F16.E4M3.UNPACK_B R0, R3.H1 ;  /* 0x00000003ff00723e */ /* 0x000fe200030006ff */
[----:B------:R-:W-:Y:S03]  /*8a80*/  STL.64 [R1+0x610], R40 ;  /* 0x0006102801007387 */ /* 0x000fe60000100a00 */
[----:B------:R-:W-:Y:S01]  /*8a90*/  F2FP.BF16.F32.PACK_AB R172, R172, R8 ;  /* 0x00000008acac723e */ /* 0x000fe200000010ff */
[--C-:B------:R-:W-:Y:S01]  /*8aa0*/  HADD2.F32 R173, -RZ, R0.reuse.H0_H0 ;  /* 0x20000000ffad7230 */ /* 0x100fe20000004100 */
[----:B------:R-:W-:Y:S01]  /*8ab0*/  STL [R1+0x400], R12 ;  /* 0x0004000c01007387 */ /* 0x000fe20000100800 */
[----:B------:R-:W-:-:S03]  /*8ac0*/  HADD2.F32 R0, -RZ, R0.H1_H1 ;  /* 0x30000000ff007230 */ /* 0x000fc60000004100 */
[----:B------:R-:W-:Y:S02]  /*8ad0*/  STL [R1+0x3fc], R16 ;  /* 0x0003fc1001007387 */ /* 0x000fe40000100800 */
[----:B------:R-:W-:Y:S02]  /*8ae0*/  F2FP.BF16.F32.PACK_AB R173, R0, R173 ;  /* 0x000000ad00ad723e */ /* 0x000fe400000010ff */
[----:B------:R-:W-:Y:S01]  /*8af0*/  F2FP.F16.E4M3.UNPACK_B R0, R4 ;  /* 0x00000004ff00723e */ /* 0x000fe200020006ff */
[----:B------:R-:W-:Y:S01]  /*8b00*/  STL [R1+0x3f8], R2 ;  /* 0x0003f80201007387 */ /* 0x000fe20000100800 */
[----:B0-----:R-:W-:-:S03]  /*8b10*/  ULEA UR12, UR11, UR10, 0x18 ;  /* 0x0000000a0b0c7291 */ /* 0x001fc6000f8ec03f */
[--C-:B------:R-:W-:Y:S01]  /*8b20*/  HADD2.F32 R174, -RZ, R0.reuse.H0_H0 ;  /* 0x20000000ffae7230 */ /* 0x100fe20000004100 */
[----:B------:R-:W-:Y:S01]  /*8b30*/  UIADD3 UR10, UR9, 0x2, URZ ;  /* 0x00000002090a7890 */ /* 0x000fe2000fffe03f */
[----:B------:R-:W-:Y:S01]  /*8b40*/  HADD2.F32 R0, -RZ, R0.H1_H1 ;  /* 0x30000000ff007230 */ /* 0x000fe20000004100 */
[----:B------:R-:W-:Y:S01]  /*8b50*/  ULEA UR13, UR8, UR12, 0x3 ;  /* 0x0000000c080d7291 */ /* 0x000fe2000f8e183f */
[----:B------:R-:W-:Y:S01]  /*8b60*/  STL [R1+0x404], R7 ;  /* 0x0004040701007387 */ /* 0x000fe20000100800 */
[----:B------:R-:W-:Y:S02]  /*8b70*/  UMOV UR11, 0x40000040 ;  /* 0x40000040000b7882 */ /* 0x000fe40000000000 */
[----:B------:R-:W-:Y:S02]  /*8b80*/  F2FP.BF16.F32.PACK_AB R174, R0, R174 ;  /* 0x000000ae00ae723e */ /* 0x000fe400000010ff */
[----:B------:R-:W-:Y:S02]  /*8b90*/  F2FP.F16.E4M3.UNPACK_B R0, R4.H1 ;  /* 0x00000004ff00723e */ /* 0x000fe400030006ff */
[----:B------:R-:W-:-:S03]  /*8ba0*/  SHF.L.U32 R4, R7, 0x1f, RZ ;  /* 0x0000001f07047819 */ /* 0x000fc600000006ff */
[--C-:B------:R-:W-:Y:S01]  /*8bb0*/  HADD2.F32 R175, -RZ, R0.reuse.H0_H0 ;  /* 0x20000000ffaf7230 */ /* 0x100fe20000004100 */
[----:B------:R0:W1:Y:S01]  /*8bc0*/  SYNCS.PHASECHK.TRANS64.TRYWAIT P1, [UR13], R4 ;  /* 0x00000004ff0075a7 */ /* 0x000062000802014d */
[----:B------:R-:W-:Y:S01]  /*8bd0*/  HADD2.F32 R0, -RZ, R0.H1_H1 ;  /* 0x30000000ff007230 */ /* 0x000fe20000004100 */
[----:B------:R-:W-:Y:S04]  /*8be0*/  STL [R1+0x408], R4 ;  /* 0x0004080401007387 */ /* 0x000fe80000100800 */
[----:B------:R-:W-:-:S04]  /*8bf0*/  F2FP.BF16.F32.PACK_AB R175, R0, R175 ;  /* 0x000000af00af723e */ /* 0x000fc800000010ff */
        /* <DEDUP_REMOVED lines=123> */
[----:B------:R-:W-:-:S05]  /*93b0*/  F2FP.F16.E4M3.UNPACK_B R0, R5 ;  /* 0x00000005ff00723e */ /* 0x000fca00020006ff */
[--C-:B------:R-:W-:Y:S02]  /*93c0*/  HADD2.F32 R3, -RZ, R0.reuse.H0_H0 ;  /* 0x20000000ff037230 */ /* 0x100fe40000004100 */
[----:B---3--:R-:W-:Y:S01]  /*93d0*/  HADD2.F32 R168, -RZ, R0.H1_H1 ;  /* 0x30000000ffa87230 */ /* 0x008fe20000004100 */
[----:B------:R-:W-:-:S04]  /*93e0*/  F2FP.F16.E4M3.UNPACK_B R0, R5.H1 ;  /* 0x00000005ff00723e */ /* 0x000fc800030006ff */
[----:B------:R-:W-:Y:S01]  /*93f0*/  F2FP.BF16.F32.PACK_AB R168, R168, R3 ;  /* 0x00000003a8a8723e */ /* 0x000fe200000010ff */
[--C-:B------:R-:W-:Y:S02]  /*9400*/  HADD2.F32 R169, -RZ, R0.reuse.H0_H0 ;  /* 0x20000000ffa97230 */ /* 0x100fe40000004100 */
[----:B------:R-:W-:-:S05]  /*9410*/  HADD2.F32 R0, -RZ, R0.H1_H1 ;  /* 0x30000000ff007230 */ /* 0x000fca0000004100 */
[----:B------:R-:W-:Y:S02]  /*9420*/  F2FP.BF16.F32.PACK_AB R169, R0, R169 ;  /* 0x000000a900a9723e */ /* 0x000fe400000010ff */
[----:B------:R-:W-:-:S05]  /*9430*/  F2FP.F16.E4M3.UNPACK_B R0, R6 ;  /* 0x00000006ff00723e */ /* 0x000fca00020006ff */
[--C-:B------:R-:W-:Y:S02]  /*9440*/  HADD2.F32 R3, -RZ, R0.reuse.H0_H0 ;  /* 0x20000000ff037230 */ /* 0x100fe40000004100 */
[----:B----4-:R-:W-:Y:S01]  /*9450*/  HADD2.F32 R170, -RZ, R0.H1_H1 ;  /* 0x30000000ffaa7230 */ /* 0x010fe20000004100 */
[----:B------:R-:W-:-:S04]  /*9460*/  F2FP.F16.E4M3.UNPACK_B R0, R6.H1 ;  /* 0x00000006ff00723e */ /* 0x000fc800030006ff */
[----:B------:R-:W-:Y:S01]  /*9470*/  F2FP.BF16.F32.PACK_AB R170, R170, R3 ;  /* 0x00000003aaaa723e */ /* 0x000fe200000010ff */
[--C-:B------:R-:W-:Y:S02]  /*9480*/  HADD2.F32 R171, -RZ, R0.reuse.H0_H0 ;  /* 0x20000000ffab7230 */ /* 0x100fe40000004100 */
[----:B------:R-:W-:-:S05]  /*9490*/  HADD2.F32 R0, -RZ, R0.H1_H1 ;  /* 0x30000000ff007230 */ /* 0x000fca0000004100 */
[----:B------:R-:W-:-:S04]  /*94a0*/  F2FP.BF16.F32.PACK_AB R171, R0, R171 ;  /* 0x000000ab00ab723e */ /* 0x000fc800000010ff */
        /* <DEDUP_REMOVED lines=67> */
[----:B--2---:R-:W2:Y:S04]  /*98e0*/  LDL.LU.64 R24, [R1] ;  /* 0x0000000001187983 */ /* 0x004ea80000300a00 */
        /* <DEDUP_REMOVED lines=63> */
[----:B------:R-:W-:Y:S01]  /*9ce0*/  IMAD.U32 R0, RZ, RZ, UR6 ;  /* 0x00000006ff007e24 */ /* 0x000fe2000f8e00ff */
[----:B------:R-:W-:Y:S01]  /*9cf0*/  UIADD3 UR6, UR9, 0x4, URZ ;  /* 0x0000000409067890 */ /* 0x000fe2000fffe03f */
[----:B------:R-:W-:-:S02]  /*9d00*/  UMOV UR11, 0x40000040 ;  /* 0x40000040000b7882 */ /* 0x000fc40000000000 */
[----:B------:R-:W-:-:S04]  /*9d10*/  IMAD R0, R0, 0x4000, R14 ;  /* 0x0000400000007824 */ /* 0x000fc800078e020e */
[----:B------:R-:W-:Y:S01]  /*9d20*/  UMOV UR10, UR6 ;  /* 0x00000006000a7c82 */ /* 0x000fe20008000000 */
[----:B------:R-:W-:-:S05]  /*9d30*/  IADD3 R0, R0, UR12, R13 ;  /* 0x0000000c00007c10 */ /* 0x000fca000fffe00d */
[----:B------:R-:W-:Y:S04]  /*9d40*/  LDS.U16 R5, [R0+0xa00] ;  /* 0x000a000000057984 */ /* 0x000fe80000000400 */
[----:B------:R-:W3:Y:S02]  /*9d50*/  LDS.U16 R3, [R0+0x800] ;  /* 0x0008000000037984 */ /* 0x000ee40000000400 */
[----:B---3--:R-:W-:-:S04]  /*9d60*/  PRMT R5, R3, 0x5410, R5 ;  /* 0x0000541003057816 */ /* 0x008fc80000000005 */
[----:B------:R-:W-:-:S05]  /*9d70*/  F2FP.F16.E4M3.UNPACK_B R3, R5 ;  /* 0x00000005ff03723e */ /* 0x000fca00020006ff */
[--C-:B------:R-:W-:Y:S02]  /*9d80*/  HADD2.F32 R6, -RZ, R3.reuse.H0_H0 ;  /* 0x20000003ff067230 */ /* 0x100fe40000004100 */
[----:B------:R-:W-:Y:S01]  /*9d90*/  HADD2.F32 R164, -RZ, R3.H1_H1 ;  /* 0x30000003ffa47230 */ /* 0x000fe20000004100 */
[----:B------:R-:W-:Y:S02]  /*9da0*/  F2FP.F16.E4M3.UNPACK_B R3, R5.H1 ;  /* 0x00000005ff03723e */ /* 0x000fe400030006ff */
[----:B------:R-:W-:Y:S02]  /*9db0*/  LDS.U16 R5, [R0+0xa08] ;  /* 0x000a080000057984 */ /* 0x000fe40000000400 */
[----:B------:R-:W-:Y:S01]  /*9dc0*/  F2FP.BF16.F32.PACK_AB R164, R164, R6 ;  /* 0x00000006a4a4723e */ /* 0x000fe200000010ff */
[--C-:B------:R-:W-:Y:S02]  /*9dd0*/  HADD2.F32 R165, -RZ, R3.reuse.H0_H0 ;  /* 0x20000003ffa57230 */ /* 0x100fe40000004100 */
[----:B------:R-:W-:-:S05]  /*9de0*/  HADD2.F32 R3, -RZ, R3.H1_H1 ;  /* 0x30000003ff037230 */ /* 0x000fca0000004100 */
[----:B------:R-:W-:Y:S02]  /*9df0*/  F2FP.BF16.F32.PACK_AB R165, R3, R165 ;  /* 0x000000a503a5723e */ /* 0x000fe400000010ff */
[----:B------:R-:W3:Y:S02]  /*9e00*/  LDS.U16 R3, [R0+0x808] ;  /* 0x0008080000037984 */ /* 0x000ee40000000400 */
[----:B---3--:R-:W-:-:S04]  /*9e10*/  PRMT R5, R3, 0x5410, R5 ;  /* 0x0000541003057816 */ /* 0x008fc80000000005 */
[----:B------:R-:W-:-:S05]  /*9e20*/  F2FP.F16.E4M3.UNPACK_B R3, R5 ;  /* 0x00000005ff03723e */ /* 0x000fca00020006ff */
[--C-:B------:R-:W-:Y:S02]  /*9e30*/  HADD2.F32 R6, -RZ, R3.reuse.H0_H0 ;  /* 0x20000003ff067230 */ /* 0x100fe40000004100 */
[----:B------:R-:W-:Y:S01]  /*9e40*/  HADD2.F32 R166, -RZ, R3.H1_H1 ;  /* 0x30000003ffa67230 */ /* 0x000fe20000004100 */
        /* <DEDUP_REMOVED lines=72> */
[----:B------:R-:W3:Y:S01]  /*a2d0*/  LDL.LU.64 R150, [R1+0x608] ;  /* 0x0006080001967983 */ /* 0x000ee20000300a00 */
        /* <DEDUP_REMOVED lines=32> */
[----:B------:R-:W-:-:S02]  /*a4e0*/  IMAD.MOV.U32 R209, RZ, RZ, R86 ;  /* 0x000000ffffd17224 */ /* 0x000fc400078e0056 */
[----:B------:R-:W-:Y:S01]  /*a4f0*/  IMAD.MOV.U32 R208, RZ, RZ, R87 ;  /* 0x000000ffffd07224 */ /* 0x000fe200078e0057 */
[----:B------:R-:W3:Y:S01]  /*a500*/  LDL.LU.64 R132, [R1+0x5c0] ;  /* 0x0005c00001847983 */ /* 0x000ee20000300a00 */
[----:B------:R-:W-:Y:S02]  /*a510*/  IMAD.MOV.U32 R210, RZ, RZ, R85 ;  /* 0x000000ffffd27224 */ /* 0x000fe400078e0055 */
[----:B------:R-:W-:Y:S01]  /*a520*/  IMAD.MOV.U32 R213, RZ, RZ, R82 ;  /* 0x000000ffffd57224 */ /* 0x000fe200078e0052 */
[----:B------:R-:W3:Y:S01]  /*a530*/  LDL.LU.64 R130, [R1+0x5b8] ;  /* 0x0005b80001827983 */ /* 0x000ee20000300a00 */
[----:B------:R-:W-:Y:S02]  /*a540*/  IMAD.MOV.U32 R212, RZ, RZ, R83 ;  /* 0x000000ffffd47224 */ /* 0x000fe400078e0053 */
        /* <DEDUP_REMOVED lines=29> */
[----:B0-----:R-:W-:-:S03]  /*a720*/  IMAD.MOV.U32 R4, RZ, RZ, R55 ;  /* 0x000000ffff047224 */ /* 0x001fc600078e0037 */
[----:B------:R-:W3:Y:S04]  /*a730*/  LDL.LU.64 R108, [R1+0x560] ;  /* 0x00056000016c7983 */ /* 0x000ee80000300a00 */
        /* <DEDUP_REMOVED lines=26> */
[----:B--2---:R-:W3:Y:S04]  /*a8e0*/  LDL.LU.64 R54, [R1+0x488] ;  /* 0x0004880001367983 */ /* 0x004ee80000300a00 */
        /* <DEDUP_REMOVED lines=15> */
[----:B------:R-:W-:Y:S04]  /*a9e0*/  LDS.U16 R5, [R0+0x2a00] ;  /* 0x002a000000057984 */ /* 0x000fe80000000400 */
[----:B------:R-:W0:Y:S02]  /*a9f0*/  LDS.U16 R3, [R0+0x2800] ;  /* 0x0028000000037984 */ /* 0x000e240000000400 */
[----:B0-----:R-:W-:-:S04]  /*aa00*/  PRMT R5, R3, 0x5410, R5 ;  /* 0x0000541003057816 */ /* 0x001fc80000000005 */
[----:B------:R-:W-:-:S05]  /*aa10*/  F2FP.F16.E4M3.UNPACK_B R3, R5 ;  /* 0x00000005ff03723e */ /* 0x000fca00020006ff */
[--C-:B------:R-:W-:Y:S02]  /*aa20*/  HADD2.F32 R6, -RZ, R3.reuse.H0_H0 ;  /* 0x20000003ff067230 */ /* 0x100fe40000004100 */
[----:B------:R-:W-:Y:S01]  /*aa30*/  HADD2.F32 R160, -RZ, R3.H1_H1 ;  /* 0x30000003ffa07230 */ /* 0x000fe20000004100 */
[----:B------:R-:W-:Y:S02]  /*aa40*/  F2FP.F16.E4M3.UNPACK_B R3, R5.H1 ;  /* 0x00000005ff03723e */ /* 0x000fe400030006ff */
[----:B------:R-:W-:Y:S03]  /*aa50*/  LDS.U16 R5, [R0+0x2a08] ;  /* 0x002a080000057984 */ /* 0x000fe60000000400 */
[--C-:B------:R-:W-:Y:S02]  /*aa60*/  HADD2.F32 R161, -RZ, R3.reuse.H0_H0 ;  /* 0x20000003ffa17230 */ /* 0x100fe40000004100 */
[----:B------:R-:W-:-:S05]  /*aa70*/  HADD2.F32 R3, -RZ, R3.H1_H1 ;  /* 0x30000003ff037230 */ /* 0x000fca0000004100 */
[----:B------:R-:W-:Y:S02]  /*aa80*/  F2FP.BF16.F32.PACK_AB R161, R3, R161 ;  /* 0x000000a103a1723e */ /* 0x000fe400000010ff */
[----:B------:R-:W0:Y:S01]  /*aa90*/  LDS.U16 R3, [R0+0x2808] ;  /* 0x0028080000037984 */ /* 0x000e220000000400 */
[----:B------:R-:W-:Y:S02]  /*aaa0*/  F2FP.BF16.F32.PACK_AB R160, R160, R6 ;  /* 0x00000006a0a0723e */ /* 0x000fe400000010ff */
[----:B0-----:R-:W-:-:S04]  /*aab0*/  PRMT R5, R3, 0x5410, R5 ;  /* 0x0000541003057816 */ /* 0x001fc80000000005 */
[----:B------:R-:W-:-:S05]  /*aac0*/  F2FP.F16.E4M3.UNPACK_B R3, R5 ;  /* 0x00000005ff03723e */ /* 0x000fca00020006ff */
[--C-:B------:R-:W-:Y:S02]  /*aad0*/  HADD2.F32 R6, -RZ, R3.reuse.H0_H0 ;  /* 0x20000003ff067230 */ /* 0x100fe40000004100 */
[----:B------:R-:W-:Y:S01]  /*aae0*/  HADD2.F32 R162, -RZ, R3.H1_H1 ;  /* 0x30000003ffa27230 */ /* 0x000fe20000004100 */
[----:B------:R-:W-:-:S05]  /*aaf0*/  F2FP.F16.E4M3.UNPACK_B R3, R5.H1 ;  /* 0x00000005ff03723e */ /* 0x000fca00030006ff */
[--C-:B------:R-:W-:Y:S02]  /*ab00*/  HADD2.F32 R163, -RZ, R3.reuse.H0_H0 ;  /* 0x20000003ffa37230 */ /* 0x100fe40000004100 */
[----:B------:R-:W-:Y:S01]  /*ab10*/  HADD2.F32 R3, -RZ, R3.H1_H1 ;  /* 0x30000003ff037230 */ /* 0x000fe20000004100 */
[----:B------:R-:W-:-:S04]  /*ab20*/  F2FP.BF16.F32.PACK_AB R162, R162, R6 ;  /* 0x00000006a2a2723e */ /* 0x000fc800000010ff */
[----:B------:R-:W-:-:S04]  /*ab30*/  F2FP.BF16.F32.PACK_AB R163, R3, R163 ;  /* 0x000000a303a3723e */ /* 0x000fc800000010ff */
[----:B---3--:R-:W-:-:S06]  /*ab40*/  WARPGROUP.ARRIVE ;  /* 0x00000000000079c5 */ /* 0x008fcc0000000000 */
        /* <DEDUP_REMOVED lines=91> */
[----:B------:R-:W-:-:S03]  /*b100*/  MOV R59, R4 ;  /* 0x00000004003b7202 */ /* 0x000fc60000000f00 */
[----:B------:R-:W2:Y:S01]  /*b110*/  LDL.LU R55, [R1+0x6c] ;  /* 0x00006c0001377983 */ /* 0x000ea20000300800 */
[----:B------:R-:W-:-:S03]  /*b120*/  IMAD.MOV.U32 R60, RZ, RZ, R7 ;  /* 0x000000ffff3c7224 */ /* 0x000fc600078e0007 */
[----:B------:R-:W2:Y:S01]  /*b130*/  LDL.LU R56, [R1+0x70] ;  /* 0x0000700001387983 */ /* 0x000ea20000300800 */
[----:B------:R-:W-:-:S03]  /*b140*/  IMAD.MOV.U32 R61, RZ, RZ, R12 ;  /* 0x000000ffff3d7224 */ /* 0x000fc600078e000c */
[----:B------:R-:W2:Y:S04]  /*b150*/  LDL.LU R57, [R1+0x74] ;  /* 0x0000740001397983 */ /* 0x000ea80000300800 */
[----:B------:R-:W2:Y:S04]  /*b160*/  LDL.LU R58, [R1+0x78] ;  /* 0x00007800013a7983 */ /* 0x000ea80000300800 */
[----:B------:R0:W5:Y:S04]  /*b170*/  LDL.LU R4, [R1+0x408] ;  /* 0x0004080001047983 */ /* 0x0001680000300800 */
[----:B------:R0:W5:Y:S04]  /*b180*/  LDL.LU R7, [R1+0x404] ;  /* 0x0004040001077983 */ /* 0x0001680000300800 */
[----:B------:R-:W3:Y:S01]  /*b190*/  LDL.LU R12, [R1+0x400] ;  /* 0x00040000010c7983 */ /* 0x000ee20000300800 */
[----:B------:R-:W-:Y:S01]  /*b1a0*/  MOV R139, R156 ;  /* 0x0000009c008b7202 */ /* 0x000fe20000000f00 */
[----:B------:R-:W-:-:S02]  /*b1b0*/  IMAD.MOV.U32 R138, RZ, RZ, R157 ;  /* 0x000000ffff8a7224 */ /* 0x000fc400078e009d */
[----:B------:R-:W-:Y:S02]  /*b1c0*/  IMAD.MOV.U32 R137, RZ, RZ, R158 ;  /* 0x000000ffff897224 */ /* 0x000fe400078e009e */
        /* <DEDUP_REMOVED lines=93> */
[----:B------:R-:W-:Y:S01]  /*b7a0*/  IMAD.MOV.U32 R154, RZ, RZ, R9 ;  /* 0x000000ffff9a7224 */ /* 0x000fe200078e0009 */
[----:B------:R-:W-:Y:S01]  /*b7b0*/  UMOV UR10, UR6 ;  /* 0x00000006000a7c82 */ /* 0x000fe20008000000 */
[----:B------:R0:W5:Y:S01]  /*b7c0*/  LDL.LU R2, [R1+0x3f8] ;  /* 0x0003f80001027983 */ /* 0x0001620000300800 */
[----:B---3--:R-:W-:-:S05]  /*b7d0*/  IMAD.IADD R0, R12, 0x1, R0 ;  /* 0x000000010c007824 */ /* 0x008fca00078e0200 */
[----:B------:R-:W-:Y:S04]  /*b7e0*/  LDS.U16 R5, [R0+0xa00] ;  /* 0x000a000000057984 */ /* 0x000fe80000000400 */
[----:B------:R-:W3:Y:S02]  /*b7f0*/  LDS.U16 R3, [R0+0x800] ;  /* 0x0008000000037984 */ /* 0x000ee40000000400 */
[----:B---3--:R-:W-:-:S04]  /*b800*/  PRMT R5, R3, 0x5410, R5 ;  /* 0x0000541003057816 */ /* 0x008fc80000000005 */
        /* <DEDUP_REMOVED lines=8> */
[----:B------:R-:W3:Y:S01]  /*b890*/  LDS.U16 R3, [R0+0x808] ;  /* 0x0008080000037984 */ /* 0x000ee20000000400 */
[----:B------:R-:W-:Y:S02]  /*b8a0*/  F2FP.BF16.F32.PACK_AB R156, R156, R6 ;  /* 0x000000069c9c723e */ /* 0x000fe400000010ff */
[----:B---3--:R-:W-:-:S04]  /*b8b0*/  PRMT R5, R3, 0x5410, R5 ;  /* 0x0000541003057816 */ /* 0x008fc80000000005 */
        /* <DEDUP_REMOVED lines=137> */
[----:B------:R-:W-:Y:S04]  /*c150*/  LDS.U16 R5, [R0+0x2a00] ;  /* 0x002a000000057984 */ /* 0x000fe80000000400 */
[----:B------:R-:W3:Y:S02]  /*c160*/  LDS.U16 R3, [R0+0x2800] ;  /* 0x0028000000037984 */ /* 0x000ee40000000400 */
[----:B---3--:R-:W-:-:S04]  /*c170*/  PRMT R5, R3, 0x5410, R5 ;  /* 0x0000541003057816 */ /* 0x008fc80000000005 */
[----:B------:R-:W-:-:S05]  /*c180*/  F2FP.F16.E4M3.UNPACK_B R3, R5 ;  /* 0x00000005ff03723e */ /* 0x000fca00020006ff */
[--C-:B------:R-:W-:Y:S02]  /*c190*/  HADD2.F32 R6, -RZ, R3.reuse.H0_H0 ;  /* 0x20000003ff067230 */ /* 0x100fe40000004100 */
[----:B------:R-:W-:Y:S01]  /*c1a0*/  HADD2.F32 R152, -RZ, R3.H1_H1 ;  /* 0x30000003ff987230 */ /* 0x000fe20000004100 */
[----:B------:R-:W-:-:S05]  /*c1b0*/  F2FP.F16.E4M3.UNPACK_B R3, R5.H1 ;  /* 0x00000005ff03723e */ /* 0x000fca00030006ff */
[--C-:B------:R-:W-:Y:S02]  /*c1c0*/  HADD2.F32 R153, -RZ, R3.reuse.H0_H0 ;  /* 0x20000003ff997230 */ /* 0x100fe40000004100 */
[----:B------:R-:W-:-:S05]  /*c1d0*/  HADD2.F32 R3, -RZ, R3.H1_H1 ;  /* 0x30000003ff037230 */ /* 0x000fca0000004100 */
[----:B------:R-:W-:Y:S02]  /*c1e0*/  F2FP.BF16.F32.PACK_AB R153, R3, R153 ;  /* 0x000000990399723e */ /* 0x000fe400000010ff */
[----:B------:R-:W-:Y:S04]  /*c1f0*/  LDS.U16 R3, [R0+0x2a08] ;  /* 0x002a080000037984 */ /* 0x000fe80000000400 */
        /* <DEDUP_REMOVED lines=14> */
[----:B01----:R-:W-:Y:S05]  /*c2e0*/  @!P0 BRA `(.L_x_27) ;  /* 0x0000000000048947 */ /* 0x003fea0003800000 */
[----:B------:R-:W-:Y:S01]  /*c2f0*/  BPT.TRAP 0x1 ;  /* 0x000000040000795c */ /* 0x000fe20000300000 */
.L_x_27:
[----:B------:R-:W-:Y:S02]  /*c300*/  UISETP.GT.U32.AND UP0, UPT, UR40, 0x1, UPT ;  /* 0x000000012800788c */ /* 0x000fe4000bf04070 */
[----:B------:R-:W-:-:S04]  /*c310*/  ULEA UR6, UR5, UR12, 0x3 ;  /* 0x0000000c05067291 */ /* 0x000fc8000f8e183f */
[----:B------:R-:W-:Y:S01]  /*c320*/  UIADD3 UR6, UR6, 0x20, URZ ;  /* 0x0000002006067890 */ /* 0x000fe2000fffe03f */
[----:B------:R-:W-:-:S03]  /*c330*/  PLOP3.LUT P2, PT, PT, PT, UP0, 0x80, 0x0 ;  /* 0x000000000000781c */ /* 0x000fc60003f4f008 */
[----:B------:R-:W-:-:S09]  /*c340*/  UPRMT UR6, URZ, 0x654, UR6 ;  /* 0x000006543f067896 */ /* 0x000fd20008000006 */
[----:B------:R-:W-:Y:S01]  /*c350*/  SYNCS.ARRIVE.TRANS64.RED.A1T0 RZ, [UR6], RZ ;  /* 0x000000ffffff79a7 */ /* 0x000fe20008100406 */
[----:B------:R-:W-:Y:S05]  /*c360*/  @P2 BRA `(.L_x_28) ;  /* 0x0000000000042947 */ /* 0x000fea0003800000 */
[----:B------:R-:W-:Y:S01]  /*c370*/  BPT.TRAP 0x1 ;  /* 0x000000040000795c */ /* 0x000fe20000300000 */
.L_x_28:
[----:B------:R-:W-:-:S04]  /*c380*/  UIADD3 UR5, UR5, 0x1, URZ ;  /* 0x0000000105057890 */ /* 0x000fc8000fffe03f */
[----:B------:R-:W-:-:S04]  /*c390*/  UISETP.NE.AND UP0, UPT, UR5, 0x4, UPT ;  /* 0x000000040500788c */ /* 0x000fc8000bf05270 */
[----:B------:R-:W-:Y:S01]  /*c3a0*/  USEL UR5, UR5, URZ, UP0 ;  /* 0x0000003f05057287 */ /* 0x000fe20008000000 */
[----:B------:R-:W-:Y:S11]  /*c3b0*/  @!P0 BRA `(.L_x_29) ;  /* 0x0000000000048947 */ /* 0x000ff60003800000 */
[----:B------:R-:W-:Y:S01]  /*c3c0*/  BPT.TRAP 0x1 ;  /* 0x000000040000795c */ /* 0x000fe20000300000 */
.L_x_29:
[----:B------:R-:W-:Y:S05]  /*c3d0*/  @P1 BRA `(.L_x_30) ;  /* 0x0000000000081947 */ /* 0x000fea0003800000 */
[----:B-----5:R-:W0:Y:S02]  /*c3e0*/  SYNCS.PHASECHK.TRANS64.TRYWAIT P1, [UR13], R4 ;  /* 0x00000004ff0075a7 */ /* 0x020e24000802014d */
[----:B0-----:R-:W-:Y:S05]  /*c3f0*/  @!P1 BRA `(.L_x_31) ;  /* 0x0000018800f49947 */ /* 0x001fea0003800000 */
.L_x_30:
[----:B------:R-:W-:Y:S02]  /*c400*/  USHF.L.U32 UR9, UR8, 0xe, URZ ;  /* 0x0000000e08097899 */ /* 0x000fe4000800063f */
[----:B------:R-:W-:Y:S02]  /*c410*/  UISETP.GT.AND UP0, UPT, UR7, 0x2, UPT ;  /* 0x000000020700788c */ /* 0x000fe4000bf04270 */
[----:B------:R-:W-:Y:S02]  /*c420*/  UIADD3 UR7, UR7, -0x1, URZ ;  /* 0xffffffff07077890 */ /* 0x000fe4000fffe03f */
[----:B0-----:R-:W-:Y:S01]  /*c430*/  LOP3.LUT R0, R13, UR9, RZ, 0xfc, !PT ;  /* 0x000000090d007c12 */ /* 0x001fe2000f8efcff */
[----:B------:R-:W-:Y:S01]  /*c440*/  UMOV UR6, UR8 ;  /* 0x0000000800067c82 */ /* 0x000fe20008000000 */
[----:B------:R-:W-:-:S03]  /*c450*/  PLOP3.LUT P1, PT, PT, PT, UP0, 0x80, 0x0 ;  /* 0x000000000000781c */ /* 0x000fc60003f2f008 */
[----:B-----5:R-:W-:Y:S04]  /*c460*/  LDS.U16 R4, [R0+UR12+0xa00] ;  /* 0x000a000c00047984 */ /* 0x020fe80008000400 */
        /* <DEDUP_REMOVED lines=56> */
[----:B0-----:R-:W-:Y:S01]  /*c7f0*/  PRMT R6, R0, 0x5410, R6 ;  /* 0x0000541000067816 */ /* 0x001fe20000000006 */
[----:B------:R-:W-:Y:S06]  /*c800*/  @P1 BRA `(.L_x_32) ;  /* 0xffffffa400c81947 */ /* 0x000fec000383ffff */
.L_x_25:
        /* <DEDUP_REMOVED lines=129> */
[----:B------:R-:W-:-:S02]  /*d020*/  UMOV UR7, 0x40000040 ;  /* 0x4000004000077882 */ /* 0x000fc40000000000 */
[----:B------:R-:W-:Y:S04]  /*d030*/  STL [R1+0x400], R12 ;  /* 0x0004000c01007387 */ /* 0x000fe80000100800 */
[----:B------:R-:W-:Y:S01]  /*d040*/  UMOV UR6, UR4 ;  /* 0x0000000400067c82 */ /* 0x000fe20008000000 */
[----:B------:R-:W-:Y:S04]  /*d050*/  STL [R1+0x3fc], R16 ;  /* 0x0003fc1001007387 */ /* 0x000fe80000100800 */
[----:B------:R0:W-:Y:S01]  /*d060*/  STL [R1+0x3f8], R2 ;  /* 0x0003f80201007387 */ /* 0x0001e20000100800 */
[----:B--2---:R-:W-:-:S06]  /*d070*/  WARPGROUP.ARRIVE ;  /* 0x00000000000079c5 */ /* 0x004fcc0000000000 */
[----:B------:R-:W-:Y:S03]  /*d080*/  HGMMA.64x256x16.F32.BF16 R24, R180, gdesc[UR4], R24, gsb0 ;  /* 0x03e00004b4187df0 */ /* 0x000fe60008001818 */
[----:B------:R-:W-:Y:S02]  /*d090*/  WARPGROUP.DEPBAR.LE gsb0, 0x0 ;  /* 0x00008000000079c5 */ /* 0x000fe40000010000 */
[----:B------:R-:W-:Y:S01]  /*d0a0*/  STL.64 [R1], R24 ;  /* 0x0000001801007387 */ /* 0x000fe20000100a00 */
[----:B------:R-:W-:Y:S01]  /*d0b0*/  IMAD.MOV.U32 R7, RZ, RZ, R150 ;  /* 0x000000ffff077224 */ /* 0x000fe200078e0096 */
[----:B------:R-:W-:Y:S01]  /*d0c0*/  MOV R9, R148 ;  /* 0x0000009400097202 */ /* 0x000fe20000000f00 */
[----:B0-----:R-:W-:Y:S01]  /*d0d0*/  IMAD.MOV.U32 R2, RZ, RZ, R151 ;  /* 0x000000ffff027224 */ /* 0x001fe200078e0097 */
        /* <DEDUP_REMOVED lines=56> */
[----:B------:R0:W-:Y:S01]  /*d460*/  STL.64 [R1+0x78], R54 ;  /* 0x0000783601007387 */ /* 0x0001e20000100a00 */
[----:B------:R-:W-:Y:S01]  /*d470*/  IMAD.MOV.U32 R181, RZ, RZ, R110 ;  /* 0x000000ffffb57224 */ /* 0x000fe200078e006e */
[----:B------:R-:W-:Y:S01]  /*d480*/  MOV R203, R88 ;  /* 0x0000005800cb7202 */ /* 0x000fe20000000f00 */
[----:B------:R-:W-:Y:S01]  /*d490*/  IMAD.MOV.U32 R180, RZ, RZ, R111 ;  /* 0x000000ffffb47224 */ /* 0x000fe200078e006f */
[----:B------:R-:W2:Y:S01]  /*d4a0*/  LDL.LU.64 R150, [R1+0x9b0] ;  /* 0x0009b00001967983 */ /* 0x000ea20000300a00 */
        /* <DEDUP_REMOVED lines=32> */
[----:B------:R-:W-:-:S02]  /*d6b0*/  IMAD.MOV.U32 R205, RZ, RZ, R86 ;  /* 0x000000ffffcd7224 */ /* 0x000fc400078e0056 */
[----:B------:R-:W-:Y:S01]  /*d6c0*/  IMAD.MOV.U32 R204, RZ, RZ, R87 ;  /* 0x000000ffffcc7224 */ /* 0x000fe200078e0057 */
[----:B------:R-:W2:Y:S01]  /*d6d0*/  LDL.LU.64 R132, [R1+0x968] ;  /* 0x0009680001847983 */ /* 0x000ea20000300a00 */
[----:B------:R-:W-:Y:S02]  /*d6e0*/  IMAD.MOV.U32 R206, RZ, RZ, R85 ;  /* 0x000000ffffce7224 */ /* 0x000fe400078e0055 */
[----:B------:R-:W-:Y:S01]  /*d6f0*/  IMAD.MOV.U32 R209, RZ, RZ, R82 ;  /* 0x000000ffffd17224 */ /* 0x000fe200078e0052 */
[----:B------:R-:W2:Y:S01]  /*d700*/  LDL.LU.64 R130, [R1+0x960] ;  /* 0x0009600001827983 */ /* 0x000ea20000300a00 */
[----:B------:R-:W-:Y:S02]  /*d710*/  IMAD.MOV.U32 R208, RZ, RZ, R83 ;  /* 0x000000ffffd07224 */ /* 0x000fe400078e0053 */
        /* <DEDUP_REMOVED lines=162> */
[----:B------:R-:W-:-:S04]  /*e140*/  IMAD.MOV.U32 R135, RZ, RZ, R172 ;  /* 0x000000ffff877224 */ /* 0x000fc800078e00ac */
[--C-:B------:R-:W-:Y:S02]  /*e150*/  HADD2.F32 R172, -RZ, R0.reuse.H0_H0 ;  /* 0x20000000ffac7230 */ /* 0x100fe40000004100 */
[----:B------:R-:W-:Y:S01]  /*e160*/  HADD2.F32 R0, -RZ, R0.H1_H1 ;  /* 0x30000000ff007230 */ /* 0x000fe20000004100 */
[----:B------:R-:W-:-:S04]  /*e170*/  F2FP.F16.E4M3.UNPACK_B R3, R3.H1 ;  /* 0x00000003ff03723e */ /* 0x000fc800030006ff */
[----:B------:R-:W-:Y:S02]  /*e180*/  F2FP.BF16.F32.PACK_AB R172, R0, R172 ;  /* 0x000000ac00ac723e */ /* 0x000fe400000010ff */
[-C--:B------:R-:W-:Y:S02]  /*e190*/  F2FP.F16.E4M3.UNPACK_B R0, R4.reuse ;  /* 0x00000004ff00723e */ /* 0x080fe400020006ff */
[----:B------:R-:W-:Y:S01]  /*e1a0*/  F2FP.F16.E4M3.UNPACK_B R4, R4.H1 ;  /* 0x00000004ff04723e */ /* 0x000fe200030006ff */
[----:B------:R-:W-:Y:S01]  /*e1b0*/  IMAD.MOV.U32 R133, RZ, RZ, R174 ;  /* 0x000000ffff857224 */ /* 0x000fe200078e00ae */
[----:B------:R-:W-:Y:S01]  /*e1c0*/  MOV R132, R175 ;  /* 0x000000af00847202 */ /* 0x000fe20000000f00 */
[----:B------:R-:W-:Y:S02]  /*e1d0*/  IMAD.MOV.U32 R134, RZ, RZ, R173 ;  /* 0x000000ffff867224 */ /* 0x000fe400078e00ad */
[----:B------:R-:W-:Y:S02]  /*e1e0*/  HADD2.F32 R173, -RZ, R3.H0_H0 ;  /* 0x20000003ffad7230 */ /* 0x000fe40000004100 */
[----:B------:R-:W-:-:S02]  /*e1f0*/  HADD2.F32 R174, -RZ, R0.H0_H0 ;  /* 0x20000000ffae7230 */ /* 0x000fc40000004100 */
[----:B------:R-:W-:Y:S02]  /*e200*/  HADD2.F32 R175, -RZ, R4.H0_H0 ;  /* 0x20000004ffaf7230 */ /* 0x000fe40000004100 */
[----:B------:R-:W-:Y:S02]  /*e210*/  HADD2.F32 R3, -RZ, R3.H1_H1 ;  /* 0x30000003ff037230 */ /* 0x000fe40000004100 */
[----:B------:R-:W-:Y:S02]  /*e220*/  HADD2.F32 R0, -RZ, R0.H1_H1 ;  /* 0x30000000ff007230 */ /* 0x000fe40000004100 */
[----:B------:R-:W-:Y:S01]  /*e230*/  HADD2.F32 R4, -RZ, R4.H1_H1 ;  /* 0x30000004ff047230 */ /* 0x000fe20000004100 */
        /* <DEDUP_REMOVED lines=87> */
[----:B------:R-:W-:Y:S01]  /*e7b0*/  IMAD.MOV.U32 R171, RZ, RZ, R2 ;  /* 0x000000ffffab7224 */ /* 0x000fe200078e0002 */
[----:B------:R-:W-:Y:S01]  /*e7c0*/  F2FP.BF16.F32.PACK_AB R173, R3, R173 ;  /* 0x000000ad03ad723e */ /* 0x000fe200000010ff */
[----:B------:R-:W-:Y:S01]  /*e7d0*/  UIADD3 UR6, UR4, 0x2, URZ ;  /* 0x0000000204067890 */ /* 0x000fe2000fffe03f */
[----:B------:R-:W-:Y:S02]  /*e7e0*/  F2FP.BF16.F32.PACK_AB R174, R0, R174 ;  /* 0x000000ae00ae723e */ /* 0x000fe400000010ff */
[----:B------:R-:W-:Y:S01]  /*e7f0*/  F2FP.BF16.F32.PACK_AB R175, R4, R175 ;  /* 0x000000af04af723e */ /* 0x000fe200000010ff */
[----:B------:R-:W-:-:S03]  /*e800*/  UMOV UR7, 0x40000040 ;  /* 0x4000004000077882 */ /* 0x000fc60000000000 */
        /* <DEDUP_REMOVED lines=67> */
[----:B0-----:R-:W3:Y:S04]  /*ec40*/  LDL.LU.64 R150, [R1+0x7b0] ;  /* 0x0007b00001967983 */ /* 0x001ee80000300a00 */
        /* <DEDUP_REMOVED lines=52> */
[----:B------:R-:W3:Y:S01]  /*ef90*/  LDL.LU.64 R44, [R1+0x608] ;  /* 0x00060800012c7983 */ /* 0x000ee20000300a00 */
[----:B------:R-:W-:-:S02]  /*efa0*/  F2FP.F16.E4M3.UNPACK_B R0, R5 ;  /* 0x00000005ff00723e */ /* 0x000fc400020006ff */
[----:B------:R-:W-:-:S03]  /*efb0*/  F2FP.F16.E4M3.UNPACK_B R5, R5.H1 ;  /* 0x00000005ff05723e */ /* 0x000fc600030006ff */
[--C-:B------:R-:W-:Y:S02]  /*efc0*/  HADD2.F32 R3, -RZ, R0.reuse.H0_H0 ;  /* 0x20000000ff037230 */ /* 0x100fe40000004100 */
[----:B-1----:R-:W-:Y:S01]  /*efd0*/  HADD2.F32 R168, -RZ, R0.H1_H1 ;  /* 0x30000000ffa87230 */ /* 0x002fe20000004100 */
[-C--:B------:R-:W-:Y:S02]  /*efe0*/  F2FP.F16.E4M3.UNPACK_B R0, R6.reuse ;  /* 0x00000006ff00723e */ /* 0x080fe400020006ff */
[----:B------:R-:W-:Y:S01]  /*eff0*/  F2FP.F16.E4M3.UNPACK_B R6, R6.H1 ;  /* 0x00000006ff06723e */ /* 0x000fe200030006ff */
[----:B------:R-:W-:Y:S02]  /*f000*/  HADD2.F32 R169, -RZ, R5.H0_H0 ;  /* 0x20000005ffa97230 */ /* 0x000fe40000004100 */
[----:B--2---:R-:W-:Y:S02]  /*f010*/  HADD2.F32 R170, -RZ, R0.H0_H0 ;  /* 0x20000000ffaa7230 */ /* 0x004fe40000004100 */
[----:B------:R-:W-:-:S02]  /*f020*/  HADD2.F32 R171, -RZ, R6.H0_H0 ;  /* 0x20000006ffab7230 */ /* 0x000fc40000004100 */
[----:B------:R-:W-:Y:S02]  /*f030*/  HADD2.F32 R5, -RZ, R5.H1_H1 ;  /* 0x30000005ff057230 */ /* 0x000fe40000004100 */
[----:B------:R-:W-:Y:S02]  /*f040*/  HADD2.F32 R0, -RZ, R0.H1_H1 ;  /* 0x30000000ff007230 */ /* 0x000fe40000004100 */
[----:B------:R-:W-:Y:S01]  /*f050*/  HADD2.F32 R6, -RZ, R6.H1_H1 ;  /* 0x30000006ff067230 */ /* 0x000fe20000004100 */
[----:B------:R-:W-:Y:S02]  /*f060*/  F2FP.BF16.F32.PACK_AB R168, R168, R3 ;  /* 0x00000003a8a8723e */ /* 0x000fe400000010ff */
[----:B------:R-:W-:Y:S02]  /*f070*/  F2FP.BF16.F32.PACK_AB R169, R5, R169 ;  /* 0x000000a905a9723e */ /* 0x000fe400000010ff */
[----:B------:R-:W-:Y:S02]  /*f080*/  F2FP.BF16.F32.PACK_AB R170, R0, R170 ;  /* 0x000000aa00aa723e */ /* 0x000fe400000010ff */
        /* <DEDUP_REMOVED lines=132> */
[----:B------:R-:W0:Y:S01]  /*f8d0*/  S2UR UR7, SR_CgaCtaId ;  /* 0x00000000000779c3 */ /* 0x000e220000008800 */
[----:B------:R-:W-:Y:S01]  /*f8e0*/  UMOV UR6, 0x400 ;  /* 0x0000040000067882 */ /* 0x000fe20000000000 */
[----:B------:R-:W-:Y:S01]  /*f8f0*/  IADD3 R13, R13, UR9, R14 ;  /* 0x000000090d0d7c10 */ /* 0x000fe2000fffe00e */
[----:B0-----:R-:W-:-:S09]  /*f900*/  ULEA UR7, UR7, UR6, 0x18 ;  /* 0x0000000607077291 */ /* 0x001fd2000f8ec03f */
[----:B------:R-:W-:Y:S04]  /*f910*/  LDS.U16 R3, [R13+UR7+0xa00] ;  /* 0x000a00070d037984 */ /* 0x000fe80008000400 */
[----:B------:R-:W0:Y:S04]  /*f920*/  LDS.U16 R0, [R13+UR7+0x800] ;  /* 0x000800070d007984 */ /* 0x000e280008000400 */
[----:B------:R-:W-:Y:S04]  /*f930*/  LDS.U16 R5, [R13+UR7+0xa08] ;  /* 0x000a08070d057984 */ /* 0x000fe80008000400 */
[----:B------:R-:W1:Y:S01]  /*f940*/  LDS.U16 R4, [R13+UR7+0x808] ;  /* 0x000808070d047984 */ /* 0x000e620008000400 */
[----:B------:R-:W-:-:S03]  /*f950*/  UIADD3 UR6, UR4, 0x4, URZ ;  /* 0x0000000404067890 */ /* 0x000fc6000fffe03f */
[----:B------:R-:W-:Y:S04]  /*f960*/  LDS.U16 R9, [R13+UR7+0x2a00] ;  /* 0x002a00070d097984 */ /* 0x000fe80008000400 */
[----:B------:R-:W3:Y:S04]  /*f970*/  LDS.U16 R8, [R13+UR7+0x2800] ;  /* 0x002800070d087984 */ /* 0x000ee80008000400 */
[----:B------:R-:W-:Y:S04]  /*f980*/  LDS.U16 R7, [R13+UR7+0x2a08] ;  /* 0x002a08070d077984 */ /* 0x000fe80008000400 */
[----:B------:R-:W4:Y:S01]  /*f990*/  LDS.U16 R6, [R13+UR7+0x2808] ;  /* 0x002808070d067984 */ /* 0x000f220008000400 */
[----:B0-----:R-:W-:-:S04]  /*f9a0*/  PRMT R3, R0, 0x5410, R3 ;  /* 0x0000541000037816 */ /* 0x001fc80000000003 */
[----:B------:R-:W-:-:S05]  /*f9b0*/  F2FP.F16.E4M3.UNPACK_B R0, R3 ;  /* 0x00000003ff00723e */ /* 0x000fca00020006ff */
[--C-:B------:R-:W-:Y:S02]  /*f9c0*/  HADD2.F32 R10, -RZ, R0.reuse.H0_H0 ;  /* 0x20000000ff0a7230 */ /* 0x100fe40000004100 */
[----:B------:R-:W-:Y:S01]  /*f9d0*/  HADD2.F32 R164, -RZ, R0.H1_H1 ;  /* 0x30000000ffa47230 */ /* 0x000fe20000004100 */
[----:B------:R-:W-:Y:S02]  /*f9e0*/  F2FP.F16.E4M3.UNPACK_B R0, R3.H1 ;  /* 0x00000003ff00723e */ /* 0x000fe400030006ff */
[----:B-1----:R-:W-:-:S03]  /*f9f0*/  PRMT R4, R4, 0x5410, R5 ;  /* 0x0000541004047816 */ /* 0x002fc60000000005 */
[--C-:B------:R-:W-:Y:S01]  /*fa00*/  HADD2.F32 R5, -RZ, R0.reuse.H0_H0 ;  /* 0x20000000ff057230 */ /* 0x100fe20000004100 */
[-C--:B------:R-:W-:Y:S01]  /*fa10*/  F2FP.F16.E4M3.UNPACK_B R3, R4.reuse ;  /* 0x00000004ff03723e */ /* 0x080fe200020006ff */
[----:B------:R-:W-:Y:S01]  /*fa20*/  HADD2.F32 R165, -RZ, R0.H1_H1 ;  /* 0x30000000ffa57230 */ /* 0x000fe20000004100 */
[----:B------:R-:W-:-:S03]  /*fa30*/  F2FP.F16.E4M3.UNPACK_B R0, R4.H1 ;  /* 0x00000004ff00723e */ /* 0x000fc600030006ff */
[--C-:B------:R-:W-:Y:S02]  /*fa40*/  HADD2.F32 R166, -RZ, R3.reuse.H0_H0 ;  /* 0x20000003ffa67230 */ /* 0x100fe40000004100 */
[--C-:B------:R-:W-:Y:S02]  /*fa50*/  HADD2.F32 R167, -RZ, R0.reuse.H0_H0 ;  /* 0x20000000ffa77230 */ /* 0x100fe40000004100 */
[----:B------:R-:W-:Y:S02]  /*fa60*/  HADD2.F32 R3, -RZ, R3.H1_H1 ;  /* 0x30000003ff037230 */ /* 0x000fe40000004100 */
[----:B------:R-:W-:Y:S01]  /*fa70*/  HADD2.F32 R0, -RZ, R0.H1_H1 ;  /* 0x30000000ff007230 */ /* 0x000fe20000004100 */
[----:B------:R-:W-:Y:S02]  /*fa80*/  F2FP.BF16.F32.PACK_AB R164, R164, R10 ;  /* 0x0000000aa4a4723e */ /* 0x000fe400000010ff */
[----:B------:R-:W-:Y:S02]  /*fa90*/  F2FP.BF16.F32.PACK_AB R165, R165, R5 ;  /* 0x00000005a5a5723e */ /* 0x000fe400000010ff */
[----:B------:R-:W-:-:S02]  /*faa0*/  F2FP.BF16.F32.PACK_AB R166, R3, R166 ;  /* 0x000000a603a6723e */ /* 0x000fc400000010ff */
[----:B------:R-:W-:Y:S01]  /*fab0*/  F2FP.BF16.F32.PACK_AB R167, R0, R167 ;  /* 0x000000a700a7723e */ /* 0x000fe200000010ff */
[----:B------:R-:W-:Y:S01]  /*fac0*/  UMOV UR10, UR6 ;  /* 0x00000006000a7c82 */ /* 0x000fe20008000000 */
[----:B------:R-:W-:Y:S02]  /*fad0*/  UMOV UR11, 0x40000040 ;  /* 0x40000040000b7882 */ /* 0x000fe40000000000 */
        /* <DEDUP_REMOVED lines=15> */
[----:B------:R-:W-:Y:S01]  /*fbd0*/  STL.64 [R1+0x60], R48 ;  /* 0x0000603001007387 */ /* 0x000fe20000100a00 */
[----:B------:R-:W-:-:S03]  /*fbe0*/  MOV R11, R150 ;  /* 0x00000096000b7202 */ /* 0x000fc60000000f00 */
[----:B------:R-:W-:Y:S01]  /*fbf0*/  STL.64 [R1+0x68], R50 ;  /* 0x0000683201007387 */ /* 0x000fe20000100a00 */
[----:B------:R-:W-:-:S03]  /*fc00*/  IMAD.MOV.U32 R10, RZ, RZ, R151 ;  /* 0x000000ffff0a7224 */ /* 0x000fc600078e0097 */
[----:B------:R-:W-:Y:S01]  /*fc10*/  STL.64 [R1+0x70], R52 ;  /* 0x0000703401007387 */ /* 0x000fe20000100a00 */
[----:B------:R-:W-:-:S03]  /*fc20*/  IMAD.MOV.U32 R15, RZ, RZ, R148 ;  /* 0x000000ffff0f7224 */ /* 0x000fc600078e0094 */
[----:B------:R-:W-:Y:S01]  /*fc30*/  STL.64 [R1+0x78], R54 ;  /* 0x0000783601007387 */ /* 0x000fe20000100a00 */
[----:B------:R-:W-:Y:S01]  /*fc40*/  IMAD.MOV.U32 R14, RZ, RZ, R149 ;  /* 0x000000ffff0e7224 */ /* 0x000fe200078e0095 */
[----:B------:R-:W-:Y:S02]  /*fc50*/  MOV R18, R146 ;  /* 0x0000009200127202 */ /* 0x000fe40000000f00 */
[----:B------:R0:W-:Y:S01]  /*fc60*/  STL.64 [R1+0x80], R56 ;  /* 0x0000803801007387 */ /* 0x0001e20000100a00 */
[----:B------:R-:W-:-:S03]  /*fc70*/  IMAD.MOV.U32 R17, RZ, RZ, R147 ;  /* 0x000000ffff117224 */ /* 0x000fc600078e0093 */
[----:B------:R-:W2:Y:S01]  /*fc80*/  LDL.LU.64 R150, [R1+0x600] ;  /* 0x0006000001967983 */ /* 0x000ea20000300a00 */
[----:B------:R-:W-:Y:S01]  /*fc90*/  IMAD.MOV.U32 R20, RZ, RZ, R144 ;  /* 0x000000ffff147224 */ /* 0x000fe200078e0090 */
[----:B------:R-:W-:Y:S01]  /*fca0*/  MOV R22, R142 ;  /* 0x0000008e00167202 */ /* 0x000fe20000000f00 */
[----:B------:R-:W-:Y:S01]  /*fcb0*/  IMAD.MOV.U32 R19, RZ, RZ, R145 ;  /* 0x000000ffff137224 */ /* 0x000fe200078e0091 */
[----:B------:R-:W2:Y:S01]  /*fcc0*/  LDL.LU.64 R148, [R1+0x5f8] ;  /* 0x0005f80001947983 */ /* 0x000ea20000300a00 */
        /* <DEDUP_REMOVED lines=147> */
[----:B---3--:R-:W-:-:S02]  /*10600*/  PRMT R4, R8, 0x5410, R9 ;  /* 0x0000541008047816 */ /* 0x008fc40000000009 */
[----:B----4-:R-:W-:Y:S02]  /*10610*/  PRMT R6, R6, 0x5410, R7 ;  /* 0x0000541006067816 */ /* 0x010fe40000000007 */
[-C--:B------:R-:W-:Y:S02]  /*10620*/  F2FP.F16.E4M3.UNPACK_B R0, R4.reuse ;  /* 0x00000004ff00723e */ /* 0x080fe400020006ff */
[----:B------:R-:W-:Y:S02]  /*10630*/  F2FP.F16.E4M3.UNPACK_B R4, R4.H1 ;  /* 0x00000004ff04723e */ /* 0x000fe400030006ff */
[-C--:B------:R-:W-:Y:S01]  /*10640*/  F2FP.F16.E4M3.UNPACK_B R3, R6.reuse ;  /* 0x00000006ff03723e */ /* 0x080fe200020006ff */
[--C-:B------:R-:W-:Y:S02]  /*10650*/  HADD2.F32 R5, -RZ, R0.reuse.H0_H0 ;  /* 0x20000000ff057230 */ /* 0x100fe40000004100 */
[----:B------:R-:W-:Y:S01]  /*10660*/  HADD2.F32 R160, -RZ, R0.H1_H1 ;  /* 0x30000000ffa07230 */ /* 0x000fe20000004100 */
[----:B------:R-:W-:Y:S01]  /*10670*/  F2FP.F16.E4M3.UNPACK_B R0, R6.H1 ;  /* 0x00000006ff00723e */ /* 0x000fe200030006ff */
[----:B------:R-:W-:-:S02]  /*10680*/  HADD2.F32 R161, -RZ, R4.H0_H0 ;  /* 0x20000004ffa17230 */ /* 0x000fc40000004100 */
[--C-:B------:R-:W-:Y:S02]  /*10690*/  HADD2.F32 R162, -RZ, R3.reuse.H0_H0 ;  /* 0x20000003ffa27230 */ /* 0x100fe40000004100 */
[----:B------:R-:W-:Y:S02]  /*106a0*/  HADD2.F32 R163, -RZ, R0.H0_H0 ;  /* 0x20000000ffa37230 */ /* 0x000fe40000004100 */
[----:B------:R-:W-:Y:S02]  /*106b0*/  HADD2.F32 R4, -RZ, R4.H1_H1 ;  /* 0x30000004ff047230 */ /* 0x000fe40000004100 */
[----:B------:R-:W-:Y:S02]  /*106c0*/  HADD2.F32 R3, -RZ, R3.H1_H1 ;  /* 0x30000003ff037230 */ /* 0x000fe40000004100 */
[----:B------:R-:W-:Y:S01]  /*106d0*/  HADD2.F32 R0, -RZ, R0.H1_H1 ;  /* 0x30000000ff007230 */ /* 0x000fe20000004100 */
[----:B------:R-:W-:Y:S02]  /*106e0*/  F2FP.BF16.F32.PACK_AB R160, R160, R5 ;  /* 0x00000005a0a0723e */ /* 0x000fe400000010ff */
[----:B------:R-:W-:-:S02]  /*106f0*/  F2FP.BF16.F32.PACK_AB R161, R4, R161 ;  /* 0x000000a104a1723e */ /* 0x000fc400000010ff */
[----:B------:R-:W-:Y:S02]  /*10700*/  F2FP.BF16.F32.PACK_AB R162, R3, R162 ;  /* 0x000000a203a2723e */ /* 0x000fe400000010ff */
        /* <DEDUP_REMOVED lines=97> */
[----:B------:R-:W2:Y:S04]  /*10d20*/  LDL.LU R58, [R1+0x78] ;  /* 0x00007800013a7983 */ /* 0x000ea80000300800 */
[----:B------:R-:W2:Y:S04]  /*10d30*/  LDL.LU R59, [R1+0x7c] ;  /* 0x00007c00013b7983 */ /* 0x000ea80000300800 */
[----:B------:R-:W2:Y:S04]  /*10d40*/  LDL.LU R60, [R1+0x80] ;  /* 0x00008000013c7983 */ /* 0x000ea80000300800 */
[----:B------:R-:W2:Y:S04]  /*10d50*/  LDL.LU R61, [R1+0x84] ;  /* 0x00008400013d7983 */ /* 0x000ea80000300800 */
[----:B------:R-:W3:Y:S01]  /*10d60*/  LDL.LU R12, [R1+0x400] ;  /* 0x00040000010c7983 */ /* 0x000ee20000300800 */
[----:B------:R-:W-:-:S02]  /*10d70*/  IADD3 R13, R13, UR7, RZ ;  /* 0x000000070d0d7c10 */ /* 0x000fc4000fffe0ff */
[----:B------:R-:W-:Y:S01]  /*10d80*/  MOV R140, R156 ;  /* 0x0000009c008c7202 */ /* 0x000fe20000000f00 */
[----:B------:R-:W-:Y:S02]  /*10d90*/  IMAD.MOV.U32 R137, RZ, RZ, R159 ;  /* 0x000000ffff897224 */ /* 0x000fe400078e009f */
        /* <DEDUP_REMOVED lines=98> */
[----:B------:R-:W1:Y:S04]  /*113c0*/  LDS.U16 R4, [R12+0x800] ;  /* 0x000800000c047984 */ /* 0x000e680000000400 */
[----:B------:R-:W-:Y:S04]  /*113d0*/  LDS.U16 R3, [R12+0xa08] ;  /* 0x000a08000c037984 */ /* 0x000fe80000000400 */
[----:B------:R-:W3:Y:S04]  /*113e0*/  LDS.U16 R0, [R12+0x808] ;  /* 0x000808000c007984 */ /* 0x000ee80000000400 */
[----:B------:R-:W-:Y:S04]  /*113f0*/  LDS.U16 R8, [R12+0x2a00] ;  /* 0x002a00000c087984 */ /* 0x000fe80000000400 */
[----:B------:R-:W4:Y:S04]  /*11400*/  LDS.U16 R7, [R12+0x2800] ;  /* 0x002800000c077984 */ /* 0x000f280000000400 */
[----:B------:R-:W-:Y:S04]  /*11410*/  LDS.U16 R6, [R12+0x2a08] ;  /* 0x002a08000c067984 */ /* 0x000fe80000000400 */
[----:B------:R-:W0:Y:S01]  /*11420*/  LDS.U16 R12, [R12+0x2808] ;  /* 0x002808000c0c7984 */ /* 0x000e220000000400 */
[----:B-1----:R-:W-:-:S02]  /*11430*/  PRMT R4, R4, 0x5410, R5 ;  /* 0x0000541004047816 */ /* 0x002fc40000000005 */
[----:B---3--:R-:W-:Y:S02]  /*11440*/  PRMT R5, R0, 0x5410, R3 ;  /* 0x0000541000057816 */ /* 0x008fe40000000003 */
        /* <DEDUP_REMOVED lines=82> */
[----:B------:R3:W-:Y:S04]  /*11970*/  STL.64 [R1+0x1f8], R154 ;  /* 0x0001f89a01007387 */ /* 0x0007e80000100a00 */
[----:B-1----:R-:W3:Y:S04]  /*11980*/  LDL.LU.64 R150, [R1+0x3f0] ;  /* 0x0003f00001967983 */ /* 0x002ee80000300a00 */
        /* <DEDUP_REMOVED lines=61> */
[----:B----4-:R-:W-:-:S02]  /*11d60*/  PRMT R4, R7, 0x5410, R8 ;  /* 0x0000541007047816 */ /* 0x010fc40000000008 */
[----:B0-----:R-:W-:Y:S02]  /*11d70*/  PRMT R6, R12, 0x5410, R6 ;  /* 0x000054100c067816 */ /* 0x001fe40000000006 */
[-C--:B------:R-:W-:Y:S02]  /*11d80*/  F2FP.F16.E4M3.UNPACK_B R0, R4.reuse ;  /* 0x00000004ff00723e */ /* 0x080fe400020006ff */
[----:B------:R-:W-:Y:S02]  /*11d90*/  F2FP.F16.E4M3.UNPACK_B R4, R4.H1 ;  /* 0x00000004ff04723e */ /* 0x000fe400030006ff */
[-C--:B------:R-:W-:Y:S01]  /*11da0*/  F2FP.F16.E4M3.UNPACK_B R3, R6.reuse ;  /* 0x00000006ff03723e */ /* 0x080fe200020006ff */
[--C-:B------:R-:W-:Y:S02]  /*11db0*/  HADD2.F32 R5, -RZ, R0.reuse.H0_H0 ;  /* 0x20000000ff057230 */ /* 0x100fe40000004100 */
[----:B--2---:R-:W-:Y:S01]  /*11dc0*/  HADD2.F32 R152, -RZ, R0.H1_H1 ;  /* 0x30000000ff987230 */ /* 0x004fe20000004100 */
[----:B------:R-:W-:Y:S01]  /*11dd0*/  F2FP.F16.E4M3.UNPACK_B R0, R6.H1 ;  /* 0x00000006ff00723e */ /* 0x000fe200030006ff */
[----:B------:R-:W-:-:S02]  /*11de0*/  HADD2.F32 R153, -RZ, R4.H0_H0 ;  /* 0x20000004ff997230 */ /* 0x000fc40000004100 */
[--C-:B---3--:R-:W-:Y:S02]  /*11df0*/  HADD2.F32 R154, -RZ, R3.reuse.H0_H0 ;  /* 0x20000003ff9a7230 */ /* 0x108fe40000004100 */
        /* <DEDUP_REMOVED lines=8> */
[----:B------:R-:W-:-:S06]  /*11e80*/  WARPGROUP.ARRIVE ;  /* 0x00000000000079c5 */ /* 0x000fcc0000000000 */
[----:B------:R-:W-:Y:S03]  /*11e90*/  HGMMA.64x256x16.F32.BF16 R24, R152, gdesc[UR8], R24, gsb0 ;  /* 0x03e0000898187df0 */ /* 0x000fe60008001818 */
[----:B------:R-:W-:Y:S02]  /*11ea0*/  WARPGROUP.DEPBAR.LE gsb0, 0x0 ;  /* 0x00008000000079c5 */ /* 0x000fe40000010000 */
[----:B------:R-:W-:Y:S05]  /*11eb0*/  @!P0 BRA `(.L_x_33) ;  /* 0x0000000000048947 */ /* 0x000fea0003800000 */
[----:B------:R-:W-:Y:S01]  /*11ec0*/  BPT.TRAP 0x1 ;  /* 0x000000040000795c */ /* 0x000fe20000300000 */
.L_x_33:
        /* <DEDUP_REMOVED lines=8> */
.L_x_24:
[----:B------:R-:W-:Y:S05]  /*11f50*/  @!P0 BRA `(.L_x_34) ;  /* 0x0000000000048947 */ /* 0x000fea0003800000 */
[----:B------:R-:W-:Y:S01]  /*11f60*/  BPT.TRAP 0x1 ;  /* 0x000000040000795c */ /* 0x000fe20000300000 */
.L_x_34:
[----:B------:R-:W0:Y:S01]  /*11f70*/  S2UR UR6, SR_CgaCtaId ;  /* 0x00000000000679c3 */ /* 0x000e220000008800 */
[----:B------:R-:W-:Y:S01]  /*11f80*/  UIADD3 UR39, UR41, UR39, URZ ;  /* 0x0000002729277290 */ /* 0x000fe2000fffe03f */
[----:B------:R-:W-:Y:S01]  /*11f90*/  UMOV UR5, 0x400 ;  /* 0x0000040000057882 */ /* 0x000fe20000000000 */
[----:B------:R-:W-:Y:S02]  /*11fa0*/  UISETP.GT.U32.AND UP0, UPT, UR40, 0x1, UPT ;  /* 0x000000012800788c */ /* 0x000fe4000bf04070 */
[----:B------:R-:W-:-:S04]  /*11fb0*/  ULEA UR4, UR39, 0xfffffff8, 0x3 ;  /* 0xfffffff827047891 */ /* 0x000fc8000f8e183f */
[----:B------:R-:W-:Y:S01]  /*11fc0*/  ULOP3.LUT UR4, UR4, 0x18, URZ, 0xc0, !UPT ;  /* 0x0000001804047892 */ /* 0x000fe2000f8ec03f */
[----:B------:R-:W-:Y:S01]  /*11fd0*/  PLOP3.LUT P0, PT, PT, PT, UP0, 0x80, 0x0 ;  /* 0x000000000000781c */ /* 0x000fe20003f0f008 */
[----:B0-----:R-:W-:-:S04]  /*11fe0*/  ULEA UR5, UR6, UR5, 0x18 ;  /* 0x0000000506057291 */ /* 0x001fc8000f8ec03f */
[----:B------:R-:W-:-:S04]  /*11ff0*/  UIADD3 UR4, UR5, 0x20, UR4 ;  /* 0x0000002005047890 */ /* 0x000fc8000fffe004 */
[----:B------:R-:W-:-:S09]  /*12000*/  UPRMT UR4, URZ, 0x654, UR4 ;  /* 0x000006543f047896 */ /* 0x000fd20008000004 */
[----:B------:R-:W-:Y:S01]  /*12010*/  SYNCS.ARRIVE.TRANS64.RED.A1T0 RZ, [UR4], RZ ;  /* 0x000000ffffff79a7 */ /* 0x000fe20008100404 */
[----:B------:R-:W-:Y:S05]  /*12020*/  @P0 BRA `(.L_x_35) ;  /* 0x0000000000040947 */ /* 0x000fea0003800000 */
[----:B------:R-:W-:Y:S01]  /*12030*/  BPT.TRAP 0x1 ;  /* 0x000000040000795c */ /* 0x000fe20000300000 */
.L_x_35:
[----:B-----5:R-:W0:Y:S01]  /*12040*/  S2R R8, SR_TID.X ;  /* 0x0000000000087919 */ /* 0x020e220000002100 */
[----:B------:R-:W-:Y:S01]  /*12050*/  MOV R19, 0x6540 ;  /* 0x0000654000137802 */ /* 0x000fe20000000f00 */
[----:B------:R-:W-:Y:S01]  /*12060*/  USHF.R.S32.HI UR10, URZ, 0x1f, UR44 ;  /* 0x0000001f3f0a7899 */ /* 0x000fe2000801142c */
[----:B------:R-:W1:Y:S01]  /*12070*/  S2R R0, SR_TID.X ;  /* 0x0000000000007919 */ /* 0x000e620000002100 */
[----:B------:R-:W-:Y:S01]  /*12080*/  ULDC.64 UR8, c[0x0][0x7d0] ;  /* 0x0001f40000087ab9 */ /* 0x000fe20000000a00 */
[----:B------:R-:W-:Y:S01]  /*12090*/  UIMAD.WIDE UR6, UR43, 0x100, URZ ;  /* 0x000001002b0678a5 */ /* 0x000fe2000f8e023f */
[----:B------:R-:W-:Y:S01]  /*120a0*/  IMAD.U32 R6, RZ, RZ, UR8 ;  /* 0x00000008ff067e24 */ /* 0x000fe2000f8e00ff */
[----:B------:R-:W-:Y:S02]  /*120b0*/  UIMAD UR4, UR10, UR8, URZ ;  /* 0x000000080a0472a4 */ /* 0x000fe4000f8e023f */
[----:B------:R-:W-:Y:S02]  /*120c0*/  USHF.L.U32 UR43, UR43, 0x8, URZ ;  /* 0x000000082b2b7899 */ /* 0x000fe4000800063f */
[----:B------:R-:W-:Y:S01]  /*120d0*/  UIMAD UR4, UR44, UR9, UR4 ;  /* 0x000000092c0472a4 */ /* 0x000fe2000f8e0204 */
[----:B------:R-:W-:Y:S01]  /*120e0*/  ULDC UR8, c[0x0][0x288] ;  /* 0x0000a20000087ab9 */ /* 0x000fe20000000800 */
[----:B------:R-:W-:Y:S01]  /*120f0*/  ULDC UR5, c[0x0][0x284] ;  /* 0x0000a10000057ab9 */ /* 0x000fe20000000800 */
[----:B------:R-:W-:Y:S01]  /*12100*/  UISETP.GT.U32.AND UP0, UPT, UR39, 0x3, UPT ;  /* 0x000000032700788c */ /* 0x000fe2000bf04070 */
[----:B------:R-:W-:-:S03]  /*12110*/  IMAD.U32 R17, RZ, RZ, UR5 ;  /* 0x00000005ff117e24 */ /* 0x000fc6000f8e00ff */
[----:B------:R-:W-:Y:S01]  /*12120*/  UISETP.LT.U32.AND UP0, UPT, UR41, 0x4, UP0 ;  /* 0x000000042900788c */ /* 0x000fe20008701070 */
[C---:B0-----:R-:W-:Y:S01]  /*12130*/  IMAD.SHL.U32 R18, R8.reuse, 0x2, RZ ;  /* 0x0000000208127824 */ /* 0x041fe200078e00ff */
[----:B------:R-:W-:Y:S02]  /*12140*/  LOP3.LUT R5, R8, 0x60, RZ, 0xc0, !PT ;  /* 0x0000006008057812 */ /* 0x000fe400078ec0ff */
[----:B-1----:R-:W-:Y:S02]  /*12150*/  SHF.R.U32.HI R3, RZ, 0x7, R0 ;  /* 0x00000007ff037819 */ /* 0x002fe40000011600 */
[----:B------:R-:W-:Y:S02]  /*12160*/  LOP3.LUT R18, R18, 0x6, RZ, 0xc0, !PT ;  /* 0x0000000612127812 */ /* 0x000fe400078ec0ff */
[----:B------:R-:W-:Y:S02]  /*12170*/  LOP3.LUT R4, R3, 0x1, RZ, 0xc0, !PT ;  /* 0x0000000103047812 */ /* 0x000fe400078ec0ff */
[----:B------:R-:W-:Y:S01]  /*12180*/  PRMT R18, R18, R19, UR42 ;  /* 0x0000002a12127e16 */ /* 0x000fe20008000013 */
[----:B------:R-:W-:Y:S01]  /*12190*/  USHF.L.U32 UR42, UR42, 0x8, URZ ;  /* 0x000000082a2a7899 */ /* 0x000fe2000800063f */
[----:B------:R-:W-:Y:S01]  /*121a0*/  SHF.R.U32.HI R0, RZ, 0x2, R8 ;  /* 0x00000002ff007819 */ /* 0x000fe20000011608 */
[----:B------:R-:W-:Y:S01]  /*121b0*/  IMAD.SHL.U32 R3, R4, 0x40, RZ ;  /* 0x0000004004037824 */ /* 0x000fe200078e00ff */
[----:B------:R-:W-:Y:S01]  /*121c0*/  SHF.R.S32.HI R19, RZ, 0x1f, R18 ;  /* 0x0000001fff137819 */ /* 0x000fe20000011412 */
[----:B------:R-:W-:Y:S01]  /*121d0*/  UISETP.GE.AND UP1, UPT, UR42, UR8, UPT ;  /* 0x000000082a00728c */ /* 0x000fe2000bf26270 */
[----:B------:R-:W-:-:S02]  /*121e0*/  LOP3.LUT R0, R0, 0x7, RZ, 0xc0, !PT ;  /* 0x0000000700007812 */ /* 0x000fc400078ec0ff */
[----:B------:R-:W-:Y:S01]  /*121f0*/  SHF.R.U32.HI R5, RZ, 0x1, R5 ;  /* 0x00000001ff057819 */ /* 0x000fe20000011605 */
[----:B------:R-:W-:Y:S01]  /*12200*/  IMAD.WIDE.U32 R6, R6, UR44, R18 ;  /* 0x0000002c06067c25 */ /* 0x000fe2000f8e0012 */
[--C-:B------:R-:W-:Y:S01]  /*12210*/  LOP3.LUT R3, R3, 0x40, R0.reuse, 0xe2, !PT ;  /* 0x0000004003037812 */ /* 0x100fe200078ee200 */
[----:B------:R-:W-:Y:S01]  /*12220*/  UISETP.GE.OR UP1, UPT, UR43, UR5, UP1 ;  /* 0x000000052b00728c */ /* 0x000fe20008f26670 */
[----:B------:R-:W-:Y:S01]  /*12230*/  IADD3 R0, RZ, -R5, -R0 ;  /* 0x80000005ff007210 */ /* 0x000fe20007ffe800 */
[----:B------:R-:W-:Y:S01]  /*12240*/  VIADD R7, R7, UR4 ;  /* 0x0000000407077c36 */ /* 0x000fe20008000000 */
[----:B------:R-:W-:Y:S01]  /*12250*/  USHF.R.U32.HI UR4, URZ, 0x2, UR39 ;  /* 0x000000023f047899 */ /* 0x000fe20008011627 */
[----:B------:R-:W-:Y:S01]  /*12260*/  LOP3.LUT R3, R3, UR6, R5, 0xfe, !PT ;  /* 0x0000000603037c12 */ /* 0x000fe2000f8efe05 */
[----:B------:R-:W-:Y:S01]  /*12270*/  USEL UR5, URZ, 0x1, !UP0 ;  /* 0x000000013f057887 */ /* 0x000fe2000c000000 */
[----:B------:R-:W-:Y:S01]  /*12280*/  IMAD R0, R4, -0x40, R0 ;  /* 0xffffffc004007824 */ /* 0x000fe200078e0200 */
[----:B------:R-:W-:Y:S01]  /*12290*/  ULOP3.LUT UR4, UR4, 0x1, URZ, 0xc0, !UPT ;  /* 0x0000000104047892 */ /* 0x000fe2000f8ec03f */
[----:B------:R-:W-:Y:S01]  /*122a0*/  PLOP3.LUT P0, PT, PT, PT, UP1, 0x80, 0x0 ;  /* 0x000000000000781c */ /* 0x000fe20003f0f018 */
[----:B------:R-:W-:Y:S01]  /*122b0*/  ULOP3.LUT UR39, UR39, 0x3, URZ, 0xc0, !UPT ;  /* 0x0000000327277892 */ /* 0x000fe2000f8ec03f */
[----:B------:R-:W-:Y:S01]  /*122c0*/  MOV R4, 0xfffffffe ;  /* 0xfffffffe00047802 */ /* 0x000fe20000000f00 */
[----:B------:R-:W-:Y:S01]  /*122d0*/  UISETP.NE.U32.AND UP2, UPT, UR4, 0x1, UPT ;  /* 0x000000010400788c */ /* 0x000fe2000bf45070 */
[----:B------:R-:W-:Y:S01]  /*122e0*/  IADD3 R17, R17, -UR43, R0 ;  /* 0x8000002b11117c10 */ /* 0x000fe2000fffe000 */
[----:B------:R-:W-:Y:S01]  /*122f0*/  UMOV UR43, 0xffffffff ;  /* 0xffffffff002b7882 */ /* 0x000fe20000000000 */
[----:B------:R-:W-:Y:S01]  /*12300*/  LOP3.LUT R0, R8, 0x3, RZ, 0xc0, !PT ;  /* 0x0000000308007812 */ /* 0x000fe200078ec0ff */
[----:B------:R-:W-:-:S04]  /*12310*/  UISETP.GT.U32.AND UP2, UPT, UR41, 0x3, !UP2 ;  /* 0x000000032900788c */ /* 0x000fc8000d744070 */
[----:B------:R-:W-:Y:S01]  /*12320*/  IMAD R0, R0, R4, UR8 ;  /* 0x0000000800007e24 */ /* 0x000fe2000f8e0204 */
[----:B------:R-:W-:-:S03]  /*12330*/  USEL UR4, URZ, 0x1, !UP2 ;  /* 0x000000013f047887 */ /* 0x000fc6000d000000 */
[----:B------:R-:W-:Y:S01]  /*12340*/  VIADD R0, R0, -UR42 ;  /* 0x8000002a00007c36 */ /* 0x000fe20008000000 */
[----:B------:R-:W-:Y:S01]  /*12350*/  ULOP3.LUT UR38, UR4, UR38, UR5, 0x96, !UPT ;  /* 0x0000002604267292 */ /* 0x000fe2000f8e9605 */
[----:B------:R-:W-:Y:S11]  /*12360*/  @P0 BRA `(.L_x_36) ;  /* 0x0000010400d80947 */ /* 0x000ff60003800000 */
[----:B------:R-:W-:Y:S01]  /*12370*/  FSETP.NEU.AND P0, PT, R16, RZ, PT ;  /* 0x000000ff1000720b */ /* 0x000fe20003f0d000 */
[----:B------:R-:W-:Y:S01]  /*12380*/  ULDC.64 UR8, c[0x0][0x7c8] ;  /* 0x0001f20000087ab9 */ /* 0x000fe20000000a00 */
[----:B------:R-:W-:Y:S01]  /*12390*/  ISETP.GT.AND P3, PT, R17, RZ, PT ;  /* 0x000000ff1100720c */ /* 0x000fe20003f64270 */
[----:B------:R-:W-:Y:S01]  /*123a0*/  UIMAD UR4, UR7, UR8, URZ ;  /* 0x00000008070472a4 */ /* 0x000fe2000f8e023f */
[----:B------:R-:W-:Y:S01]  /*123b0*/  IMAD.U32 R10, RZ, RZ, UR9 ;  /* 0x00000009ff0a7e24 */ /* 0x000fe2000f8e00ff */
[----:B------:R-:W-:Y:S01]  /*123c0*/  BSSY B0, `(.L_x_36) ;  /* 0x0001070000007945 */ /* 0x000fe20003800000 */
[----:B------:R-:W-:Y:S01]  /*123d0*/  IMAD.WIDE.U32 R6, R3, UR8, R6 ;  /* 0x0000000803067c25 */ /* 0x000fe2000f8e0006 */
[----:B------:R-:W-:-:S03]  /*123e0*/  ISETP.GT.AND P1, PT, R0, RZ, P3 ;  /* 0x000000ff0000720c */ /* 0x000fc60001f24270 */
[----:B------:R-:W-:-:S04]  /*123f0*/  IMAD R10, R3, R10, UR4 ;  /* 0x00000004030a7e24 */ /* 0x000fc8000f8e020a */
[----:B------:R-:W-:Y:S01]  /*12400*/  IMAD.IADD R10, R7, 0x1, R10 ;  /* 0x00000001070a7824 */ /* 0x000fe200078e020a */
[----:B------:R-:W-:Y:S06]  /*12410*/  @!P0 BRA `(.L_x_37) ;  /* 0x000000b800108947 */ /* 0x000fec0003800000 */
[----:B------:R-:W0:Y:S01]  /*12420*/  LDC.64 R22, c[0x0][0x7b8] ;  /* 0x0001ee00ff167b82 */ /* 0x000e220000000a00 */
[----:B------:R-:W2:Y:S01]  /*12430*/  LDL.LU R11, [R1] ;  /* 0x00000000010b7983 */ /* 0x000ea20000300800 */
[----:B------:R-:W-:-:S06]  /*12440*/  ULDC.64 UR4, c[0x0][0x7c0] ;  /* 0x0001f00000047ab9 */ /* 0x000fcc0000000a00 */
[----:B------:R-:W1:Y:S08]  /*12450*/  LDC.64 R14, c[0x0][0x7b0] ;  /* 0x0001ec00ff0e7b82 */ /* 0x000e700000000a00 */
[----:B------:R-:W3:Y:S01]  /*12460*/  LDC.64 R12, c[0x0][0x7a8] ;  /* 0x0001ea00ff0c7b82 */ /* 0x000ee20000000a00 */
[C---:B0-----:R-:W-:Y:S02]  /*12470*/  IMAD R157, R22.reuse, UR10, RZ ;  /* 0x0000000a169d7c24 */ /* 0x041fe4000f8e02ff */
[----:B------:R-:W-:-:S04]  /*12480*/  IMAD.WIDE.U32 R152, R22, UR44, R18 ;  /* 0x0000002c16987c25 */ /* 0x000fc8000f8e0012 */
[----:B------:R-:W-:Y:S02]  /*12490*/  IMAD R157, R23, UR44, R157 ;  /* 0x0000002c179d7c24 */ /* 0x000fe4000f8e029d */
[----:B-1----:R-:W-:Y:S02]  /*124a0*/  IMAD R156, R14, UR7, RZ ;  /* 0x000000070e9c7c24 */ /* 0x002fe4000f8e02ff */
[----:B------:R-:W-:Y:S01]  /*124b0*/  IMAD.MOV.U32 R20, RZ, RZ, R152 ;  /* 0x000000ffff147224 */ /* 0x000fe200078e0098 */
[----:B------:R-:W-:Y:S01]  /*124c0*/  IADD3 R21, R153, R157, RZ ;  /* 0x0000009d99157210 */ /* 0x000fe20007ffe0ff */
[C---:B------:R-:W-:Y:S02]  /*124d0*/  IMAD R156, R3.reuse, R15, R156 ;  /* 0x0000000f039c7224 */ /* 0x040fe400078e029c */
[----:B------:R-:W-:-:S04]  /*124e0*/  IMAD.WIDE.U32 R4, R3, R14, R20 ;  /* 0x0000000e03047225 */ /* 0x000fc800078e0014 */
[----:B------:R-:W-:Y:S01]  /*124f0*/  IMAD.IADD R5, R5, 0x1, R156 ;  /* 0x0000000105057824 */ /* 0x000fe200078e029c */
[----:B---3--:R-:W-:-:S04]  /*12500*/  LEA R8, P0, R4, R12, 0x1 ;  /* 0x0000000c04087211 */ /* 0x008fc800078008ff */
[----:B------:R-:W-:-:S05]  /*12510*/  LEA.HI.X R9, R4, R13, R5, 0x1, P0 ;  /* 0x0000000d04097211 */ /* 0x000fca00000f0c05 */
[----:B------:R-:W3:Y:S01]  /*12520*/  @P1 LDG.E.LTC128B.U16 R23, desc[UR36][R8.64] ;  /* 0x0000002408171981 */ /* 0x000ee2000c1e1520 */
[----:B------:R-:W-:Y:S01]  /*12530*/  BSSY B1, `(.L_x_38) ;  /* 0x0000011000017945 */ /* 0x000fe20003800000 */
[----:B---3--:R-:W-:-:S04]  /*12540*/  IMAD.U32 R4, R23, 0x10000, RZ ;  /* 0x0001000017047824 */ /* 0x008fc800078e00ff */
[----:B------:R-:W-:-:S04]  /*12550*/  FMUL R4, R4, R16 ;  /* 0x0000001004047220 */ /* 0x000fc80000400000 */
[----:B--2---:R-:W-:Y:S01]  /*12560*/  FFMA R7, R11, R2, R4 ;  /* 0x000000020b077223 */ /* 0x004fe20000000004 */
[----:B------:R-:W-:-:S04]  /*12570*/  LEA R4, P0, R6, UR4, 0x1 ;  /* 0x0000000406047c11 */ /* 0x000fc8000f8008ff */
[----:B------:R-:W-:Y:S02]  /*12580*/  LEA.HI.X R5, R6, UR5, R10, 0x1, P0 ;  /* 0x0000000506057c11 */ /* 0x000fe400080f0c0a */
[----:B------:R-:W-:-:S05]  /*12590*/  F2FP.BF16.F32.PACK_AB R6, RZ, R7 ;  /* 0x00000007ff06723e */ /* 0x000fca00000010ff */
[----:B------:R0:W-:Y:S02]  /*125a0*/  @P1 STG.E.U16 desc[UR36][R4.64], R6 ;  /* 0x0000000604001986 */ /* 0x0001e4000c101524 */
[----:B0-----:R-:W-:-:S05]  /*125b0*/  IMAD.WIDE.U32 R6, R3, R14, R18 ;  /* 0x0000000e03067225 */ /* 0x001fca00078e0012 */
[----:B------:R-:W-:-:S03]  /*125c0*/  IADD3 R7, R156, R7, RZ ;  /* 0x000000079c077210 */ /* 0x000fc60007ffe0ff */
[----:B------:R-:W-:-:S04]  /*125d0*/  IMAD.WIDE.U32 R6, R22, UR44, R6 ;  /* 0x0000002c16067c25 */ /* 0x000fc8000f8e0006 */
[----:B------:R-:W-:Y:S01]  /*125e0*/  IMAD.IADD R7, R157, 0x1, R7 ;  /* 0x000000019d077824 */ /* 0x000fe200078e0207 */
[----:B------:R-:W-:-:S04]  /*125f0*/  LEA R10, P0, R6, R12, 0x1 ;  /* 0x0000000c060a7211 */ /* 0x000fc800078008ff */
[----:B------:R-:W-:Y:S02]  /*12600*/  LEA.HI.X R11, R6, R13, R7, 0x1, P0 ;  /* 0x0000000d060b7211 */ /* 0x000fe400000f0c07 */
[----:B------:R-:W-:-:S13]  /*12610*/  ISETP.GT.AND P0, PT, R0, 0x1, P3 ;  /* 0x000000010000780c */ /* 0x000fda0001f04270 */
[----:B------:R-:W-:Y:S05]  /*12620*/  @!P0 BRA `(.L_x_39) ;  /* 0x0000000000048947 */ /* 0x000fea0003800000 */
[----:B------:R0:W5:Y:S02]  /*12630*/  LDG.E.LTC128B.U16 R23, desc[UR36][R10.64+0x2] ;  /* 0x000002240a177981 */ /* 0x000164000c1e1520 */
.L_x_39:
[----:B------:R-:W-:Y:S05]  /*12640*/  BSYNC B1 ;  /* 0x0000000000017941 */ /* 0x000fea0003800000 */
.L_x_38:
[----:B------:R-:W2:Y:S01]  /*12650*/  LDL.LU R7, [R1+0x4] ;  /* 0x0000040001077983 */ /* 0x000ea20000300800 */
[----:B-----5:R-:W-:Y:S01]  /*12660*/  IMAD.U32 R6, R23, 0x10000, RZ ;  /* 0x0001000017067824 */ /* 0x020fe200078e00ff */
[C---:B------:R-:W-:Y:S01]  /*12670*/  SHF.L.U64.HI R155, R14.reuse, 0x3, R15 ;  /* 0x000000030e9b7819 */ /* 0x040fe2000001020f */
[----:B------:R-:W-:Y:S01]  /*12680*/  IMAD.SHL.U32 R154, R14, 0x8, RZ ;  /* 0x000000080e9a7824 */ /* 0x000fe200078e00ff */
[----:B------:R-:W3:Y:S01]  /*12690*/  LDL.LU R158, [R1+0x8] ;  /* 0x00000800019e7983 */ /* 0x000ee20000300800 */
[----:B------:R-:W-:-:S04]  /*126a0*/  FMUL R6, R6, R16 ;  /* 0x0000001006067220 */ /* 0x000fc80000400000 */
[----:B--2---:R-:W-:-:S05]  /*126b0*/  FFMA R6, R7, R2, R6 ;  /* 0x0000000207067223 */ /* 0x004fca0000000006 */
[----:B------:R-:W-:-:S05]  /*126c0*/  F2FP.BF16.F32.PACK_AB R6, RZ, R6 ;  /* 0x00000006ff06723e */ /* 0x000fca00000010ff */
[----:B------:R1:W-:Y:S01]  /*126d0*/  @P0 STG.E.U16 desc[UR36][R4.64+0x2], R6 ;  /* 0x0000020604000986 */ /* 0x0003e2000c101524 */
[----:B------:R-:W-:-:S04]  /*126e0*/  ISETP.GT.AND P0, PT, R17, 0x8, PT ;  /* 0x000000081100780c */ /* 0x000fc80003f04270 */
[----:B------:R-:W-:Y:S01]  /*126f0*/  ISETP.GT.AND P1, PT, R0, RZ, P0 ;  /* 0x000000ff0000720c */ /* 0x000fe20000724270 */
[----:B-1----:R-:W-:-:S05]  /*12700*/  IMAD.WIDE.U32 R6, R3, R14, R154 ;  /* 0x0000000e03067225 */ /* 0x002fca00078e009a */
[----:B------:R-:W-:Y:S02]  /*12710*/  IADD3 R156, R156, R7, RZ ;  /* 0x000000079c9c7210 */ /* 0x000fe40007ffe0ff */
[----:B------:R-:W-:-:S05]  /*12720*/  IADD3 R7, P2, R152, R6, RZ ;  /* 0x0000000698077210 */ /* 0x000fca0007f5e0ff */
[----:B------:R-:W-:Y:S01]  /*12730*/  IMAD.X R9, R156, 0x1, R21, P2 ;  /* 0x000000019c097824 */ /* 0x000fe200010e0615 */
[----:B------:R-:W-:-:S04]  /*12740*/  LEA R8, P2, R7, R12, 0x1 ;  /* 0x0000000c07087211 */ /* 0x000fc800078408ff */
[----:B------:R-:W-:-:S05]  /*12750*/  LEA.HI.X R9, R7, R13, R9, 0x1, P2 ;  /* 0x0000000d07097211 */ /* 0x000fca00010f0c09 */
[----:B------:R1:W2:Y:S01]  /*12760*/  @P1 LDG.E.LTC128B.U16 R23, desc[UR36][R8.64] ;  /* 0x0000002408171981 */ /* 0x0002a2000c1e1520 */
[----:B------:R-:W-:Y:S01]  /*12770*/  IADD3 R6, P2, R18, R6, RZ ;  /* 0x0000000612067210 */ /* 0x000fe20007f5e0ff */
[----:B------:R-:W-:Y:S01]  /*12780*/  BSSY B1, `(.L_x_40) ;  /* 0x0000016000017945 */ /* 0x000fe20003800000 */
[----:B------:R-:W-:-:S03]  /*12790*/  ISETP.GT.AND P4, PT, R0, 0x1, P0 ;  /* 0x000000010000780c */ /* 0x000fc60000784270 */
[----:B------:R-:W-:Y:S02]  /*127a0*/  IMAD.X R7, R19, 0x1, R156, P2 ;  /* 0x0000000113077824 */ /* 0x000fe400010e069c */
[----:B------:R-:W-:Y:S02]  /*127b0*/  IMAD.U32 R156, RZ, RZ, UR9 ;  /* 0x00000009ff9c7e24 */ /* 0x000fe4000f8e00ff */
[----:B------:R-:W-:-:S04]  /*127c0*/  IMAD.WIDE.U32 R6, R22, UR44, R6 ;  /* 0x0000002c16067c25 */ /* 0x000fc8000f8e0006 */
[----:B------:R-:W-:Y:S01]  /*127d0*/  IMAD.IADD R7, R157, 0x1, R7 ;  /* 0x000000019d077824 */ /* 0x000fe200078e0207 */
[----:B-1----:R-:W-:-:S04]  /*127e0*/  LEA R8, P2, R6, R12, 0x1 ;  /* 0x0000000c06087211 */ /* 0x002fc800078408ff */
[----:B------:R-:W-:Y:S02]  /*127f0*/  LEA.HI.X R9, R6, R13, R7, 0x1, P2 ;  /* 0x0000000d06097211 */ /* 0x000fe400010f0c07 */
[----:B--2---:R-:W-:-:S05]  /*12800*/  SHF.L.U32 R6, R23, 0x10, RZ ;  /* 0x0000001017067819 */ /* 0x004fca00000006ff */
[----:B------:R-:W-:-:S04]  /*12810*/  FMUL R6, R6, R16 ;  /* 0x0000001006067220 */ /* 0x000fc80000400000 */
[----:B---3--:R-:W-:Y:S01]  /*12820*/  FFMA R7, R158, R2, R6 ;  /* 0x000000029e077223 */ /* 0x008fe20000000006 */
[----:B------:R-:W-:Y:S02]  /*12830*/  IMAD.U32 R158, RZ, RZ, UR8 ;  /* 0x00000008ff9e7e24 */ /* 0x000fe4000f8e00ff */
[----:B------:R-:W-:Y:S02]  /*12840*/  IMAD.U32 R6, RZ, RZ, UR8 ;  /* 0x00000008ff067e24 */ /* 0x000fe4000f8e00ff */
[----:B------:R-:W-:Y:S02]  /*12850*/  F2FP.BF16.F32.PACK_AB R7, RZ, R7 ;  /* 0x00000007ff07723e */ /* 0x000fe400000010ff */
[----:B------:R-:W-:Y:S02]  /*12860*/  SHF.L.U32 R158, R158, 0x4, RZ ;  /* 0x000000049e9e7819 */ /* 0x000fe400000006ff */
[----:B------:R-:W-:Y:S02]  /*12870*/  SHF.L.U64.HI R156, R6, 0x4, R156 ;  /* 0x00000004069c7819 */ /* 0x000fe4000001029c */
[----:B------:R-:W-:-:S02]  /*12880*/  IADD3 R6, P2, R158, R4, RZ ;  /* 0x000000049e067210 */ /* 0x000fc40007f5e0ff */
[----:B------:R-:W-:-:S03]  /*12890*/  PRMT R159, R7, 0x7610, R159 ;  /* 0x00007610079f7816 */ /* 0x000fc6000000009f */
[----:B------:R-:W-:-:S05]  /*128a0*/  IMAD.X R7, R156, 0x1, R5, P2 ;  /* 0x000000019c077824 */ /* 0x000fca00010e0605 */
[----:B------:R1:W-:Y:S01]  /*128b0*/  @P1 STG.E.U16 desc[UR36][R6.64], R159 ;  /* 0x0000009f06001986 */ /* 0x0003e2000c101524 */
[----:B------:R-:W-:Y:S05]  /*128c0*/  @!P4 BRA `(.L_x_41) ;  /* 0x000000000004c947 */ /* 0x000fea0003800000 */
[----:B------:R2:W5:Y:S02]  /*128d0*/  LDG.E.LTC128B.U16 R23, desc[UR36][R8.64+0x2] ;  /* 0x0000022408177981 */ /* 0x000564000c1e1520 */
.L_x_41:
[----:B------:R-:W-:Y:S05]  /*128e0*/  BSYNC B1 ;  /* 0x0000000000017941 */ /* 0x000fea0003800000 */
.L_x_40:
[----:B------:R-:W3:Y:S01]  /*128f0*/  LDL.LU R160, [R1+0xc] ;  /* 0x00000c0001a07983 */ /* 0x000ee20000300800 */
[----:B-1---5:R-:W-:Y:S01]  /*12900*/  IMAD.U32 R159, R23, 0x10000, RZ ;  /* 0x00010000179f7824 */ /* 0x022fe200078e00ff */
[----:B------:R-:W-:Y:S01]  /*12910*/  ISETP.GT.AND P1, PT, R0, 0x8, P3 ;  /* 0x000000080000780c */ /* 0x000fe20001f24270 */
[----:B------:R-:W-:Y:S02]  /*12920*/  BSSY B1, `(.L_x_42) ;  /* 0x0000007000017945 */ /* 0x000fe40003800000 */
[----:B------:R-:W-:-:S04]  /*12930*/  FMUL R159, R159, R16 ;  /* 0x000000109f9f7220 */ /* 0x000fc80000400000 */
[----:B---3--:R-:W-:-:S05]  /*12940*/  FFMA R159, R160, R2, R159 ;  /* 0x00000002a09f7223 */ /* 0x008fca000000009f */
[----:B------:R-:W-:-:S05]  /*12950*/  F2FP.BF16.F32.PACK_AB R159, RZ, R159 ;  /* 0x0000009fff9f723e */ /* 0x000fca00000010ff */
[----:B------:R1:W-:Y:S01]  /*12960*/  @P4 STG.E.U16 desc[UR36][R6.64+0x2], R159 ;  /* 0x0000029f06004986 */ /* 0x0003e2000c101524 */
[----:B------:R-:W-:Y:S05]  /*12970*/  @!P1 BRA `(.L_x_43) ;  /* 0x0000000000049947 */ /* 0x000fea0003800000 */
[----:B------:R3:W5:Y:S02]  /*12980*/  LDG.E.LTC128B.U16 R23, desc[UR36][R10.64+0x10] ;  /* 0x000010240a177981 */ /* 0x000764000c1e1520 */
.L_x_43:
[----:B------:R-:W-:Y:S05]  /*12990*/  BSYNC B1 ;  /* 0x0000000000017941 */ /* 0x000fea0003800000 */
.L_x_42:
[----:B------:R-:W4:Y:S01]  /*129a0*/  LDL.LU R160, [R1+0x10] ;  /* 0x0000100001a07983 */ /* 0x000f220000300800 */
[----:B-1---5:R-:W-:Y:S01]  /*129b0*/  IMAD.U32 R159, R23, 0x10000, RZ ;  /* 0x00010000179f7824 */ /* 0x022fe200078e00ff */
[----:B------:R-:W-:Y:S01]  /*129c0*/  ISETP.GT.AND P2, PT, R0, 0x9, P3 ;  /* 0x000000090000780c */ /* 0x000fe20001f44270 */
[----:B------:R-:W-:Y:S02]  /*129d0*/  BSSY B1, `(.L_x_44) ;  /* 0x0000007000017945 */ /* 0x000fe40003800000 */
[----:B------:R-:W-:-:S04]  /*129e0*/  FMUL R159, R159, R16 ;  /* 0x000000109f9f7220 */ /* 0x000fc80000400000 */
[----:B----4-:R-:W-:-:S05]  /*129f0*/  FFMA R159, R160, R2, R159 ;  /* 0x00000002a09f7223 */ /* 0x010fca000000009f */
[----:B------:R-:W-:-:S05]  /*12a00*/  F2FP.BF16.F32.PACK_AB R159, RZ, R159 ;  /* 0x0000009fff9f723e */ /* 0x000fca00000010ff */
[----:B------:R1:W-:Y:S01]  /*12a10*/  @P1 STG.E.U16 desc[UR36][R4.64+0x10], R159 ;  /* 0x0000109f04001986 */ /* 0x0003e2000c101524 */
[----:B------:R-:W-:Y:S05]  /*12a20*/  @!P2 BRA `(.L_x_45) ;  /* 0x000000000004a947 */ /* 0x000fea0003800000 */
[----:B------:R4:W5:Y:S02]  /*12a30*/  LDG.E.LTC128B.U16 R23, desc[UR36][R10.64+0x12] ;  /* 0x000012240a177981 */ /* 0x000964000c1e1520 */
.L_x_45:
[----:B------:R-:W-:Y:S05]  /*12a40*/  BSYNC B1 ;  /* 0x0000000000017941 */ /* 0x000fea0003800000 */
.L_x_44:
[----:B------:R-:W2:Y:S01]  /*12a50*/  LDL.LU R160, [R1+0x14] ;  /* 0x0000140001a07983 */ /* 0x000ea20000300800 */
[----:B-1---5:R-:W-:Y:S01]  /*12a60*/  SHF.L.U32 R159, R23, 0x10, RZ ;  /* 0x00000010179f7819 */ /* 0x022fe200000006ff */
[----:B------:R-:W-:Y:S01]  /*12a70*/  BSSY B1, `(.L_x_46) ;  /* 0x0000008000017945 */ /* 0x000fe20003800000 */
[----:B------:R-:W-:-:S03]  /*12a80*/  ISETP.GT.AND P1, PT, R0, 0x8, P0 ;  /* 0x000000080000780c */ /* 0x000fc60000724270 */
[----:B------:R-:W-:-:S04]  /*12a90*/  FMUL R159, R159, R16 ;  /* 0x000000109f9f7220 */ /* 0x000fc80000400000 */
[----:B--2---:R-:W-:-:S05]  /*12aa0*/  FFMA R159, R160, R2, R159 ;  /* 0x00000002a09f7223 */ /* 0x004fca000000009f */
[----:B------:R-:W-:-:S05]  /*12ab0*/  F2FP.BF16.F32.PACK_AB R159, RZ, R159 ;  /* 0x0000009fff9f723e */ /* 0x000fca00000010ff */
[----:B------:R1:W-:Y:S01]  /*12ac0*/  @P2 STG.E.U16 desc[UR36][R4.64+0x12], R159 ;  /* 0x0000129f04002986 */ /* 0x0003e2000c101524 */
[----:B------:R-:W-:Y:S05]  /*12ad0*/  @!P1 BRA `(.L_x_47) ;  /* 0x0000000000049947 */ /* 0x000fea0003800000 */
[----:B------:R2:W5:Y:S02]  /*12ae0*/  LDG.E.LTC128B.U16 R23, desc[UR36][R8.64+0x10] ;  /* 0x0000102408177981 */ /* 0x000564000c1e1520 */
.L_x_47:
[----:B------:R-:W-:Y:S05]  /*12af0*/  BSYNC B1 ;  /* 0x0000000000017941 */ /* 0x000fea0003800000 */
.L_x_46:
        /* <DEDUP_REMOVED lines=10> */
.L_x_49:
[----:B------:R-:W-:Y:S05]  /*12ba0*/  BSYNC B1 ;  /* 0x0000000000017941 */ /* 0x000fea0003800000 */
.L_x_48:
[----:B------:R-:W2:Y:S01]  /*12bb0*/  LDL.LU R160, [R1+0x1c] ;  /* 0x00001c0001a07983 */ /* 0x000ea20000300800 */
[----:B-1---5:R-:W-:Y:S01]  /*12bc0*/  IMAD.U32 R159, R23, 0x10000, RZ ;  /* 0x00010000179f7824 */ /* 0x022fe200078e00ff */
[----:B------:R-:W-:Y:S01]  /*12bd0*/  ISETP.GT.AND P1, PT, R0, 0x10, P3 ;  /* 0x000000100000780c */ /* 0x000fe20001f24270 */
[----:B------:R-:W-:Y:S02]  /*12be0*/  BSSY B1, `(.L_x_50) ;  /* 0x0000007000017945 */ /* 0x000fe40003800000 */
[----:B------:R-:W-:-:S04]  /*12bf0*/  FMUL R159, R159, R16 ;  /* 0x000000109f9f7220 */ /* 0x000fc80000400000 */
[----:B--2---:R-:W-:-:S05]  /*12c00*/  FFMA R159, R160, R2, R159 ;  /* 0x00000002a09f7223 */ /* 0x004fca000000009f */
[----:B------:R-:W-:-:S05]  /*12c10*/  F2FP.BF16.F32.PACK_AB R159, RZ, R159 ;  /* 0x0000009fff9f723e */ /* 0x000fca00000010ff */
[----:B------:R1:W-:Y:S01]  /*12c20*/  @P2 STG.E.U16 desc[UR36][R6.64+0x12], R159 ;  /* 0x0000129f06002986 */ /* 0x0003e2000c101524 */
[----:B------:R-:W-:Y:S05]  /*12c30*/  @!P1 BRA `(.L_x_51) ;  /* 0x0000000000049947 */ /* 0x000fea0003800000 */
[----:B------:R2:W5:Y:S02]  /*12c40*/  LDG.E.LTC128B.U16 R23, desc[UR36][R10.64+0x20] ;  /* 0x000020240a177981 */ /* 0x000564000c1e1520 */
.L_x_51:
[----:B------:R-:W-:Y:S05]  /*12c50*/  BSYNC B1 ;  /* 0x0000000000017941 */ /* 0x000fea0003800000 */
.L_x_50:
        /* <DEDUP_REMOVED lines=10> */
.L_x_53:
[----:B------:R-:W-:Y:S05]  /*12d00*/  BSYNC B1 ;  /* 0x0000000000017941 */ /* 0x000fea0003800000 */
.L_x_52:
        /* <DEDUP_REMOVED lines=10> */
.L_x_55:
[----:B------:R-:W-:Y:S05]  /*12db0*/  BSYNC B1 ;  /* 0x0000000000017941 */ /* 0x000fea0003800000 */
.L_x_54:
        /* <DEDUP_REMOVED lines=10> */
.L_x_57:
[----:B------:R-:W-:Y:S05]  /*12e60*/  BSYNC B1 ;  /* 0x0000000000017941 */ /* 0x000fea0003800000 */
.L_x_56:
        /* <DEDUP_REMOVED lines=10> */
.L_x_59:
[----:B------:R-:W-:Y:S05]  /*12f10*/  BSYNC B1 ;  /* 0x0000000000017941 */ /* 0x000fea0003800000 */
.L_x_58:
        /* <DEDUP_REMOVED lines=10> */
.L_x_61:
[----:B------:R-:W-:Y:S05]  /*12fc0*/  BSYNC B1 ;  /* 0x0000000000017941 */ /* 0x000fea0003800000 */
.L_x_60:
        /* <DEDUP_REMOVED lines=10> */
.L_x_63:
[----:B------:R-:W-:Y:S05]  /*13070*/  BSYNC B1 ;  /* 0x0000000000017941 */ /* 0x000fea0003800000 */
.L_x_62:
        /* <DEDUP_REMOVED lines=10> */
.L_x_65:
[----:B------:R-:W-:Y:S05]  /*13120*/  BSYNC B1 ;  /* 0x0000000000017941 */ /* 0x000fea0003800000 */
.L_x_64:
        /* <DEDUP_REMOVED lines=10> */
.L_x_67:
[----:B------:R-:W-:Y:S05]  /*131d0*/  BSYNC B1 ;  /* 0x0000000000017941 */ /* 0x000fea0003800000 */
.L_x_66:
        /* <DEDUP_REMOVED lines=10> */
.L_x_69:
[----:B------:R-:W-:Y:S05]  /*13280*/  BSYNC B1 ;  /* 0x0000000000017941 */ /* 0x000fea0003800000 */
.L_x_68:
        /* <DEDUP_REMOVED lines=10> */
.L_x_71:
[----:B------:R-:W-:Y:S05]  /*13330*/  BSYNC B1 ;  /* 0x0000000000017941 */ /* 0x000fea0003800000 */
.L_x_70:
        /* <DEDUP_REMOVED lines=10> */
.L_x_73:
[----:B------:R-:W-:Y:S05]  /*133e0*/  BSYNC B1 ;  /* 0x0000000000017941 */ /* 0x000fea0003800000 */
.L_x_72:
        /* <DEDUP_REMOVED lines=10> */
.L_x_75:
[----:B------:R-:W-:Y:S05]  /*13490*/  BSYNC B1 ;  /* 0x0000000000017941 */ /* 0x000fea0003800000 */
.L_x_74:
        /* <DEDUP_REMOVED lines=10> */
.L_x_77:
[----:B------:R-:W-:Y:S05]  /*13540*/  BSYNC B1 ;  /* 0x0000000000017941 */ /* 0x000fea0003800000 */
.L_x_76:
        /* <DEDUP_REMOVED lines=10> */
.L_x_79:
[----:B------:R-:W-:Y:S05]  /*135f0*/  BSYNC B1 ;  /* 0x0000000000017941 */ /* 0x000fea0003800000 */
.L_x_78:
        /* <DEDUP_REMOVED lines=10> */
.L_x_81:
[----:B------:R-:W-:Y:S05]  /*136a0*/  BSYNC B1 ;  /* 0x0000000000017941 */ /* 0x000fea0003800000 */
.L_x_80:
        /* <DEDUP_REMOVED lines=10> */
.L_x_83:
[----:B------:R-:W-:Y:S05]  /*13750*/  BSYNC B1 ;  /* 0x0000000000017941 */ /* 0x000fea0003800000 */
.L_x_82:
        /* <DEDUP_REMOVED lines=10> */
.L_x_85:
[----:B------:R-:W-:Y:S05]  /*13800*/  BSYNC B1 ;  /* 0x0000000000017941 */ /* 0x000fea0003800000 */
.L_x_84:
        /* <DEDUP_REMOVED lines=10> */
.L_x_87:
[----:B------:R-:W-:Y:S05]  /*138b0*/  BSYNC B1 ;  /* 0x0000000000017941 */ /* 0x000fea0003800000 */
.L_x_86:
        /* <DEDUP_REMOVED lines=10> */
.L_x_89:
[----:B------:R-:W-:Y:S05]  /*13960*/  BSYNC B1 ;  /* 0x0000000000017941 */ /* 0x000fea0003800000 */
.L_x_88:
        /* <DEDUP_REMOVED lines=10> */
.L_x_91:
[----:B------:R-:W-:Y:S05]  /*13a10*/  BSYNC B1 ;  /* 0x0000000000017941 */ /* 0x000fea0003800000 */
.L_x_90:
        /* <DEDUP_REMOVED lines=10> */
.L_x_93:
[----:B------:R-:W-:Y:S05]  /*13ac0*/  BSYNC B1 ;  /* 0x0000000000017941 */ /* 0x000fea0003800000 */
.L_x_92:
        /* <DEDUP_REMOVED lines=10> */
.L_x_95:
[----:B------:R-:W-:Y:S05]  /*13b70*/  BSYNC B1 ;  /* 0x0000000000017941 */ /* 0x000fea0003800000 */
.L_x_94:
        /* <DEDUP_REMOVED lines=10> */
.L_x_97:
[----:B------:R-:W-:Y:S05]  /*13c20*/  BSYNC B1 ;  /* 0x0000000000017941 */ /* 0x000fea0003800000 */
.L_x_96:
        /* <DEDUP_REMOVED lines=10> */
.L_x_99:
[----:B------:R-:W-:Y:S05]  /*13cd0*/  BSYNC B1 ;  /* 0x0000000000017941 */ /* 0x000fea0003800000 */
.L_x_98:
        /* <DEDUP_REMOVED lines=10> */
.L_x_101:
[----:B------:R-:W-:Y:S05]  /*13d80*/  BSYNC B1 ;  /* 0x0000000000017941 */ /* 0x000fea0003800000 */
.L_x_100:
        /* <DEDUP_REMOVED lines=10> */
.L_x_103:
[----:B------:R-:W-:Y:S05]  /*13e30*/  BSYNC B1 ;  /* 0x0000000000017941 */ /* 0x000fea0003800000 */
.L_x_102:
        /* <DEDUP_REMOVED lines=10> */
.L_x_105:
[----:B------:R-:W-:Y:S05]  /*13ee0*/  BSYNC B1 ;  /* 0x0000000000017941 */ /* 0x000fea0003800000 */
.L_x_104:
        /* <DEDUP_REMOVED lines=10> */
.L_x_107:
[----:B------:R-:W-:Y:S05]  /*13f90*/  BSYNC B1 ;  /* 0x0000000000017941 */ /* 0x000fea0003800000 */
.L_x_106:
        /* <DEDUP_REMOVED lines=10> */
.L_x_109:
[----:B------:R-:W-:Y:S05]  /*14040*/  BSYNC B1 ;  /* 0x0000000000017941 */ /* 0x000fea0003800000 */
.L_x_108:
        /* <DEDUP_REMOVED lines=10> */
.L_x_111:
[----:B------:R-:W-:Y:S05]  /*140f0*/  BSYNC B1 ;  /* 0x0000000000017941 */ /* 0x000fea0003800000 */
.L_x_110:
        /* <DEDUP_REMOVED lines=10> */
.L_x_113:
[----:B------:R-:W-:Y:S05]  /*141a0*/  BSYNC B1 ;  /* 0x0000000000017941 */ /* 0x000fea0003800000 */
.L_x_112:
        /* <DEDUP_REMOVED lines=10> */
.L_x_115:
[----:B------:R-:W-:Y:S05]  /*14250*/  BSYNC B1 ;  /* 0x0000000000017941 */ /* 0x000fea0003800000 */
.L_x_114:
        /* <DEDUP_REMOVED lines=10> */
.L_x_117:
[----:B------:R-:W-:Y:S05]  /*14300*/  BSYNC B1 ;  /* 0x0000000000017941 */ /* 0x000fea0003800000 */
.L_x_116:
        /* <DEDUP_REMOVED lines=10> */
.L_x_119:
[----:B------:R-:W-:Y:S05]  /*143b0*/  BSYNC B1 ;  /* 0x0000000000017941 */ /* 0x000fea0003800000 */
.L_x_118:
        /* <DEDUP_REMOVED lines=10> */
.L_x_121:
[----:B------:R-:W-:Y:S05]  /*14460*/  BSYNC B1 ;  /* 0x0000000000017941 */ /* 0x000fea0003800000 */
.L_x_120:
        /* <DEDUP_REMOVED lines=10> */
.L_x_123:
[----:B------:R-:W-:Y:S05]  /*14510*/  BSYNC B1 ;  /* 0x0000000000017941 */ /* 0x000fea0003800000 */
.L_x_122:
        /* <DEDUP_REMOVED lines=10> */
.L_x_125:
[----:B------:R-:W-:Y:S05]  /*145c0*/  BSYNC B1 ;  /* 0x0000000000017941 */ /* 0x000fea0003800000 */
.L_x_124:
        /* <DEDUP_REMOVED lines=10> */
.L_x_127:
[----:B------:R-:W-:Y:S05]  /*14670*/  BSYNC B1 ;  /* 0x0000000000017941 */ /* 0x000fea0003800000 */
.L_x_126:
        /* <DEDUP_REMOVED lines=10> */
.L_x_129:
[----:B------:R-:W-:Y:S05]  /*14720*/  BSYNC B1 ;  /* 0x0000000000017941 */ /* 0x000fea0003800000 */
.L_x_128:
        /* <DEDUP_REMOVED lines=10> */
.L_x_131:
[----:B------:R-:W-:Y:S05]  /*147d0*/  BSYNC B1 ;  /* 0x0000000000017941 */ /* 0x000fea0003800000 */
.L_x_130:
        /* <DEDUP_REMOVED lines=10> */
.L_x_133:
[----:B------:R-:W-:Y:S05]  /*14880*/  BSYNC B1 ;  /* 0x0000000000017941 */ /* 0x000fea0003800000 */
.L_x_132:
        /* <DEDUP_REMOVED lines=10> */
.L_x_135:
[----:B------:R-:W-:Y:S05]  /*14930*/  BSYNC B1 ;  /* 0x0000000000017941 */ /* 0x000fea0003800000 */
.L_x_134:
        /* <DEDUP_REMOVED lines=10> */
.L_x_137:
[----:B------:R-:W-:Y:S05]  /*149e0*/  BSYNC B1 ;  /* 0x0000000000017941 */ /* 0x000fea0003800000 */
.L_x_136:
        /* <DEDUP_REMOVED lines=10> */
.L_x_139:
[----:B------:R-:W-:Y:S05]  /*14a90*/  BSYNC B1 ;  /* 0x0000000000017941 */ /* 0x000fea0003800000 */
.L_x_138:
        /* <DEDUP_REMOVED lines=10> */
.L_x_141:
[----:B------:R-:W-:Y:S05]  /*14b40*/  BSYNC B1 ;  /* 0x0000000000017941 */ /* 0x000fea0003800000 */
.L_x_140:
        /* <DEDUP_REMOVED lines=10> */
.L_x_143:
[----:B------:R-:W-:Y:S05]  /*14bf0*/  BSYNC B1 ;  /* 0x0000000000017941 */ /* 0x000fea0003800000 */
.L_x_142:
        /* <DEDUP_REMOVED lines=10> */
.L_x_145:
[----:B------:R-:W-:Y:S05]  /*14ca0*/  BSYNC B1 ;  /* 0x0000000000017941 */ /* 0x000fea0003800000 */
.L_x_144:
        /* <DEDUP_REMOVED lines=10> */
.L_x_147:
[----:B------:R-:W-:Y:S05]  /*14d50*/  BSYNC B1 ;  /* 0x0000000000017941 */ /* 0x000fea0003800000 */
.L_x_146:
        /* <DEDUP_REMOVED lines=10> */
.L_x_149:
[----:B------:R-:W-:Y:S05]  /*14e00*/  BSYNC B1 ;  /* 0x0000000000017941 */ /* 0x000fea0003800000 */
.L_x_148:
        /* <DEDUP_REMOVED lines=10> */
.L_x_151:
[----:B------:R-:W-:Y:S05]  /*14eb0*/  BSYNC B1 ;  /* 0x0000000000017941 */ /* 0x000fea0003800000 */
.L_x_150:
        /* <DEDUP_REMOVED lines=10> */
.L_x_153:
[----:B------:R-:W-:Y:S05]  /*14f60*/  BSYNC B1 ;  /* 0x0000000000017941 */ /* 0x000fea0003800000 */
.L_x_152:
        /* <DEDUP_REMOVED lines=10> */
.L_x_155:
[----:B------:R-:W-:Y:S05]  /*15010*/  BSYNC B1 ;  /* 0x0000000000017941 */ /* 0x000fea0003800000 */
.L_x_154:
        /* <DEDUP_REMOVED lines=10> */
.L_x_157:
[----:B------:R-:W-:Y:S05]  /*150c0*/  BSYNC B1 ;  /* 0x0000000000017941 */ /* 0x000fea0003800000 */
.L_x_156:
        /* <DEDUP_REMOVED lines=10> */
.L_x_159:
[----:B------:R-:W-:Y:S05]  /*15170*/  BSYNC B1 ;  /* 0x0000000000017941 */ /* 0x000fea0003800000 */
.L_x_158:
        /* <DEDUP_REMOVED lines=10> */
.L_x_161:
[----:B------:R-:W-:Y:S05]  /*15220*/  BSYNC B1 ;  /* 0x0000000000017941 */ /* 0x000fea0003800000 */
.L_x_160:
        /* <DEDUP_REMOVED lines=10> */
.L_x_163:
[----:B------:R-:W-:Y:S05]  /*152d0*/  BSYNC B1 ;  /* 0x0000000000017941 */ /* 0x000fea0003800000 */
.L_x_162:
        /* <DEDUP_REMOVED lines=10> */
.L_x_165:
[----:B------:R-:W-:Y:S05]  /*15380*/  BSYNC B1 ;  /* 0x0000000000017941 */ /* 0x000fea0003800000 */
.L_x_164:
        /* <DEDUP_REMOVED lines=10> */
.L_x_167:
[----:B------:R-:W-:Y:S05]  /*15430*/  BSYNC B1 ;  /* 0x0000000000017941 */ /* 0x000fea0003800000 */
.L_x_166:
        /* <DEDUP_REMOVED lines=10> */
.L_x_169:
[----:B------:R-:W-:Y:S05]  /*154e0*/  BSYNC B1 ;  /* 0x0000000000017941 */ /* 0x000fea0003800000 */
.L_x_168:
        /* <DEDUP_REMOVED lines=10> */
.L_x_171:
[----:B------:R-:W-:Y:S05]  /*15590*/  BSYNC B1 ;  /* 0x0000000000017941 */ /* 0x000fea0003800000 */
.L_x_170:
        /* <DEDUP_REMOVED lines=10> */
.L_x_173:
[----:B------:R-:W-:Y:S05]  /*15640*/  BSYNC B1 ;  /* 0x0000000000017941 */ /* 0x000fea0003800000 */
.L_x_172:
        /* <DEDUP_REMOVED lines=10> */
.L_x_175:
[----:B------:R-:W-:Y:S05]  /*156f0*/  BSYNC B1 ;  /* 0x0000000000017941 */ /* 0x000fea0003800000 */
.L_x_174:
        /* <DEDUP_REMOVED lines=10> */
.L_x_177:
[----:B------:R-:W-:Y:S05]  /*157a0*/  BSYNC B1 ;  /* 0x0000000000017941 */ /* 0x000fea0003800000 */
.L_x_176:
        /* <DEDUP_REMOVED lines=10> */
.L_x_179:
[----:B------:R-:W-:Y:S05]  /*15850*/  BSYNC B1 ;  /* 0x0000000000017941 */ /* 0x000fea0003800000 */
.L_x_178:
        /* <DEDUP_REMOVED lines=10> */
.L_x_181:
[----:B------:R-:W-:Y:S05]  /*15900*/  BSYNC B1 ;  /* 0x0000000000017941 */ /* 0x000fea0003800000 */
.L_x_180:
        /* <DEDUP_REMOVED lines=10> */
.L_x_183:
[----:B------:R-:W-:Y:S05]  /*159b0*/  BSYNC B1 ;  /* 0x0000000000017941 */ /* 0x000fea0003800000 */
.L_x_182:
        /* <DEDUP_REMOVED lines=10> */
.L_x_185:
[----:B------:R-:W-:Y:S05]  /*15a60*/  BSYNC B1 ;  /* 0x0000000000017941 */ /* 0x000fea0003800000 */
.L_x_184:
        /* <DEDUP_REMOVED lines=10> */
.L_x_187:
[----:B------:R-:W-:Y:S05]  /*15b10*/  BSYNC B1 ;  /* 0x0000000000017941 */ /* 0x000fea0003800000 */
.L_x_186:
        /* <DEDUP_REMOVED lines=10> */
.L_x_189:
[----:B------:R-:W-:Y:S05]  /*15bc0*/  BSYNC B1 ;  /* 0x0000000000017941 */ /* 0x000fea0003800000 */
.L_x_188:
        /* <DEDUP_REMOVED lines=10> */
.L_x_191:
[----:B------:R-:W-:Y:S05]  /*15c70*/  BSYNC B1 ;  /* 0x0000000000017941 */ /* 0x000fea0003800000 */
.L_x_190:
        /* <DEDUP_REMOVED lines=10> */
.L_x_193:
[----:B------:R-:W-:Y:S05]  /*15d20*/  BSYNC B1 ;  /* 0x0000000000017941 */ /* 0x000fea0003800000 */
.L_x_192:
        /* <DEDUP_REMOVED lines=10> */
.L_x_195:
[----:B------:R-:W-:Y:S05]  /*15dd0*/  BSYNC B1 ;  /* 0x0000000000017941 */ /* 0x000fea0003800000 */
.L_x_194:
        /* <DEDUP_REMOVED lines=10> */
.L_x_197:
[----:B------:R-:W-:Y:S05]  /*15e80*/  BSYNC B1 ;  /* 0x0000000000017941 */ /* 0x000fea0003800000 */
.L_x_196:
        /* <DEDUP_REMOVED lines=10> */
.L_x_199:
[----:B------:R-:W-:Y:S05]  /*15f30*/  BSYNC B1 ;  /* 0x0000000000017941 */ /* 0x000fea0003800000 */
.L_x_198:
        /* <DEDUP_REMOVED lines=10> */
.L_x_201:
[----:B------:R-:W-:Y:S05]  /*15fe0*/  BSYNC B1 ;  /* 0x0000000000017941 */ /* 0x000fea0003800000 */
.L_x_200:
        /* <DEDUP_REMOVED lines=10> */
.L_x_203:
[----:B------:R-:W-:Y:S05]  /*16090*/  BSYNC B1 ;  /* 0x0000000000017941 */ /* 0x000fea0003800000 */
.L_x_202:
        /* <DEDUP_REMOVED lines=10> */
.L_x_205:
[----:B------:R-:W-:Y:S05]  /*16140*/  BSYNC B1 ;  /* 0x0000000000017941 */ /* 0x000fea0003800000 */
.L_x_204:
        /* <DEDUP_REMOVED lines=10> */
.L_x_207:
[----:B------:R-:W-:Y:S05]  /*161f0*/  BSYNC B1 ;  /* 0x0000000000017941 */ /* 0x000fea0003800000 */
.L_x_206:
        /* <DEDUP_REMOVED lines=10> */
.L_x_209:
[----:B------:R-:W-:Y:S05]  /*162a0*/  BSYNC B1 ;  /* 0x0000000000017941 */ /* 0x000fea0003800000 */
.L_x_208:
        /* <DEDUP_REMOVED lines=10> */
.L_x_211:
[----:B------:R-:W-:Y:S05]  /*16350*/  BSYNC B1 ;  /* 0x0000000000017941 */ /* 0x000fea0003800000 */
.L_x_210:
        /* <DEDUP_REMOVED lines=10> */
.L_x_213:
[----:B------:R-:W-:Y:S05]  /*16400*/  BSYNC B1 ;  /* 0x0000000000017941 */ /* 0x000fea0003800000 */
.L_x_212:
        /* <DEDUP_REMOVED lines=10> */
.L_x_215:
[----:B------:R-:W-:Y:S05]  /*164b0*/  BSYNC B1 ;  /* 0x0000000000017941 */ /* 0x000fea0003800000 */
.L_x_214:
        /* <DEDUP_REMOVED lines=10> */
.L_x_217:
[----:B------:R-:W-:Y:S05]  /*16560*/  BSYNC B1 ;  /* 0x0000000000017941 */ /* 0x000fea0003800000 */
.L_x_216:
        /* <DEDUP_REMOVED lines=10> */
.L_x_219:
[----:B------:R-:W-:Y:S05]  /*16610*/  BSYNC B1 ;  /* 0x0000000000017941 */ /* 0x000fea0003800000 */
.L_x_218:
        /* <DEDUP_REMOVED lines=10> */
.L_x_221:
[----:B------:R-:W-:Y:S05]  /*166c0*/  BSYNC B1 ;  /* 0x0000000000017941 */ /* 0x000fea0003800000 */
.L_x_220:
        /* <DEDUP_REMOVED lines=10> */
.L_x_223:
[----:B------:R-:W-:Y:S05]  /*16770*/  BSYNC B1 ;  /* 0x0000000000017941 */ /* 0x000fea0003800000 */
.L_x_222:
        /* <DEDUP_REMOVED lines=10> */
.L_x_225:
[----:B------:R-:W-:Y:S05]  /*16820*/  BSYNC B1 ;  /* 0x0000000000017941 */ /* 0x000fea0003800000 */
.L_x_224:
        /* <DEDUP_REMOVED lines=10> */
.L_x_227:
[----:B------:R-:W-:Y:S05]  /*168d0*/  BSYNC B1 ;  /* 0x0000000000017941 */ /* 0x000fea0003800000 */
.L_x_226:
        /* <DEDUP_REMOVED lines=10> */
.L_x_229:
[----:B------:R-:W-:Y:S05]  /*16980*/  BSYNC B1 ;  /* 0x0000000000017941 */ /* 0x000fea0003800000 */
.L_x_228:
        /* <DEDUP_REMOVED lines=10> */
.L_x_231:
[----:B------:R-:W-:Y:S05]  /*16a30*/  BSYNC B1 ;  /* 0x0000000000017941 */ /* 0x000fea0003800000 */
.L_x_230:
        /* <DEDUP_REMOVED lines=10> */
.L_x_233:
[----:B------:R-:W-:Y:S05]  /*16ae0*/  BSYNC B1 ;  /* 0x0000000000017941 */ /* 0x000fea0003800000 */
.L_x_232:
        /* <DEDUP_REMOVED lines=10> */
.L_x_235:
[----:B------:R-:W-:Y:S05]  /*16b90*/  BSYNC B1 ;  /* 0x0000000000017941 */ /* 0x000fea0003800000 */
.L_x_234:
        /* <DEDUP_REMOVED lines=10> */
.L_x_237:
[----:B------:R-:W-:Y:S05]  /*16c40*/  BSYNC B1 ;  /* 0x0000000000017941 */ /* 0x000fea0003800000 */
.L_x_236:
        /* <DEDUP_REMOVED lines=10> */
.L_x_239:
[----:B------:R-:W-:Y:S05]  /*16cf0*/  BSYNC B1 ;  /* 0x0000000000017941 */ /* 0x000fea0003800000 */
.L_x_238:
        /* <DEDUP_REMOVED lines=10> */
.L_x_241:
[----:B------:R-:W-:Y:S05]  /*16da0*/  BSYNC B1 ;  /* 0x0000000000017941 */ /* 0x000fea0003800000 */
.L_x_240:
        /* <DEDUP_REMOVED lines=10> */
.L_x_243:
[----:B------:R-:W-:Y:S05]  /*16e50*/  BSYNC B1 ;  /* 0x0000000000017941 */ /* 0x000fea0003800000 */
.L_x_242:
        /* <DEDUP_REMOVED lines=10> */
.L_x_245:
[----:B------:R-:W-:Y:S05]  /*16f00*/  BSYNC B1 ;  /* 0x0000000000017941 */ /* 0x000fea0003800000 */
.L_x_244:
        /* <DEDUP_REMOVED lines=10> */
.L_x_247:
[----:B------:R-:W-:Y:S05]  /*16fb0*/  BSYNC B1 ;  /* 0x0000000000017941 */ /* 0x000fea0003800000 */
.L_x_246:
        /* <DEDUP_REMOVED lines=10> */
.L_x_249:
[----:B------:R-:W-:Y:S05]  /*17060*/  BSYNC B1 ;  /* 0x0000000000017941 */ /* 0x000fea0003800000 */
.L_x_248:
        /* <DEDUP_REMOVED lines=10> */
.L_x_251:
[----:B------:R-:W-:Y:S05]  /*17110*/  BSYNC B1 ;  /* 0x0000000000017941 */ /* 0x000fea0003800000 */
.L_x_250:
        /* <DEDUP_REMOVED lines=10> */
.L_x_253:
[----:B------:R-:W-:Y:S05]  /*171c0*/  BSYNC B1 ;  /* 0x0000000000017941 */ /* 0x000fea0003800000 */
.L_x_252:
        /* <DEDUP_REMOVED lines=10> */
.L_x_255:
[----:B------:R-:W-:Y:S05]  /*17270*/  BSYNC B1 ;  /* 0x0000000000017941 */ /* 0x000fea0003800000 */
.L_x_254:
        /* <DEDUP_REMOVED lines=10> */
.L_x_257:
[----:B------:R-:W-:Y:S05]  /*17320*/  BSYNC B1 ;  /* 0x0000000000017941 */ /* 0x000fea0003800000 */
.L_x_256:
        /* <DEDUP_REMOVED lines=10> */
.L_x_259:
[----:B------:R-:W-:Y:S05]  /*173d0*/  BSYNC B1 ;  /* 0x0000000000017941 */ /* 0x000fea0003800000 */
.L_x_258:
        /* <DEDUP_REMOVED lines=10> */
.L_x_261:
[----:B------:R-:W-:Y:S05]  /*17480*/  BSYNC B1 ;  /* 0x0000000000017941 */ /* 0x000fea0003800000 */
.L_x_260:
        /* <DEDUP_REMOVED lines=10> */
.L_x_263:
[----:B------:R-:W-:Y:S05]  /*17530*/  BSYNC B1 ;  /* 0x0000000000017941 */ /* 0x000fea0003800000 */
.L_x_262:
        /* <DEDUP_REMOVED lines=10> */
.L_x_265:
[----:B------:R-:W-:Y:S05]  /*175e0*/  BSYNC B1 ;  /* 0x0000000000017941 */ /* 0x000fea0003800000 */
.L_x_264:
        /* <DEDUP_REMOVED lines=10> */
.L_x_267:
[----:B------:R-:W-:Y:S05]  /*17690*/  BSYNC B1 ;  /* 0x0000000000017941 */ /* 0x000fea0003800000 */
.L_x_266:
        /* <DEDUP_REMOVED lines=10> */
.L_x_269:
[----:B------:R-:W-:Y:S05]  /*17740*/  BSYNC B1 ;  /* 0x0000000000017941 */ /* 0x000fea0003800000 */
.L_x_268:
        /* <DEDUP_REMOVED lines=10> */
.L_x_271:
[----:B------:R-:W-:Y:S05]  /*177f0*/  BSYNC B1 ;  /* 0x0000000000017941 */ /* 0x000fea0003800000 */
.L_x_270:
        /* <DEDUP_REMOVED lines=10> */
.L_x_273:
[----:B------:R-:W-:Y:S05]  /*178a0*/  BSYNC B1 ;  /* 0x0000000000017941 */ /* 0x000fea0003800000 */
.L_x_272:
        /* <DEDUP_REMOVED lines=10> */
.L_x_275:
[----:B------:R-:W-:Y:S05]  /*17950*/  BSYNC B1 ;  /* 0x0000000000017941 */ /* 0x000fea0003800000 */
.L_x_274:
        /* <DEDUP_REMOVED lines=10> */
.L_x_277:
[----:B------:R-:W-:Y:S05]  /*17a00*/  BSYNC B1 ;  /* 0x0000000000017941 */ /* 0x000fea0003800000 */
.L_x_276:
        /* <DEDUP_REMOVED lines=10> */
.L_x_279:
[----:B------:R-:W-:Y:S05]  /*17ab0*/  BSYNC B1 ;  /* 0x0000000000017941 */ /* 0x000fea0003800000 */
.L_x_278:
        /* <DEDUP_REMOVED lines=10> */
.L_x_281:
[----:B------:R-:W-:Y:S05]  /*17b60*/  BSYNC B1 ;  /* 0x0000000000017941 */ /* 0x000fea0003800000 */
.L_x_280:
        /* <DEDUP_REMOVED lines=10> */
.L_x_283:
[----:B------:R-:W-:Y:S05]  /*17c10*/  BSYNC B1 ;  /* 0x0000000000017941 */ /* 0x000fea0003800000 */
.L_x_282:
        /* <DEDUP_REMOVED lines=10> */
.L_x_285:
[----:B------:R-:W-:Y:S05]  /*17cc0*/  BSYNC B1 ;  /* 0x0000000000017941 */ /* 0x000fea0003800000 */
.L_x_284:
[----:B0-234-:R-:W2:Y:S01]  /*17cd0*/  LDL.LU R10, [R1+0x1f4] ;  /* 0x0001f400010a7983 */ /* 0x01dea20000300800 */
[----:B-----5:R-:W-:Y:S01]  /*17ce0*/  SHF.L.U32 R11, R23, 0x10, RZ ;  /* 0x00000010170b7819 */ /* 0x020fe200000006ff */
        /* <DEDUP_REMOVED lines=8> */
.L_x_287:
[----:B------:R-:W-:Y:S05]  /*17d70*/  BSYNC B1 ;  /* 0x0000000000017941 */ /* 0x000fea0003800000 */
.L_x_286:
[----:B------:R-:W3:Y:S01]  /*17d80*/  LDL.LU R10, [R1+0x1f8] ;  /* 0x0001f800010a7983 */ /* 0x000ee20000300800 */
[----:B0----5:R-:W-:Y:S01]  /*17d90*/  IMAD.U32 R11, R23, 0x10000, RZ ;  /* 0x00010000170b7824 */ /* 0x021fe200078e00ff */
[----:B------:R-:W-:Y:S01]  /*17da0*/  ISETP.GT.AND P1, PT, R0, 0xf9, P0 ;  /* 0x000000f90000780c */ /* 0x000fe20000724270 */
[----:B------:R-:W-:Y:S01]  /*17db0*/  BSSY B1, `(.L_x_288) ;  /* 0x000000a000017945 */ /* 0x000fe20003800000 */
[----:B------:R-:W-:Y:S01]  /*17dc0*/  IADD3 R167, P0, R3, 0x80, RZ ;  /* 0x0000008003a77810 */ /* 0x000fe20007f1e0ff */
[----:B------:R-:W-:-:S04]  /*17dd0*/  FMUL R11, R11, R16 ;  /* 0x000000100b0b7220 */ /* 0x000fc80000400000 */
[----:B---3--:R-:W-:-:S05]  /*17de0*/  FFMA R11, R10, R2, R11 ;  /* 0x000000020a0b7223 */ /* 0x008fca000000000b */
[----:B------:R-:W-:-:S04]  /*17df0*/  F2FP.BF16.F32.PACK_AB R11, RZ, R11 ;  /* 0x0000000bff0b723e */ /* 0x000fc800000010ff */
[----:B------:R-:W-:Y:S01]  /*17e00*/  PRMT R3, R11, 0x7610, R3 ;  /* 0x000076100b037816 */ /* 0x000fe20000000003 */
[----:B------:R-:W-:-:S04]  /*17e10*/  IMAD.X R11, RZ, RZ, UR7, P0 ;  /* 0x00000007ff0b7e24 */ /* 0x000fc800080e06ff */
[----:B------:R0:W-:Y:S01]  /*17e20*/  @P2 STG.E.U16 desc[UR36][R6.64+0x1f0], R3 ;  /* 0x0001f00306002986 */ /* 0x0001e2000c101524 */
[----:B------:R-:W-:Y:S05]  /*17e30*/  @!P1 BRA `(.L_x_289) ;  /* 0x0000000000049947 */ /* 0x000fea0003800000 */
[----:B------:R3:W5:Y:S02]  /*17e40*/  LDG.E.LTC128B.U16 R23, desc[UR36][R8.64+0x1f2] ;  /* 0x0001f22408177981 */ /* 0x000764000c1e1520 */
.L_x_289:
[----:B------:R-:W-:Y:S05]  /*17e50*/  BSYNC B1 ;  /* 0x0000000000017941 */ /* 0x000fea0003800000 */
.L_x_288:
[----:B------:R-:W4:Y:S01]  /*17e60*/  LDL.LU R10, [R1+0x1fc] ;  /* 0x0001fc00010a7983 */ /* 0x000f220000300800 */
[----:B0----5:R-:W-:Y:S01]  /*17e70*/  IMAD.U32 R3, R23, 0x10000, RZ ;  /* 0x0001000017037824 */ /* 0x021fe200078e00ff */
[----:B------:R-:W-:Y:S01]  /*17e80*/  ISETP.GT.AND P0, PT, R17, 0x80, PT ;  /* 0x000000801100780c */ /* 0x000fe20003f04270 */
[----:B--23--:R-:W-:Y:S02]  /*17e90*/  IMAD R8, R11, R14, RZ ;  /* 0x0000000e0b087224 */ /* 0x00cfe400078e02ff */
[----:B------:R-:W-:Y:S01]  /*17ea0*/  FMUL R3, R3, R16 ;  /* 0x0000001003037220 */ /* 0x000fe20000400000 */
[----:B------:R-:W-:Y:S01]  /*17eb0*/  ISETP.GT.AND P4, PT, R0, RZ, P0 ;  /* 0x000000ff0000720c */ /* 0x000fe20000784270 */
[C---:B------:R-:W-:Y:S02]  /*17ec0*/  IMAD R165, R167.reuse, R15, R8 ;  /* 0x0000000fa7a57224 */ /* 0x040fe400078e0208 */
[----:B------:R-:W-:-:S05]  /*17ed0*/  IMAD.WIDE.U32 R8, R167, R14, R20 ;  /* 0x0000000ea7087225 */ /* 0x000fca00078e0014 */
[----:B------:R-:W-:Y:S01]  /*17ee0*/  IADD3 R9, R9, R165, RZ ;  /* 0x000000a509097210 */ /* 0x000fe20007ffe0ff */
[----:B----4-:R-:W-:Y:S01]  /*17ef0*/  FFMA R3, R10, R2, R3 ;  /* 0x000000020a037223 */ /* 0x010fe20000000003 */
[----:B------:R-:W-:-:S04]  /*17f00*/  LEA R10, P2, R8, R12, 0x1 ;  /* 0x0000000c080a7211 */ /* 0x000fc800078408ff */
[----:B------:R-:W-:Y:S02]  /*17f10*/  F2FP.BF16.F32.PACK_AB R3, RZ, R3 ;  /* 0x00000003ff03723e */ /* 0x000fe400000010ff */
[--C-:B------:R-:W-:Y:S02]  /*17f20*/  LEA.HI.X R11, R8, R13, R9.reuse, 0x1, P2 ;  /* 0x0000000d080b7211 */ /* 0x100fe400010f0c09 */
[----:B------:R-:W-:-:S05]  /*17f30*/  PRMT R9, R3, 0x7610, R9 ;  /* 0x0000761003097816 */ /* 0x000fca0000000009 */
[----:B------:R0:W-:Y:S04]  /*17f40*/  @P1 STG.E.U16 desc[UR36][R6.64+0x1f2], R9 ;  /* 0x0001f20906001986 */ /* 0x0001e8000c101524 */
[----:B------:R-:W2:Y:S01]  /*17f50*/  @P4 LDG.E.LTC128B.U16 R23, desc[UR36][R10.64] ;  /* 0x000000240a174981 */ /* 0x000ea2000c1e1520 */
[----:B-1----:R-:W-:Y:S01]  /*17f60*/  IMAD.U32 R159, RZ, RZ, UR8 ;  /* 0x00000008ff9f7e24 */ /* 0x002fe2000f8e00ff */
[----:B------:R-:W-:Y:S01]  /*17f70*/  MOV R163, UR8 ;  /* 0x0000000800a37c02 */ /* 0x000fe20008000f00 */
[----:B------:R-:W-:Y:S01]  /*17f80*/  IMAD.U32 R162, RZ, RZ, UR9 ;  /* 0x00000009ffa27e24 */ /* 0x000fe2000f8e00ff */
[----:B------:R-:W-:Y:S01]  /*17f90*/  ISETP.GT.AND P2, PT, R0, 0x1, P0 ;  /* 0x000000010000780c */ /* 0x000fe20000744270 */
[----:B------:R-:W-:Y:S01]  /*17fa0*/  IMAD.SHL.U32 R159, R159, 0x100, RZ ;  /* 0x000001009f9f7824 */ /* 0x000fe200078e00ff */
[----:B------:R-:W-:Y:S01]  /*17fb0*/  BSSY B1, `(.L_x_290) ;  /* 0x0000011000017945 */ /* 0x000fe20003800000 */
[----:B0-----:R-:W-:Y:S01]  /*17fc0*/  IMAD.WIDE.U32 R8, R167, R14, R18 ;  /* 0x0000000ea7087225 */ /* 0x001fe200078e0012 */
[----:B------:R-:W-:-:S03]  /*17fd0*/  SHF.L.U64.HI R163, R163, 0x8, R162 ;  /* 0x00000008a3a37819 */ /* 0x000fc600000102a2 */
[----:B------:R-:W-:Y:S02]  /*17fe0*/  IMAD.IADD R9, R165, 0x1, R9 ;  /* 0x00000001a5097824 */ /* 0x000fe400078e0209 */
[----:B------:R-:W-:Y:S01]  /*17ff0*/  IMAD.WIDE.U32 R160, R22, UR44, R8 ;  /* 0x0000002c16a07c25 */ /* 0x000fe2000f8e0008 */
[----:B------:R-:W-:-:S03]  /*18000*/  IADD3 R8, P1, R159, R4, RZ ;  /* 0x000000049f087210 */ /* 0x000fc60007f3e0ff */
[----:B------:R-:W-:Y:S01]  /*18010*/  IMAD.IADD R7, R157, 0x1, R161 ;  /* 0x000000019d077824 */ /* 0x000fe200078e02a1 */
[----:B------:R-:W-:Y:S02]  /*18020*/  IADD3.X R9, R163, R5, RZ, P1, !PT ;  /* 0x00000005a3097210 */ /* 0x000fe40000ffe4ff */
[----:B------:R-:W-:-:S04]  /*18030*/  LEA R6, P3, R160, R12, 0x1 ;  /* 0x0000000ca0067211 */ /* 0x000fc800078608ff */
[----:B------:R-:W-:Y:S01]  /*18040*/  LEA.HI.X R7, R160, R13, R7, 0x1, P3 ;  /* 0x0000000da0077211 */ /* 0x000fe200018f0c07 */
[----:B--2---:R-:W-:-:S04]  /*18050*/  IMAD.U32 R3, R23, 0x10000, RZ ;  /* 0x0001000017037824 */ /* 0x004fc800078e00ff */
[----:B------:R-:W-:-:S04]  /*18060*/  FMUL R3, R3, R16 ;  /* 0x0000001003037220 */ /* 0x000fc80000400000 */
[----:B------:R-:W-:-:S05]  /*18070*/  FFMA R3, R24, R2, R3 ;  /* 0x0000000218037223 */ /* 0x000fca0000000003 */
[----:B------:R-:W-:-:S05]  /*18080*/  F2FP.BF16.F32.PACK_AB R3, RZ, R3 ;  /* 0x00000003ff03723e */ /* 0x000fca00000010ff */
[----:B------:R0:W-:Y:S01]  /*18090*/  @P4 STG.E.U16 desc[UR36][R8.64], R3 ;  /* 0x0000000308004986 */ /* 0x0001e2000c101524 */
[----:B------:R-:W-:Y:S05]  /*180a0*/  @!P2 BRA `(.L_x_291) ;  /* 0x000000000004a947 */ /* 0x000fea0003800000 */
[----:B------:R1:W5:Y:S02]  /*180b0*/  LDG.E.LTC128B.U16 R23, desc[UR36][R6.64+0x2] ;  /* 0x0000022406177981 */ /* 0x000364000c1e1520 */
.L_x_291:
[----:B------:R-:W-:Y:S05]  /*180c0*/  BSYNC B1 ;  /* 0x0000000000017941 */ /* 0x000fea0003800000 */
.L_x_290:
[----:B0----5:R-:W-:Y:S01]  /*180d0*/  IMAD.U32 R3, R23, 0x10000, RZ ;  /* 0x0001000017037824 */ /* 0x021fe200078e00ff */
[----:B------:R-:W-:Y:S01]  /*180e0*/  ISETP.GT.AND P1, PT, R17, 0x88, PT ;  /* 0x000000881100780c */ /* 0x000fe20003f24270 */
[----:B------:R-:W-:Y:S01]  /*180f0*/  IMAD.WIDE.U32 R14, R167, R14, R154 ;  /* 0x0000000ea70e7225 */ /* 0x000fe200078e009a */
[----:B------:R-:W-:Y:S03]  /*18100*/  BSSY B1, `(.L_x_292) ;  /* 0x0000010000017945 */ /* 0x000fe60003800000 */
[----:B------:R-:W-:Y:S01]  /*18110*/  FMUL R10, R3, R16 ;  /* 0x00000010030a7220 */ /* 0x000fe20000400000 */
[----:B------:R-:W-:Y:S01]  /*18120*/  ISETP.GT.AND P3, PT, R0, RZ, P1 ;  /* 0x000000ff0000720c */ /* 0x000fe20000f64270 */
[----:B------:R-:W-:Y:S01]  /*18130*/  IMAD.IADD R165, R165, 0x1, R15 ;  /* 0x00000001a5a57824 */ /* 0x000fe200078e020f */
[----:B------:R-:W-:Y:S01]  /*18140*/  IADD3 R152, P4, R152, R14, RZ ;  /* 0x0000000e98987210 */ /* 0x000fe20007f9e0ff */
[----:B------:R-:W-:Y:S01]  /*18150*/  FFMA R10, R25, R2, R10 ;  /* 0x00000002190a7223 */ /* 0x000fe2000000000a */
[----:B------:R-:W-:-:S03]  /*18160*/  IADD3 R14, P5, R18, R14, RZ ;  /* 0x0000000e120e7210 */ /* 0x000fc60007fbe0ff */
[----:B------:R-:W-:Y:S01]  /*18170*/  IMAD.X R20, R165, 0x1, R21, P4 ;  /* 0x00000001a5147824 */ /* 0x000fe200020e0615 */
[----:B------:R-:W-:Y:S02]  /*18180*/  F2FP.BF16.F32.PACK_AB R3, RZ, R10 ;  /* 0x0000000aff03723e */ /* 0x000fe400000010ff */
[C---:B------:R-:W-:Y:S02]  /*18190*/  LEA R10, P4, R152.reuse, R12, 0x1 ;  /* 0x0000000c980a7211 */ /* 0x040fe400078808ff */
[----:B------:R-:W-:Y:S02]  /*181a0*/  PRMT R17, R3, 0x7610, R17 ;  /* 0x0000761003117816 */ /* 0x000fe40000000011 */
[----:B------:R-:W-:Y:S02]  /*181b0*/  LEA.HI.X R11, R152, R13, R20, 0x1, P4 ;  /* 0x0000000d980b7211 */ /* 0x000fe400020f0c14 */
[----:B------:R-:W-:Y:S01]  /*181c0*/  PRMT R3, R23, 0x7610, R3 ;  /* 0x0000761017037816 */ /* 0x000fe20000000003 */
[----:B------:R0:W-:Y:S01]  /*181d0*/  @P2 STG.E.U16 desc[UR36][R8.64+0x2], R17 ;  /* 0x0000021108002986 */ /* 0x0001e2000c101524 */
[----:B------:R-:W-:Y:S05]  /*181e0*/  @!P3 BRA `(.L_x_293) ;  /* 0x000000000004b947 */ /* 0x000fea0003800000 */
[----:B------:R2:W5:Y:S02]  /*181f0*/  LDG.E.LTC128B.U16 R3, desc[UR36][R10.64] ;  /* 0x000000240a037981 */ /* 0x000564000c1e1520 */
.L_x_293:
[----:B------:R-:W-:Y:S05]  /*18200*/  BSYNC B1 ;  /* 0x0000000000017941 */ /* 0x000fea0003800000 */
.L_x_292:
[----:B--2--5:R-:W-:Y:S01]  /*18210*/  SHF.L.U32 R11, R3, 0x10, RZ ;  /* 0x00000010030b7819 */ /* 0x024fe200000006ff */
[----:B------:R-:W-:Y:S01]  /*18220*/  IMAD.X R15, R19, 0x1, R165, P5 ;  /* 0x00000001130f7824 */ /* 0x000fe200028e06a5 */
[----:B------:R-:W-:Y:S01]  /*18230*/  IADD3 R10, P2, R8, R158, RZ ;  /* 0x0000009e080a7210 */ /* 0x000fe20007f5e0ff */
[----:B------:R-:W-:Y:S01]  /*18240*/  BSSY B1, `(.L_x_294) ;  /* 0x000000d000017945 */ /* 0x000fe20003800000 */
[----:B------:R-:W-:Y:S01]  /*18250*/  ISETP.GT.AND P5, PT, R0, 0x1, P1 ;  /* 0x000000010000780c */ /* 0x000fe20000fa4270 */
[----:B------:R-:W-:Y:S01]  /*18260*/  FMUL R11, R11, R16 ;  /* 0x000000100b0b7220 */ /* 0x000fe20000400000 */
[----:B------:R-:W-:-:S04]  /*18270*/  IMAD.WIDE.U32 R22, R22, UR44, R14 ;  /* 0x0000002c16167c25 */ /* 0x000fc8000f8e000e */
[----:B------:R-:W-:Y:S01]  /*18280*/  FFMA R11, R26, R2, R11 ;  /* 0x000000021a0b7223 */ /* 0x000fe2000000000b */
[----:B------:R-:W-:Y:S01]  /*18290*/  IMAD.IADD R157, R157, 0x1, R23 ;  /* 0x000000019d9d7824 */ /* 0x000fe200078e0217 */
[----:B------:R-:W-:-:S03]  /*182a0*/  LEA R12, P4, R22, R12, 0x1 ;  /* 0x0000000c160c7211 */ /* 0x000fc600078808ff */
[----:B------:R-:W-:Y:S01]  /*182b0*/  F2FP.BF16.F32.PACK_AB R14, RZ, R11 ;  /* 0x0000000bff0e723e */ /* 0x000fe200000010ff */
[----:B------:R-:W-:Y:S01]  /*182c0*/  IMAD.X R11, R9, 0x1, R156, P2 ;  /* 0x00000001090b7824 */ /* 0x000fe200010e069c */
[----:B------:R-:W-:-:S04]  /*182d0*/  LEA.HI.X R13, R22, R13, R157, 0x1, P4 ;  /* 0x0000000d160d7211 */ /* 0x000fc800020f0c9d */
[----:B------:R2:W-:Y:S01]  /*182e0*/  @P3 STG.E.U16 desc[UR36][R10.64], R14 ;  /* 0x0000000e0a003986 */ /* 0x0005e2000c101524 */
[----:B------:R-:W-:Y:S05]  /*182f0*/  @!P5 BRA `(.L_x_295) ;  /* 0x000000000004d947 */ /* 0x000fea0003800000 */
[----:B------:R3:W5:Y:S02]  /*18300*/  LDG.E.LTC128B.U16 R3, desc[UR36][R12.64+0x2] ;  /* 0x000002240c037981 */ /* 0x000764000c1e1520 */
.L_x_295:
[----:B------:R-:W-:Y:S05]  /*18310*/  BSYNC B1 ;  /* 0x0000000000017941 */ /* 0x000fea0003800000 */
.L_x_294:
[----:B-----5:R-:W-:Y:S01]  /*18320*/  SHF.L.U32 R15, R3, 0x10, RZ ;  /* 0x00000010030f7819 */ /* 0x020fe200000006ff */
[----:B------:R-:W-:Y:S01]  /*18330*/  BSSY B1, `(.L_x_296) ;  /* 0x0000008000017945 */ /* 0x000fe20003800000 */
[----:B------:R-:W-:-:S03]  /*18340*/  ISETP.GT.AND P2, PT, R0, 0x8, P0 ;  /* 0x000000080000780c */ /* 0x000fc60000744270 */
[----:B--2---:R-:W-:-:S04]  /*18350*/  FMUL R14, R15, R16 ;  /* 0x000000100f0e7220 */ /* 0x004fc80000400000 */
[----:B------:R-:W-:-:S05]  /*18360*/  FFMA R14, R27, R2, R14 ;  /* 0x000000021b0e7223 */ /* 0x000fca000000000e */
[----:B------:R-:W-:-:S05]  /*18370*/  F2FP.BF16.F32.PACK_AB R14, RZ, R14 ;  /* 0x0000000eff0e723e */ /* 0x000fca00000010ff */
[----:B------:R2:W-:Y:S01]  /*18380*/  @P5 STG.E.U16 desc[UR36][R10.64+0x2], R14 ;  /* 0x0000020e0a005986 */ /* 0x0005e2000c101524 */
[----:B------:R-:W-:Y:S05]  /*18390*/  @!P2 BRA `(.L_x_297) ;  /* 0x000000000004a947 */ /* 0x000fea0003800000 */
[----:B------:R4:W5:Y:S02]  /*183a0*/  LDG.E.LTC128B.U16 R3, desc[UR36][R6.64+0x10] ;  /* 0x0000102406037981 */ /* 0x000964000c1e1520 */
.L_x_297:
[----:B------:R-:W-:Y:S05]  /*183b0*/  BSYNC B1 ;  /* 0x0000000000017941 */ /* 0x000fea0003800000 */
.L_x_296:
[----:B--2--5:R-:W-:Y:S01]  /*183c0*/  IMAD.U32 R11, R3, 0x10000, RZ ;  /* 0x00010000030b7824 */ /* 0x024fe200078e00ff */
[----:B------:R-:W-:Y:S01]  /*183d0*/  ISETP.GT.AND P3, PT, R0, 0x9, P0 ;  /* 0x000000090000780c */ /* 0x000fe20000764270 */
[----:B------:R-:W-:Y:S02]  /*183e0*/  BSSY B1, `(.L_x_298) ;  /* 0x0000007000017945 */ /* 0x000fe40003800000 */
[----:B------:R-:W-:-:S04]  /*183f0*/  FMUL R11, R11, R16 ;  /* 0x000000100b0b7220 */ /* 0x000fc80000400000 */
[----:B------:R-:W-:-:S05]  /*18400*/  FFMA R11, R28, R2, R11 ;  /* 0x000000021c0b7223 */ /* 0x000fca000000000b */
[----:B------:R-:W-:-:S05]  /*18410*/  F2FP.BF16.F32.PACK_AB R11, RZ, R11 ;  /* 0x0000000bff0b723e */ /* 0x000fca00000010ff */
[----:B------:R2:W-:Y:S01]  /*18420*/  @P2 STG.E.U16 desc[UR36][R8.64+0x10], R11 ;  /* 0x0000100b08002986 */ /* 0x0005e2000c101524 */
[----:B------:R-:W-:Y:S05]  /*18430*/  @!P3 BRA `(.L_x_299) ;  /* 0x000000000004b947 */ /* 0x000fea0003800000 */
[----:B------:R0:W5:Y:S02]  /*18440*/  LDG.E.LTC128B.U16 R3, desc[UR36][R6.64+0x12] ;  /* 0x0000122406037981 */ /* 0x000164000c1e1520 */
.L_x_299:
[----:B------:R-:W-:Y:S05]  /*18450*/  BSYNC B1 ;  /* 0x0000000000017941 */ /* 0x000fea0003800000 */
.L_x_298:
        /* <DEDUP_REMOVED lines=9> */
.L_x_301:
[----:B------:R-:W-:Y:S05]  /*184f0*/  BSYNC B1 ;  /* 0x0000000000017941 */ /* 0x000fea0003800000 */
.L_x_300:
[----:B-----5:R-:W-:Y:S01]  /*18500*/  IMAD.U32 R11, R3, 0x10000, RZ ;  /* 0x00010000030b7824 */ /* 0x020fe200078e00ff */
[----:B--2---:R-:W-:Y:S01]  /*18510*/  IADD3 R10, P3, R158, R8, RZ ;  /* 0x000000089e0a7210 */ /* 0x004fe20007f7e0ff */
[----:B------:R-:W-:Y:S01]  /*18520*/  BSSY B1, `(.L_x_302) ;  /* 0x0000009000017945 */ /* 0x000fe20003800000 */
[----:B------:R-:W-:Y:S01]  /*18530*/  ISETP.GT.AND P2, PT, R0, 0x9, P1 ;  /* 0x000000090000780c */ /* 0x000fe20000f44270 */
[----:B------:R-:W-:-:S04]  /*18540*/  FMUL R11, R11, R16 ;  /* 0x000000100b0b7220 */ /* 0x000fc80000400000 */
[----:B------:R-:W-:-:S05]  /*18550*/  FFMA R11, R30, R2, R11 ;  /* 0x000000021e0b7223 */ /* 0x000fca000000000b */
[----:B------:R-:W-:Y:S02]  /*18560*/  F2FP.BF16.F32.PACK_AB R14, RZ, R11 ;  /* 0x0000000bff0e723e */ /* 0x000fe400000010ff */
[----:B------:R-:W-:-:S05]  /*18570*/  IADD3.X R11, R156, R9, RZ, P3, !PT ;  /* 0x000000099c0b7210 */ /* 0x000fca0001ffe4ff */
[----:B------:R2:W-:Y:S01]  /*18580*/  @P4 STG.E.U16 desc[UR36][R10.64+0x10], R14 ;  /* 0x0000100e0a004986 */ /* 0x0005e2000c101524 */
[----:B------:R-:W-:Y:S05]  /*18590*/  @!P2 BRA `(.L_x_303) ;  /* 0x000000000004a947 */ /* 0x000fea0003800000 */
[----:B------:R0:W5:Y:S02]  /*185a0*/  LDG.E.LTC128B.U16 R3, desc[UR36][R12.64+0x12] ;  /* 0x000012240c037981 */ /* 0x000164000c1e1520 */
.L_x_303:
[----:B------:R-:W-:Y:S05]  /*185b0*/  BSYNC B1 ;  /* 0x0000000000017941 */ /* 0x000fea0003800000 */
.L_x_302:
[----:B--2--5:R-:W-:Y:S01]  /*185c0*/  IMAD.U32 R11, R3, 0x10000, RZ ;  /* 0x00010000030b7824 */ /* 0x024fe200078e00ff */
[----:B------:R-:W-:Y:S01]  /*185d0*/  IADD3 R158, P3, P4, R158, R4, R159 ;  /* 0x000000049e9e7210 */ /* 0x000fe20007c7e09f */
[----:B------:R-:W-:Y:S01]  /*185e0*/  BSSY B1, `(.L_x_304) ;  /* 0x0000009000017945 */ /* 0x000fe20003800000 */
[----:B------:R-:W-:Y:S01]  /*185f0*/  ISETP.GT.AND P5, PT, R0, 0x10, P0 ;  /* 0x000000100000780c */ /* 0x000fe200007a4270 */
[----:B------:R-:W-:Y:S01]  /*18600*/  FMUL R10, R11, R16 ;  /* 0x000000100b0a7220 */ /* 0x000fe20000400000 */
[----:B------:R-:W-:-:S03]  /*18610*/  IADD3.X R159, R156, R5, R163, P3, P4 ;  /* 0x000000059c9f7210 */ /* 0x000fc60001fe84a3 */
[----:B------:R-:W-:-:S05]  /*18620*/  FFMA R10, R31, R2, R10 ;  /* 0x000000021f0a7223 */ /* 0x000fca000000000a */
[----:B------:R-:W-:-:S05]  /*18630*/  F2FP.BF16.F32.PACK_AB R10, RZ, R10 ;  /* 0x0000000aff0a723e */ /* 0x000fca00000010ff */
[----:B------:R2:W-:Y:S01]  /*18640*/  @P2 STG.E.U16 desc[UR36][R158.64+0x12], R10 ;  /* 0x0000120a9e002986 */ /* 0x0005e2000c101524 */
[----:B------:R-:W-:Y:S05]  /*18650*/  @!P5 BRA `(.L_x_305) ;  /* 0x000000000004d947 */ /* 0x000fea0003800000 */
[----:B------:R0:W5:Y:S02]  /*18660*/  LDG.E.LTC128B.U16 R3, desc[UR36][R6.64+0x20] ;  /* 0x0000202406037981 */ /* 0x000164000c1e1520 */
.L_x_305:
[----:B------:R-:W-:Y:S05]  /*18670*/  BSYNC B1 ;  /* 0x0000000000017941 */ /* 0x000fea0003800000 */
.L_x_304:
[----:B-----5:R-:W-:Y:S01]  /*18680*/  IMAD.U32 R5, R3, 0x10000, RZ ;  /* 0x0001000003057824 */ /* 0x020fe200078e00ff */
        /* <DEDUP_REMOVED lines=8> */
.L_x_307:
[----:B------:R-:W-:Y:S05]  /*18710*/  BSYNC B1 ;  /* 0x0000000000017941 */ /* 0x000fea0003800000 */
.L_x_306:
[----:B0----5:R-:W-:Y:S01]  /*18720*/  IMAD.U32 R5, R3, 0x10000, RZ ;  /* 0x0001000003057824 */ /* 0x021fe200078e00ff */
        /* <DEDUP_REMOVED lines=8> */
.L_x_309:
[----:B------:R-:W-:Y:S05]  /*187b0*/  BSYNC B1 ;  /* 0x0000000000017941 */ /* 0x000fea0003800000 */
.L_x_308:
[----:B-----5:R-:W-:Y:S01]  /*187c0*/  SHF.L.U32 R5, R3, 0x10, RZ ;  /* 0x0000001003057819 */ /* 0x020fe200000006ff */
[----:B0-----:R-:W-:Y:S01]  /*187d0*/  @P3 IMAD.MOV.U32 R4, RZ, RZ, R158 ;  /* 0x000000ffff043224 */ /* 0x001fe200078e009e */
[----:B------:R-:W-:Y:S01]  /*187e0*/  ISETP.GT.AND P2, PT, R0, 0x11, P1 ;  /* 0x000000110000780c */ /* 0x000fe20000f44270 */
[----:B------:R-:W-:Y:S02]  /*187f0*/  BSSY B1, `(.L_x_310) ;  /* 0x0000009000017945 */ /* 0x000fe40003800000 */
[----:B------:R-:W-:-:S04]  /*18800*/  FMUL R5, R5, R16 ;  /* 0x0000001005057220 */ /* 0x000fc80000400000 */
[----:B------:R-:W-:-:S05]  /*18810*/  FFMA R5, R34, R2, R5 ;  /* 0x0000000222057223 */ /* 0x000fca0000000005 */
[----:B------:R-:W-:-:S04]  /*18820*/  F2FP.BF16.F32.PACK_AB R5, RZ, R5 ;  /* 0x00000005ff05723e */ /* 0x000fc800000010ff */
[----:B--2---:R-:W-:Y:S01]  /*18830*/  PRMT R10, R5, 0x7610, R10 ;  /* 0x00007610050a7816 */ /* 0x004fe2000000000a */
[----:B------:R-:W-:-:S05]  /*18840*/  @P3 IMAD.MOV.U32 R5, RZ, RZ, R159 ;  /* 0x000000ffff053224 */ /* 0x000fca00078e009f */
[----:B------:R0:W-:Y:S01]  /*18850*/  @P3 STG.E.U16 desc[UR36][R4.64+0x20], R10 ;  /* 0x0000200a04003986 */ /* 0x0001e2000c101524 */
[----:B------:R-:W-:Y:S05]  /*18860*/  @!P2 BRA `(.L_x_311) ;  /* 0x000000000004a947 */ /* 0x000fea0003800000 */
[----:B------:R2:W5:Y:S02]  /*18870*/  LDG.E.LTC128B.U16 R3, desc[UR36][R12.64+0x22] ;  /* 0x000022240c037981 */ /* 0x000564000c1e1520 */
.L_x_311:
[----:B------:R-:W-:Y:S05]  /*18880*/  BSYNC B1 ;  /* 0x0000000000017941 */ /* 0x000fea0003800000 */
.L_x_310:
[----:B0----5:R-:W-:Y:S01]  /*18890*/  IMAD.U32 R5, R3, 0x10000, RZ ;  /* 0x0001000003057824 */ /* 0x021fe200078e00ff */
[----:B------:R-:W-:Y:S01]  /*188a0*/  ISETP.GT.AND P3, PT, R0, 0x18, P0 ;  /* 0x000000180000780c */ /* 0x000fe20000764270 */
[----:B------:R-:W-:Y:S02]  /*188b0*/  BSSY B1, `(.L_x_312) ;  /* 0x000000a000017945 */ /* 0x000fe40003800000 */
[----:B------:R-:W-:Y:S01]  /*188c0*/  FMUL R4, R5, R16 ;  /* 0x0000001005047220 */ /* 0x000fe20000400000 */
[----:B------:R-:W-:-:S03]  /*188d0*/  @P2 IMAD.MOV.U32 R5, RZ, RZ, R159 ;  /* 0x000000ffff052224 */ /* 0x000fc600078e009f */
[----:B------:R-:W-:-:S05]  /*188e0*/  FFMA R4, R35, R2, R4 ;  /* 0x0000000223047223 */ /* 0x000fca0000000004 */
[----:B------:R-:W-:-:S04]  /*188f0*/  F2FP.BF16.F32.PACK_AB R4, RZ, R4 ;  /* 0x00000004ff04723e */ /* 0x000fc800000010ff */
[----:B------:R-:W-:Y:S02]  /*18900*/  PRMT R10, R4, 0x7610, R10 ;  /* 0x00007610040a7816 */ /* 0x000fe4000000000a */
[----:B------:R-:W-:-:S05]  /*18910*/  @P2 MOV R4, R158 ;  /* 0x0000009e00042202 */ /* 0x000fca0000000f00 */
[----:B------:R0:W-:Y:S01]  /*18920*/  @P2 STG.E.U16 desc[UR36][R4.64+0x22], R10 ;  /* 0x0000220a04002986 */ /* 0x0001e2000c101524 */
[----:B------:R-:W-:Y:S05]  /*18930*/  @!P3 BRA `(.L_x_313) ;  /* 0x000000000004b947 */ /* 0x000fea0003800000 */
[----:B------:R0:W5:Y:S02]  /*18940*/  LDG.E.LTC128B.U16 R3, desc[UR36][R6.64+0x30] ;  /* 0x0000302406037981 */ /* 0x000164000c1e1520 */
.L_x_313:
[----:B------:R-:W-:Y:S05]  /*18950*/  BSYNC B1 ;  /* 0x0000000000017941 */ /* 0x000fea0003800000 */
.L_x_312:
        /* <DEDUP_REMOVED lines=9> */
.L_x_315:
[----:B------:R-:W-:Y:S05]  /*189f0*/  BSYNC B1 ;  /* 0x0000000000017941 */ /* 0x000fea0003800000 */
.L_x_314:
        /* <DEDUP_REMOVED lines=9> */
.L_x_317:
[----:B------:R-:W-:Y:S05]  /*18a90*/  BSYNC B1 ;  /* 0x0000000000017941 */ /* 0x000fea0003800000 */
.L_x_316:
[----:B-----5:R-:W-:Y:S01]  /*18aa0*/  SHF.L.U32 R5, R3, 0x10, RZ ;  /* 0x0000001003057819 */ /* 0x020fe200000006ff */
[----:B0-----:R-:W-:Y:S01]  /*18ab0*/  @P3 IMAD.MOV.U32 R4, RZ, RZ, R158 ;  /* 0x000000ffff043224 */ /* 0x001fe200078e009e */
[----:B------:R-:W-:Y:S01]  /*18ac0*/  ISETP.GT.AND P2, PT, R0, 0x19, P1 ;  /* 0x000000190000780c */ /* 0x000fe20000f44270 */
[----:B------:R-:W-:Y:S02]  /*18ad0*/  BSSY B1, `(.L_x_318) ;  /* 0x0000009000017945 */ /* 0x000fe40003800000 */
[----:B------:R-:W-:-:S04]  /*18ae0*/  FMUL R5, R5, R16 ;  /* 0x0000001005057220 */ /* 0x000fc80000400000 */
[----:B------:R-:W-:-:S05]  /*18af0*/  FFMA R5, R38, R2, R5 ;  /* 0x0000000226057223 */ /* 0x000fca0000000005 */
[----:B------:R-:W-:-:S04]  /*18b00*/  F2FP.BF16.F32.PACK_AB R5, RZ, R5 ;  /* 0x00000005ff05723e */ /* 0x000fc800000010ff */
[----:B------:R-:W-:Y:S01]  /*18b10*/  PRMT R10, R5, 0x7610, R10 ;  /* 0x00007610050a7816 */ /* 0x000fe2000000000a */
[----:B------:R-:W-:-:S05]  /*18b20*/  @P3 IMAD.MOV.U32 R5, RZ, RZ, R159 ;  /* 0x000000ffff053224 */ /* 0x000fca00078e009f */
[----:B------:R0:W-:Y:S01]  /*18b30*/  @P3 STG.E.U16 desc[UR36][R4.64+0x30], R10 ;  /* 0x0000300a04003986 */ /* 0x0001e2000c101524 */
[----:B------:R-:W-:Y:S05]  /*18b40*/  @!P2 BRA `(.L_x_319) ;  /* 0x000000000004a947 */ /* 0x000fea0003800000 */
[----:B------:R0:W5:Y:S02]  /*18b50*/  LDG.E.LTC128B.U16 R3, desc[UR36][R12.64+0x32] ;  /* 0x000032240c037981 */ /* 0x000164000c1e1520 */
.L_x_319:
[----:B------:R-:W-:Y:S05]  /*18b60*/  BSYNC B1 ;  /* 0x0000000000017941 */ /* 0x000fea0003800000 */
.L_x_318:
        /* <DEDUP_REMOVED lines=12> */
.L_x_321:
[----:B------:R-:W-:Y:S05]  /*18c30*/  BSYNC B1 ;  /* 0x0000000000017941 */ /* 0x000fea0003800000 */
.L_x_320:
        /* <DEDUP_REMOVED lines=9> */
.L_x_323:
[----:B------:R-:W-:Y:S05]  /*18cd0*/  BSYNC B1 ;  /* 0x0000000000017941 */ /* 0x000fea0003800000 */
.L_x_322:
        /* <DEDUP_REMOVED lines=9> */
.L_x_325:
[----:B------:R-:W-:Y:S05]  /*18d70*/  BSYNC B1 ;  /* 0x0000000000017941 */ /* 0x000fea0003800000 */
.L_x_324:
        /* <DEDUP_REMOVED lines=12> */
.L_x_327:
[----:B------:R-:W-:Y:S05]  /*18e40*/  BSYNC B1 ;  /* 0x0000000000017941 */ /* 0x000fea0003800000 */
.L_x_326:
        /* <DEDUP_REMOVED lines=12> */
.L_x_329:
[----:B------:R-:W-:Y:S05]  /*18f10*/  BSYNC B1 ;  /* 0x0000000000017941 */ /* 0x000fea0003800000 */
.L_x_328:
        /* <DEDUP_REMOVED lines=9> */
.L_x_331:
[----:B------:R-:W-:Y:S05]  /*18fb0*/  BSYNC B1 ;  /* 0x0000000000017941 */ /* 0x000fea0003800000 */
.L_x_330:
        /* <DEDUP_REMOVED lines=9> */
.L_x_333:
[----:B------:R-:W-:Y:S05]  /*19050*/  BSYNC B1 ;  /* 0x0000000000017941 */ /* 0x000fea0003800000 */
.L_x_332:
        /* <DEDUP_REMOVED lines=12> */
.L_x_335:
[----:B------:R-:W-:Y:S05]  /*19120*/  BSYNC B1 ;  /* 0x0000000000017941 */ /* 0x000fea0003800000 */
.L_x_334:
        /* <DEDUP_REMOVED lines=12> */
.L_x_337:
[----:B------:R-:W-:Y:S05]  /*191f0*/  BSYNC B1 ;  /* 0x0000000000017941 */ /* 0x000fea0003800000 */
.L_x_336:
        /* <DEDUP_REMOVED lines=9> */
.L_x_339:
[----:B------:R-:W-:Y:S05]  /*19290*/  BSYNC B1 ;  /* 0x0000000000017941 */ /* 0x000fea0003800000 */
.L_x_338:
        /* <DEDUP_REMOVED lines=9> */
.L_x_341:
[----:B------:R-:W-:Y:S05]  /*19330*/  BSYNC B1 ;  /* 0x0000000000017941 */ /* 0x000fea0003800000 */
.L_x_340:
        /* <DEDUP_REMOVED lines=12> */
.L_x_343:
[----:B------:R-:W-:Y:S05]  /*19400*/  BSYNC B1 ;  /* 0x0000000000017941 */ /* 0x000fea0003800000 */
.L_x_342:
[----:B0----5:R-:W-:Y:S01]  /*19410*/  SHF.L.U32 R5, R3, 0x10, RZ ;  /* 0x0000001003057819 */ /* 0x021fe200000006ff */
[----:B------:R-:W-:Y:S01]  /*19420*/  BSSY B1, `(.L_x_344) ;  /* 0x000000b000017945 */ /* 0x000fe20003800000 */
[----:B------:R-:W-:-:S03]  /*19430*/  ISETP.GT.AND P3, PT, R0, 0x38, P0 ;  /* 0x000000380000780c */ /* 0x000fc60000764270 */
[----:B------:R-:W-:Y:S01]  /*19440*/  FMUL R4, R5, R16 ;  /* 0x0000001005047220 */ /* 0x000fe20000400000 */
[----:B------:R-:W-:-:S03]  /*19450*/  @P2 IMAD.MOV.U32 R5, RZ, RZ, R159 ;  /* 0x000000ffff052224 */ /* 0x000fc600078e009f */
[----:B------:R-:W-:-:S05]  /*19460*/  FFMA R4, R51, R2, R4 ;  /* 0x0000000233047223 */ /* 0x000fca0000000004 */
[----:B------:R-:W-:-:S04]  /*19470*/  F2FP.BF16.F32.PACK_AB R4, RZ, R4 ;  /* 0x00000004ff04723e */ /* 0x000fc800000010ff */
[----:B------:R-:W-:Y:S01]  /*19480*/  PRMT R10, R4, 0x7610, R10 ;  /* 0x00007610040a7816 */ /* 0x000fe2000000000a */
[----:B------:R-:W-:-:S05]  /*19490*/  @P2 IMAD.MOV.U32 R4, RZ, RZ, R158 ;  /* 0x000000ffff042224 */ /* 0x000fca00078e009e */
[----:B------:R0:W-:Y:S01]  /*194a0*/  @P2 STG.E.U16 desc[UR36][R4.64+0x62], R10 ;  /* 0x0000620a04002986 */ /* 0x0001e2000c101524 */
[----:B------:R-:W-:Y:S05]  /*194b0*/  @!P3 BRA `(.L_x_345) ;  /* 0x000000000004b947 */ /* 0x000fea0003800000 */
[----:B------:R0:W5:Y:S02]  /*194c0*/  LDG.E.LTC128B.U16 R3, desc[UR36][R6.64+0x70] ;  /* 0x0000702406037981 */ /* 0x000164000c1e1520 */
.L_x_345:
[----:B------:R-:W-:Y:S05]  /*194d0*/  BSYNC B1 ;  /* 0x0000000000017941 */ /* 0x000fea0003800000 */
.L_x_344:
[----:B0----5:R-:W-:Y:S01]  /*194e0*/  SHF.L.U32 R5, R3, 0x10, RZ ;  /* 0x0000001003057819 */ /* 0x021fe200000006ff */
[----:B------:R-:W-:Y:S01]  /*194f0*/  BSSY B1, `(.L_x_346) ;  /* 0x0000008000017945 */ /* 0x000fe20003800000 */
[----:B------:R-:W-:-:S03]  /*19500*/  ISETP.GT.AND P2, PT, R0, 0x39, P0 ;  /* 0x000000390000780c */ /* 0x000fc60000744270 */
[----:B------:R-:W-:-:S04]  /*19510*/  FMUL R5, R5, R16 ;  /* 0x0000001005057220 */ /* 0x000fc80000400000 */
[----:B------:R-:W-:-:S05]  /*19520*/  FFMA R5, R52, R2, R5 ;  /* 0x0000000234057223 */ /* 0x000fca0000000005 */
[----:B------:R-:W-:-:S05]  /*19530*/  F2FP.BF16.F32.PACK_AB R5, RZ, R5 ;  /* 0x00000005ff05723e */ /* 0x000fca00000010ff */
[----:B------:R0:W-:Y:S01]  /*19540*/  @P3 STG.E.U16 desc[UR36][R8.64+0x70], R5 ;  /* 0x0000700508003986 */ /* 0x0001e2000c101524 */
[----:B------:R-:W-:Y:S05]  /*19550*/  @!P2 BRA `(.L_x_347) ;  /* 0x000000000004a947 */ /* 0x000fea0003800000 */
[----:B------:R0:W5:Y:S02]  /*19560*/  LDG.E.LTC128B.U16 R3, desc[UR36][R6.64+0x72] ;  /* 0x0000722406037981 */ /* 0x000164000c1e1520 */
.L_x_347:
[----:B------:R-:W-:Y:S05]  /*19570*/  BSYNC B1 ;  /* 0x0000000000017941 */ /* 0x000fea0003800000 */
.L_x_346:
        /* <DEDUP_REMOVED lines=9> */
.L_x_349:
[----:B------:R-:W-:Y:S05]  /*19610*/  BSYNC B1 ;  /* 0x0000000000017941 */ /* 0x000fea0003800000 */
.L_x_348:
[----:B-----5:R-:W-:Y:S01]  /*19620*/  IMAD.U32 R5, R3, 0x10000, RZ ;  /* 0x0001000003057824 */ /* 0x020fe200078e00ff */
[----:B0-----:R-:W-:Y:S01]  /*19630*/  @P3 MOV R4, R158 ;  /* 0x0000009e00043202 */ /* 0x001fe20000000f00 */
[----:B------:R-:W-:Y:S01]  /*19640*/  BSSY B1, `(.L_x_350) ;  /* 0x000000a000017945 */ /* 0x000fe20003800000 */
[----:B------:R-:W-:Y:S01]  /*19650*/  ISETP.GT.AND P2, PT, R0, 0x39, P1 ;  /* 0x000000390000780c */ /* 0x000fe20000f44270 */
        /* <DEDUP_REMOVED lines=8> */
.L_x_351:
[----:B------:R-:W-:Y:S05]  /*196e0*/  BSYNC B1 ;  /* 0x0000000000017941 */ /* 0x000fea0003800000 */
.L_x_350:
        /* <DEDUP_REMOVED lines=12> */
.L_x_353:
[----:B------:R-:W-:Y:S05]  /*197b0*/  BSYNC B1 ;  /* 0x0000000000017941 */ /* 0x000fea0003800000 */
.L_x_352:
        /* <DEDUP_REMOVED lines=9> */
.L_x_355:
[----:B------:R-:W-:Y:S05]  /*19850*/  BSYNC B1 ;  /* 0x0000000000017941 */ /* 0x000fea0003800000 */
.L_x_354:
        /* <DEDUP_REMOVED lines=9> */
.L_x_357:
[----:B------:R-:W-:Y:S05]  /*198f0*/  BSYNC B1 ;  /* 0x0000000000017941 */ /* 0x000fea0003800000 */
.L_x_356:
[----:B-----5:R-:W-:Y:S01]  /*19900*/  IMAD.U32 R5, R3, 0x10000, RZ ;  /* 0x0001000003057824 */ /* 0x020fe200078e00ff */
[----:B------:R-:W-:Y:S01]  /*19910*/  ISETP.GT.AND P2, PT, R0, 0x41, P1 ;  /* 0x000000410000780c */ /* 0x000fe20000f44270 */
[----:B0-----:R-:W-:Y:S01]  /*19920*/  @P3 IMAD.MOV.U32 R4, RZ, RZ, R158 ;  /* 0x000000ffff043224 */ /* 0x001fe200078e009e */
[----:B------:R-:W-:Y:S01]  /*19930*/  BSSY B1, `(.L_x_358) ;  /* 0x0000009000017945 */ /* 0x000fe20003800000 */
[----:B------:R-:W-:-:S04]  /*19940*/  FMUL R5, R5, R16 ;  /* 0x0000001005057220 */ /* 0x000fc80000400000 */
[----:B------:R-:W-:-:S05]  /*19950*/  FFMA R5, R58, R2, R5 ;  /* 0x000000023a057223 */ /* 0x000fca0000000005 */
[----:B------:R-:W-:-:S04]  /*19960*/  F2FP.BF16.F32.PACK_AB R5, RZ, R5 ;  /* 0x00000005ff05723e */ /* 0x000fc800000010ff */
[----:B------:R-:W-:Y:S02]  /*19970*/  PRMT R10, R5, 0x7610, R10 ;  /* 0x00007610050a7816 */ /* 0x000fe4000000000a */
[----:B------:R-:W-:-:S05]  /*19980*/  @P3 MOV R5, R159 ;  /* 0x0000009f00053202 */ /* 0x000fca0000000f00 */
[----:B------:R0:W-:Y:S01]  /*19990*/  @P3 STG.E.U16 desc[UR36][R4.64+0x80], R10 ;  /* 0x0000800a04003986 */ /* 0x0001e2000c101524 */
[----:B------:R-:W-:Y:S05]  /*199a0*/  @!P2 BRA `(.L_x_359) ;  /* 0x000000000004a947 */ /* 0x000fea0003800000 */
[----:B------:R0:W5:Y:S02]  /*199b0*/  LDG.E.LTC128B.U16 R3, desc[UR36][R12.64+0x82] ;  /* 0x000082240c037981 */ /* 0x000164000c1e1520 */
.L_x_359:
[----:B------:R-:W-:Y:S05]  /*199c0*/  BSYNC B1 ;  /* 0x0000000000017941 */ /* 0x000fea0003800000 */
.L_x_358:
[----:B0----5:R-:W-:Y:S01]  /*199d0*/  IMAD.U32 R5, R3, 0x10000, RZ ;  /* 0x0001000003057824 */ /* 0x021fe200078e00ff */
[----:B------:R-:W-:Y:S01]  /*199e0*/  ISETP.GT.AND P3, PT, R0, 0x48, P0 ;  /* 0x000000480000780c */ /* 0x000fe20000764270 */
[----:B------:R-:W-:Y:S02]  /*199f0*/  BSSY B1, `(.L_x_360) ;  /* 0x000000a000017945 */ /* 0x000fe40003800000 */
[----:B------:R-:W-:Y:S01]  /*19a00*/  FMUL R4, R5, R16 ;  /* 0x0000001005047220 */ /* 0x000fe20000400000 */
[----:B------:R-:W-:-:S03]  /*19a10*/  @P2 MOV R5, R159 ;  /* 0x0000009f00052202 */ /* 0x000fc60000000f00 */
[----:B------:R-:W-:-:S05]  /*19a20*/  FFMA R4, R59, R2, R4 ;  /* 0x000000023b047223 */ /* 0x000fca0000000004 */
[----:B------:R-:W-:-:S04]  /*19a30*/  F2FP.BF16.F32.PACK_AB R4, RZ, R4 ;  /* 0x00000004ff04723e */ /* 0x000fc800000010ff */
[----:B------:R-:W-:Y:S01]  /*19a40*/  PRMT R10, R4, 0x7610, R10 ;  /* 0x00007610040a7816 */ /* 0x000fe2000000000a */
[----:B------:R-:W-:-:S05]  /*19a50*/  @P2 IMAD.MOV.U32 R4, RZ, RZ, R158 ;  /* 0x000000ffff042224 */ /* 0x000fca00078e009e */
[----:B------:R0:W-:Y:S01]  /*19a60*/  @P2 STG.E.U16 desc[UR36][R4.64+0x82], R10 ;  /* 0x0000820a04002986 */ /* 0x0001e2000c101524 */
[----:B------:R-:W-:Y:S05]  /*19a70*/  @!P3 BRA `(.L_x_361) ;  /* 0x000000000004b947 */ /* 0x000fea0003800000 */
[----:B------:R0:W5:Y:S02]  /*19a80*/  LDG.E.LTC128B.U16 R3, desc[UR36][R6.64+0x90] ;  /* 0x0000902406037981 */ /* 0x000164000c1e1520 */
.L_x_361:
[----:B------:R-:W-:Y:S05]  /*19a90*/  BSYNC B1 ;  /* 0x0000000000017941 */ /* 0x000fea0003800000 */
.L_x_360:
        /* <DEDUP_REMOVED lines=9> */
.L_x_363:
[----:B------:R-:W-:Y:S05]  /*19b30*/  BSYNC B1 ;  /* 0x0000000000017941 */ /* 0x000fea0003800000 */
.L_x_362:
        /* <DEDUP_REMOVED lines=9> */
.L_x_365:
[----:B------:R-:W-:Y:S05]  /*19bd0*/  BSYNC B1 ;  /* 0x0000000000017941 */ /* 0x000fea0003800000 */
.L_x_364:
        /* <DEDUP_REMOVED lines=12> */
.L_x_367:
[----:B------:R-:W-:Y:S05]  /*19ca0*/  BSYNC B1 ;  /* 0x0000000000017941 */ /* 0x000fea0003800000 */
.L_x_366:
        /* <DEDUP_REMOVED lines=12> */
.L_x_369:
[----:B------:R-:W-:Y:S05]  /*19d70*/  BSYNC B1 ;  /* 0x0000000000017941 */ /* 0x000fea0003800000 */
.L_x_368:
        /* <DEDUP_REMOVED lines=9> */
.L_x_371:
[----:B------:R-:W-:Y:S05]  /*19e10*/  BSYNC B1 ;  /* 0x0000000000017941 */ /* 0x000fea0003800000 */
.L_x_370:
        /* <DEDUP_REMOVED lines=9> */
.L_x_373:
[----:B------:R-:W-:Y:S05]  /*19eb0*/  BSYNC B1 ;  /* 0x0000000000017941 */ /* 0x000fea0003800000 */
.L_x_372:
        /* <DEDUP_REMOVED lines=12> */
.L_x_375:
[----:B------:R-:W-:Y:S05]  /*19f80*/  BSYNC B1 ;  /* 0x0000000000017941 */ /* 0x000fea0003800000 */
.L_x_374:
        /* <DEDUP_REMOVED lines=12> */
.L_x_377:
[----:B------:R-:W-:Y:S05]  /*1a050*/  BSYNC B1 ;  /* 0x0000000000017941 */ /* 0x000fea0003800000 */
.L_x_376:
        /* <DEDUP_REMOVED lines=9> */
.L_x_379:
[----:B------:R-:W-:Y:S05]  /*1a0f0*/  BSYNC B1 ;  /* 0x0000000000017941 */ /* 0x000fea0003800000 */
.L_x_378:
        /* <DEDUP_REMOVED lines=9> */
.L_x_381:
[----:B------:R-:W-:Y:S05]  /*1a190*/  BSYNC B1 ;  /* 0x0000000000017941 */ /* 0x000fea0003800000 */
.L_x_380:
        /* <DEDUP_REMOVED lines=12> */
.L_x_383:
[----:B------:R-:W-:Y:S05]  /*1a260*/  BSYNC B1 ;  /* 0x0000000000017941 */ /* 0x000fea0003800000 */
.L_x_382:
        /* <DEDUP_REMOVED lines=12> */
.L_x_385:
[----:B------:R-:W-:Y:S05]  /*1a330*/  BSYNC B1 ;  /* 0x0000000000017941 */ /* 0x000fea0003800000 */
.L_x_384:
        /* <DEDUP_REMOVED lines=9> */
.L_x_387:
[----:B------:R-:W-:Y:S05]  /*1a3d0*/  BSYNC B1 ;  /* 0x0000000000017941 */ /* 0x000fea0003800000 */
.L_x_386:
        /* <DEDUP_REMOVED lines=9> */
.L_x_389:
[----:B------:R-:W-:Y:S05]  /*1a470*/  BSYNC B1 ;  /* 0x0000000000017941 */ /* 0x000fea0003800000 */
.L_x_388:
        /* <DEDUP_REMOVED lines=12> */
.L_x_391:
[----:B------:R-:W-:Y:S05]  /*1a540*/  BSYNC B1 ;  /* 0x0000000000017941 */ /* 0x000fea0003800000 */
.L_x_390:
        /* <DEDUP_REMOVED lines=12> */
.L_x_393:
[----:B------:R-:W-:Y:S05]  /*1a610*/  BSYNC B1 ;  /* 0x0000000000017941 */ /* 0x000fea0003800000 */
.L_x_392:
        /* <DEDUP_REMOVED lines=9> */
.L_x_395:
[----:B------:R-:W-:Y:S05]  /*1a6b0*/  BSYNC B1 ;  /* 0x0000000000017941 */ /* 0x000fea0003800000 */
.L_x_394:
        /* <DEDUP_REMOVED lines=9> */
.L_x_397:
[----:B------:R-:W-:Y:S05]  /*1a750*/  BSYNC B1 ;  /* 0x0000000000017941 */ /* 0x000fea0003800000 */
.L_x_396:
        /* <DEDUP_REMOVED lines=12> */
.L_x_399:
[----:B------:R-:W-:Y:S05]  /*1a820*/  BSYNC B1 ;  /* 0x0000000000017941 */ /* 0x000fea0003800000 */
.L_x_398:
        /* <DEDUP_REMOVED lines=12> */
.L_x_401:
[----:B------:R-:W-:Y:S05]  /*1a8f0*/  BSYNC B1 ;  /* 0x0000000000017941 */ /* 0x000fea0003800000 */
.L_x_400:
        /* <DEDUP_REMOVED lines=9> */
.L_x_403:
[----:B------:R-:W-:Y:S05]  /*1a990*/  BSYNC B1 ;  /* 0x0000000000017941 */ /* 0x000fea0003800000 */
.L_x_402:
        /* <DEDUP_REMOVED lines=9> */
.L_x_405:
[----:B------:R-:W-:Y:S05]  /*1aa30*/  BSYNC B1 ;  /* 0x0000000000017941 */ /* 0x000fea0003800000 */
.L_x_404:
        /* <DEDUP_REMOVED lines=12> */
.L_x_407:
[----:B------:R-:W-:Y:S05]  /*1ab00*/  BSYNC B1 ;  /* 0x0000000000017941 */ /* 0x000fea0003800000 */
.L_x_406:
        /* <DEDUP_REMOVED lines=12> */
.L_x_409:
[----:B------:R-:W-:Y:S05]  /*1abd0*/  BSYNC B1 ;  /* 0x0000000000017941 */ /* 0x000fea0003800000 */
.L_x_408:
        /* <DEDUP_REMOVED lines=9> */
.L_x_411:
[----:B------:R-:W-:Y:S05]  /*1ac70*/  BSYNC B1 ;  /* 0x0000000000017941 */ /* 0x000fea0003800000 */
.L_x_410:
        /* <DEDUP_REMOVED lines=9> */
.L_x_413:
[----:B------:R-:W-:Y:S05]  /*1ad10*/  BSYNC B1 ;  /* 0x0000000000017941 */ /* 0x000fea0003800000 */
.L_x_412:
        /* <DEDUP_REMOVED lines=12> */
.L_x_415:
[----:B------:R-:W-:Y:S05]  /*1ade0*/  BSYNC B1 ;  /* 0x0000000000017941 */ /* 0x000fea0003800000 */
.L_x_414:
        /* <DEDUP_REMOVED lines=12> */
.L_x_417:
[----:B------:R-:W-:Y:S05]  /*1aeb0*/  BSYNC B1 ;  /* 0x0000000000017941 */ /* 0x000fea0003800000 */
.L_x_416:
        /* <DEDUP_REMOVED lines=9> */
.L_x_419:
[----:B------:R-:W-:Y:S05]  /*1af50*/  BSYNC B1 ;  /* 0x0000000000017941 */ /* 0x000fea0003800000 */
.L_x_418:
        /* <DEDUP_REMOVED lines=9> */
.L_x_421:
[----:B------:R-:W-:Y:S05]  /*1aff0*/  BSYNC B1 ;  /* 0x0000000000017941 */ /* 0x000fea0003800000 */
.L_x_420:
        /* <DEDUP_REMOVED lines=12> */
.L_x_423:
[----:B------:R-:W-:Y:S05]  /*1b0c0*/  BSYNC B1 ;  /* 0x0000000000017941 */ /* 0x000fea0003800000 */
.L_x_422:
        /* <DEDUP_REMOVED lines=12> */
.L_x_425:
[----:B------:R-:W-:Y:S05]  /*1b190*/  BSYNC B1 ;  /* 0x0000000000017941 */ /* 0x000fea0003800000 */
.L_x_424:
        /* <DEDUP_REMOVED lines=9> */
.L_x_427:
[----:B------:R-:W-:Y:S05]  /*1b230*/  BSYNC B1 ;  /* 0x0000000000017941 */ /* 0x000fea0003800000 */
.L_x_426:
        /* <DEDUP_REMOVED lines=9> */
.L_x_429:
[----:B------:R-:W-:Y:S05]  /*1b2d0*/  BSYNC B1 ;  /* 0x0000000000017941 */ /* 0x000fea0003800000 */
.L_x_428:
        /* <DEDUP_REMOVED lines=12> */
.L_x_431:
[----:B------:R-:W-:Y:S05]  /*1b3a0*/  BSYNC B1 ;  /* 0x0000000000017941 */ /* 0x000fea0003800000 */
.L_x_430:
        /* <DEDUP_REMOVED lines=12> */
.L_x_433:
[----:B------:R-:W-:Y:S05]  /*1b470*/  BSYNC B1 ;  /* 0x0000000000017941 */ /* 0x000fea0003800000 */
.L_x_432:
        /* <DEDUP_REMOVED lines=9> */
.L_x_435:
[----:B------:R-:W-:Y:S05]  /*1b510*/  BSYNC B1 ;  /* 0x0000000000017941 */ /* 0x000fea0003800000 */
.L_x_434:
        /* <DEDUP_REMOVED lines=9> */
.L_x_437:
[----:B------:R-:W-:Y:S05]  /*1b5b0*/  BSYNC B1 ;  /* 0x0000000000017941 */ /* 0x000fea0003800000 */
.L_x_436:
        /* <DEDUP_REMOVED lines=12> */
.L_x_439:
[----:B------:R-:W-:Y:S05]  /*1b680*/  BSYNC B1 ;  /* 0x0000000000017941 */ /* 0x000fea0003800000 */
.L_x_438:
        /* <DEDUP_REMOVED lines=12> */
.L_x_441:
[----:B------:R-:W-:Y:S05]  /*1b750*/  BSYNC B1 ;  /* 0x0000000000017941 */ /* 0x000fea0003800000 */
.L_x_440:
        /* <DEDUP_REMOVED lines=9> */
.L_x_443:
[----:B------:R-:W-:Y:S05]  /*1b7f0*/  BSYNC B1 ;  /* 0x0000000000017941 */ /* 0x000fea0003800000 */
.L_x_442:
        /* <DEDUP_REMOVED lines=9> */
.L_x_445:
[----:B------:R-:W-:Y:S05]  /*1b890*/  BSYNC B1 ;  /* 0x0000000000017941 */ /* 0x000fea0003800000 */
.L_x_444:
        /* <DEDUP_REMOVED lines=12> */
.L_x_447:
[----:B------:R-:W-:Y:S05]  /*1b960*/  BSYNC B1 ;  /* 0x0000000000017941 */ /* 0x000fea0003800000 */
.L_x_446:
        /* <DEDUP_REMOVED lines=12> */
.L_x_449:
[----:B------:R-:W-:Y:S05]  /*1ba30*/  BSYNC B1 ;  /* 0x0000000000017941 */ /* 0x000fea0003800000 */
.L_x_448:
        /* <DEDUP_REMOVED lines=9> */
.L_x_451:
[----:B------:R-:W-:Y:S05]  /*1bad0*/  BSYNC B1 ;  /* 0x0000000000017941 */ /* 0x000fea0003800000 */
.L_x_450:
        /* <DEDUP_REMOVED lines=9> */
.L_x_453:
[----:B------:R-:W-:Y:S05]  /*1bb70*/  BSYNC B1 ;  /* 0x0000000000017941 */ /* 0x000fea0003800000 */
.L_x_452:
        /* <DEDUP_REMOVED lines=12> */
.L_x_455:
[----:B------:R-:W-:Y:S05]  /*1bc40*/  BSYNC B1 ;  /* 0x0000000000017941 */ /* 0x000fea0003800000 */
.L_x_454:
        /* <DEDUP_REMOVED lines=12> */
.L_x_457:
[----:B------:R-:W-:Y:S05]  /*1bd10*/  BSYNC B1 ;  /* 0x0000000000017941 */ /* 0x000fea0003800000 */
.L_x_456:
        /* <DEDUP_REMOVED lines=9> */
.L_x_459:
[----:B------:R-:W-:Y:S05]  /*1bdb0*/  BSYNC B1 ;  /* 0x0000000000017941 */ /* 0x000fea0003800000 */
.L_x_458:
        /* <DEDUP_REMOVED lines=9> */
.L_x_461:
[----:B------:R-:W-:Y:S05]  /*1be50*/  BSYNC B1 ;  /* 0x0000000000017941 */ /* 0x000fea0003800000 */
.L_x_460:
        /* <DEDUP_REMOVED lines=12> */
.L_x_463:
[----:B------:R-:W-:Y:S05]  /*1bf20*/  BSYNC B1 ;  /* 0x0000000000017941 */ /* 0x000fea0003800000 */
.L_x_462:
        /* <DEDUP_REMOVED lines=12> */
.L_x_465:
[----:B------:R-:W-:Y:S05]  /*1bff0*/  BSYNC B1 ;  /* 0x0000000000017941 */ /* 0x000fea0003800000 */
.L_x_464:
        /* <DEDUP_REMOVED lines=9> */
.L_x_467:
[----:B------:R-:W-:Y:S05]  /*1c090*/  BSYNC B1 ;  /* 0x0000000000017941 */ /* 0x000fea0003800000 */
.L_x_466:
        /* <DEDUP_REMOVED lines=9> */
.L_x_469:
[----:B------:R-:W-:Y:S05]  /*1c130*/  BSYNC B1 ;  /* 0x0000000000017941 */ /* 0x000fea0003800000 */
.L_x_468:
        /* <DEDUP_REMOVED lines=12> */
.L_x_471:
[----:B------:R-:W-:Y:S05]  /*1c200*/  BSYNC B1 ;  /* 0x0000000000017941 */ /* 0x000fea0003800000 */
.L_x_470:
        /* <DEDUP_REMOVED lines=12> */
.L_x_473:
[----:B------:R-:W-:Y:S05]  /*1c2d0*/  BSYNC B1 ;  /* 0x0000000000017941 */ /* 0x000fea0003800000 */
.L_x_472:
        /* <DEDUP_REMOVED lines=9> */
.L_x_475:
[----:B------:R-:W-:Y:S05]  /*1c370*/  BSYNC B1 ;  /* 0x0000000000017941 */ /* 0x000fea0003800000 */
.L_x_474:
        /* <DEDUP_REMOVED lines=9> */
.L_x_477:
[----:B------:R-:W-:Y:S05]  /*1c410*/  BSYNC B1 ;  /* 0x0000000000017941 */ /* 0x000fea0003800000 */
.L_x_476:
        /* <DEDUP_REMOVED lines=12> */
.L_x_479:
[----:B------:R-:W-:Y:S05]  /*1c4e0*/  BSYNC B1 ;  /* 0x0000000000017941 */ /* 0x000fea0003800000 */
.L_x_478:
        /* <DEDUP_REMOVED lines=12> */
.L_x_481:
[----:B------:R-:W-:Y:S05]  /*1c5b0*/  BSYNC B1 ;  /* 0x0000000000017941 */ /* 0x000fea0003800000 */
.L_x_480:
        /* <DEDUP_REMOVED lines=9> */
.L_x_483:
[----:B------:R-:W-:Y:S05]  /*1c650*/  BSYNC B1 ;  /* 0x0000000000017941 */ /* 0x000fea0003800000 */
.L_x_482:
        /* <DEDUP_REMOVED lines=9> */
.L_x_485:
[----:B------:R-:W-:Y:S05]  /*1c6f0*/  BSYNC B1 ;  /* 0x0000000000017941 */ /* 0x000fea0003800000 */
.L_x_484:
        /* <DEDUP_REMOVED lines=12> */
.L_x_487:
[----:B------:R-:W-:Y:S05]  /*1c7c0*/  BSYNC B1 ;  /* 0x0000000000017941 */ /* 0x000fea0003800000 */
.L_x_486:
        /* <DEDUP_REMOVED lines=12> */
.L_x_489:
[----:B------:R-:W-:Y:S05]  /*1c890*/  BSYNC B1 ;  /* 0x0000000000017941 */ /* 0x000fea0003800000 */
.L_x_488:
        /* <DEDUP_REMOVED lines=9> */
.L_x_491:
[----:B------:R-:W-:Y:S05]  /*1c930*/  BSYNC B1 ;  /* 0x0000000000017941 */ /* 0x000fea0003800000 */
.L_x_490:
        /* <DEDUP_REMOVED lines=9> */
.L_x_493:
[----:B------:R-:W-:Y:S05]  /*1c9d0*/  BSYNC B1 ;  /* 0x0000000000017941 */ /* 0x000fea0003800000 */
.L_x_492:
        /* <DEDUP_REMOVED lines=12> */
.L_x_495:
[----:B------:R-:W-:Y:S05]  /*1caa0*/  BSYNC B1 ;  /* 0x0000000000017941 */ /* 0x000fea0003800000 */
.L_x_494:
        /* <DEDUP_REMOVED lines=12> */
.L_x_497:
[----:B------:R-:W-:Y:S05]  /*1cb70*/  BSYNC B1 ;  /* 0x0000000000017941 */ /* 0x000fea0003800000 */
.L_x_496:
        /* <DEDUP_REMOVED lines=9> */
.L_x_499:
[----:B------:R-:W-:Y:S05]  /*1cc10*/  BSYNC B1 ;  /* 0x0000000000017941 */ /* 0x000fea0003800000 */
.L_x_498:
        /* <DEDUP_REMOVED lines=9> */
.L_x_501:
[----:B------:R-:W-:Y:S05]  /*1ccb0*/  BSYNC B1 ;  /* 0x0000000000017941 */ /* 0x000fea0003800000 */
.L_x_500:
        /* <DEDUP_REMOVED lines=12> */
.L_x_503:
[----:B------:R-:W-:Y:S05]  /*1cd80*/  BSYNC B1 ;  /* 0x0000000000017941 */ /* 0x000fea0003800000 */
.L_x_502:
        /* <DEDUP_REMOVED lines=12> */
.L_x_505:
[----:B------:R-:W-:Y:S05]  /*1ce50*/  BSYNC B1 ;  /* 0x0000000000017941 */ /* 0x000fea0003800000 */
.L_x_504:
        /* <DEDUP_REMOVED lines=9> */
.L_x_507:
[----:B------:R-:W-:Y:S05]  /*1cef0*/  BSYNC B1 ;  /* 0x0000000000017941 */ /* 0x000fea0003800000 */
.L_x_506:
        /* <DEDUP_REMOVED lines=9> */
.L_x_509:
[----:B------:R-:W-:Y:S05]  /*1cf90*/  BSYNC B1 ;  /* 0x0000000000017941 */ /* 0x000fea0003800000 */
.L_x_508:
        /* <DEDUP_REMOVED lines=12> */
.L_x_511:
[----:B------:R-:W-:Y:S05]  /*1d060*/  BSYNC B1 ;  /* 0x0000000000017941 */ /* 0x000fea0003800000 */
.L_x_510:
        /* <DEDUP_REMOVED lines=12> */
.L_x_513:
[----:B------:R-:W-:Y:S05]  /*1d130*/  BSYNC B1 ;  /* 0x0000000000017941 */ /* 0x000fea0003800000 */
.L_x_512:
        /* <DEDUP_REMOVED lines=9> */
.L_x_515:
[----:B------:R-:W-:Y:S05]  /*1d1d0*/  BSYNC B1 ;  /* 0x0000000000017941 */ /* 0x000fea0003800000 */
.L_x_514:
        /* <DEDUP_REMOVED lines=9> */
.L_x_517:
[----:B------:R-:W-:Y:S05]  /*1d270*/  BSYNC B1 ;  /* 0x0000000000017941 */ /* 0x000fea0003800000 */
.L_x_516:
        /* <DEDUP_REMOVED lines=12> */
.L_x_519:
[----:B------:R-:W-:Y:S05]  /*1d340*/  BSYNC B1 ;  /* 0x0000000000017941 */ /* 0x000fea0003800000 */
.L_x_518:
        /* <DEDUP_REMOVED lines=12> */
.L_x_521:
[----:B------:R-:W-:Y:S05]  /*1d410*/  BSYNC B1 ;  /* 0x0000000000017941 */ /* 0x000fea0003800000 */
.L_x_520:
        /* <DEDUP_REMOVED lines=9> */
.L_x_523:
[----:B------:R-:W-:Y:S05]  /*1d4b0*/  BSYNC B1 ;  /* 0x0000000000017941 */ /* 0x000fea0003800000 */
.L_x_522:
        /* <DEDUP_REMOVED lines=9> */
.L_x_525:
[----:B------:R-:W-:Y:S05]  /*1d550*/  BSYNC B1 ;  /* 0x0000000000017941 */ /* 0x000fea0003800000 */
.L_x_524:
        /* <DEDUP_REMOVED lines=12> */
.L_x_527:
[----:B------:R-:W-:Y:S05]  /*1d620*/  BSYNC B1 ;  /* 0x0000000000017941 */ /* 0x000fea0003800000 */
.L_x_526:
        /* <DEDUP_REMOVED lines=12> */
.L_x_529:
[----:B------:R-:W-:Y:S05]  /*1d6f0*/  BSYNC B1 ;  /* 0x0000000000017941 */ /* 0x000fea0003800000 */
.L_x_528:
        /* <DEDUP_REMOVED lines=9> */
.L_x_531:
[----:B------:R-:W-:Y:S05]  /*1d790*/  BSYNC B1 ;  /* 0x0000000000017941 */ /* 0x000fea0003800000 */
.L_x_530:
        /* <DEDUP_REMOVED lines=9> */
.L_x_533:
[----:B------:R-:W-:Y:S05]  /*1d830*/  BSYNC B1 ;  /* 0x0000000000017941 */ /* 0x000fea0003800000 */
.L_x_532:
        /* <DEDUP_REMOVED lines=12> */
.L_x_535:
[----:B------:R-:W-:Y:S05]  /*1d900*/  BSYNC B1 ;  /* 0x0000000000017941 */ /* 0x000fea0003800000 */
.L_x_534:
        /* <DEDUP_REMOVED lines=12> */
.L_x_537:
[----:B------:R-:W-:Y:S05]  /*1d9d0*/  BSYNC B1 ;  /* 0x0000000000017941 */ /* 0x000fea0003800000 */
.L_x_536:
        /* <DEDUP_REMOVED lines=9> */
.L_x_539:
[----:B------:R-:W-:Y:S05]  /*1da70*/  BSYNC B1 ;  /* 0x0000000000017941 */ /* 0x000fea0003800000 */
.L_x_538:
        /* <DEDUP_REMOVED lines=9> */
.L_x_541:
[----:B------:R-:W-:Y:S05]  /*1db10*/  BSYNC B1 ;  /* 0x0000000000017941 */ /* 0x000fea0003800000 */
.L_x_540:
[----:B-----5:R-:W-:Y:S01]  /*1db20*/  IMAD.U32 R5, R3, 0x10000, RZ ;  /* 0x0001000003057824 */ /* 0x020fe200078e00ff */
[----:B0-----:R-:W-:Y:S01]  /*1db30*/  @P2 MOV R4, R158 ;  /* 0x0000009e00042202 */ /* 0x001fe20000000f00 */
[----:B------:R-:W-:Y:S01]  /*1db40*/  BSSY B1, `(.L_x_542) ;  /* 0x000000a000017945 */ /* 0x000fe20003800000 */
[----:B------:R-:W-:Y:S01]  /*1db50*/  ISETP.GT.AND P1, PT, R0, 0xf9, P1 ;  /* 0x000000f90000780c */ /* 0x000fe20000f24270 */
[----:B------:R-:W-:-:S04]  /*1db60*/  FMUL R5, R5, R16 ;  /* 0x0000001005057220 */ /* 0x000fc80000400000 */
[----:B------:R-:W-:-:S05]  /*1db70*/  FFMA R5, R150, R2, R5 ;  /* 0x0000000296057223 */ /* 0x000fca0000000005 */
[----:B------:R-:W-:-:S04]  /*1db80*/  F2FP.BF16.F32.PACK_AB R5, RZ, R5 ;  /* 0x00000005ff05723e */ /* 0x000fc800000010ff */
[----:B-1--4-:R-:W-:Y:S01]  /*1db90*/  PRMT R6, R5, 0x7610, R6 ;  /* 0x0000761005067816 */ /* 0x012fe20000000006 */
[----:B------:R-:W-:-:S05]  /*1dba0*/  @P2 IMAD.MOV.U32 R5, RZ, RZ, R159 ;  /* 0x000000ffff052224 */ /* 0x000fca00078e009f */
[----:B------:R0:W-:Y:S01]  /*1dbb0*/  @P2 STG.E.U16 desc[UR36][R4.64+0x1f0], R6 ;  /* 0x0001f00604002986 */ /* 0x0001e2000c101524 */
[----:B------:R-:W-:Y:S05]  /*1dbc0*/  @!P1 BRA `(.L_x_543) ;  /* 0x0000000000049947 */ /* 0x000fea0003800000 */
[----:B------:R1:W5:Y:S02]  /*1dbd0*/  LDG.E.LTC128B.U16 R3, desc[UR36][R12.64+0x1f2] ;  /* 0x0001f2240c037981 */ /* 0x000364000c1e1520 */
.L_x_543:
[----:B------:R-:W-:Y:S05]  /*1dbe0*/  BSYNC B1 ;  /* 0x0000000000017941 */ /* 0x000fea0003800000 */
.L_x_542:
[----:B------:R-:W-:Y:S05]  /*1dbf0*/  @!P1 BRA `(.L_x_544) ;  /* 0x0000004c00b09947 */ /* 0x000fea0003800000 */
[----:B-----5:R-:W-:-:S04]  /*1dc00*/  IMAD.U32 R3, R3, 0x10000, RZ ;  /* 0x0001000003037824 */ /* 0x020fc800078e00ff */
[----:B------:R-:W-:-:S04]  /*1dc10*/  FMUL R0, R3, R16 ;  /* 0x0000001003007220 */ /* 0x000fc80000400000 */
[----:B------:R-:W-:-:S05]  /*1dc20*/  FFMA R0, R151, R2, R0 ;  /* 0x0000000297007223 */ /* 0x000fca0000000000 */
[----:B------:R-:W-:-:S05]  /*1dc30*/  F2FP.BF16.F32.PACK_AB R0, RZ, R0 ;  /* 0x00000000ff00723e */ /* 0x000fca00000010ff */
[----:B------:R4:W-:Y:S01]  /*1dc40*/  STG.E.U16 desc[UR36][R158.64+0x1f2], R0 ;  /* 0x0001f2009e007986 */ /* 0x0009e2000c101524 */
[----:B------:R-:W-:Y:S05]  /*1dc50*/  BRA `(.L_x_544) ;  /* 0x0000004c00987947 */ /* 0x000fea0003800000 */
.L_x_37:
[----:B------:R-:W2:Y:S01]  /*1dc60*/  LDL.LU R3, [R1] ;  /* 0x0000000001037983 */ /* 0x000ea20000300800 */
[----:B------:R-:W-:-:S03]  /*1dc70*/  ULDC.64 UR4, c[0x0][0x7c0] ;  /* 0x0001f00000047ab9 */ /* 0x000fc60000000a00 */
[----:B------:R-:W3:Y:S04]  /*1dc80*/  LDL.LU R9, [R1+0x60] ;  /* 0x0000600001097983 */ /* 0x000ee80000300800 */
[----:B------:R-:W4:Y:S04]  /*1dc90*/  LDL.LU R11, [R1+0x8c] ;  /* 0x00008c00010b7983 */ /* 0x000f280000300800 */
[----:B------:R-:W5:Y:S04]  /*1dca0*/  LDL.LU R235, [R1+0x98] ;  /* 0x0000980001eb7983 */ /* 0x000f680000300800 */
        /* <DEDUP_REMOVED lines=76> */
[----:B------:R-:W5:Y:S01]  /*1e170*/  LDL.LU R158, [R1+0x1cc] ;  /* 0x0001cc00019e7983 */ /* 0x000f620000300800 */
[----:B--2---:R-:W-:-:S03]  /*1e180*/  FMUL R3, R3, R2 ;  /* 0x0000000203037220 */ /* 0x004fc60000400000 */
[----:B------:R-:W2:Y:S01]  /*1e190*/  LDL.LU R157, [R1+0x1d0] ;  /* 0x0001d000019d7983 */ /* 0x000ea20000300800 */
[----:B------:R-:W-:-:S03]  /*1e1a0*/  LEA R4, P0, R6, UR4, 0x1 ;  /* 0x0000000406047c11 */ /* 0x000fc6000f8008ff */
[----:B------:R-:W2:Y:S04]  /*1e1b0*/  LDL.LU R156, [R1+0x1d4] ;  /* 0x0001d400019c7983 */ /* 0x000ea80000300800 */
[----:B------:R-:W2:Y:S04]  /*1e1c0*/  LDL.LU R155, [R1+0x1d8] ;  /* 0x0001d800019b7983 */ /* 0x000ea80000300800 */
[----:B------:R-:W2:Y:S04]  /*1e1d0*/  LDL.LU R154, [R1+0x1dc] ;  /* 0x0001dc00019a7983 */ /* 0x000ea80000300800 */
[----:B------:R-:W2:Y:S01]  /*1e1e0*/  LDL.LU R153, [R1+0x1e0] ;  /* 0x0001e00001997983 */ /* 0x000ea20000300800 */
[----:B------:R-:W-:-:S03]  /*1e1f0*/  LEA.HI.X R5, R6, UR5, R10, 0x1, P0 ;  /* 0x0000000506057c11 */ /* 0x000fc600080f0c0a */
[----:B------:R-:W2:Y:S01]  /*1e200*/  LDL.LU R152, [R1+0x1e4] ;  /* 0x0001e40001987983 */ /* 0x000ea20000300800 */
[----:B------:R-:W-:-:S03]  /*1e210*/  F2FP.BF16.F32.PACK_AB R3, RZ, R3 ;  /* 0x00000003ff03723e */ /* 0x000fc600000010ff */
[----:B------:R-:W2:Y:S04]  /*1e220*/  LDL.LU R23, [R1+0x1e8] ;  /* 0x0001e80001177983 */ /* 0x000ea80000300800 */
[----:B------:R-:W2:Y:S04]  /*1e230*/  LDL.LU R22, [R1+0x1ec] ;  /* 0x0001ec0001167983 */ /* 0x000ea80000300800 */
[----:B------:R-:W2:Y:S04]  /*1e240*/  LDL.LU R21, [R1+0x1f0] ;  /* 0x0001f00001157983 */ /* 0x000ea80000300800 */
[----:B------:R-:W2:Y:S04]  /*1e250*/  LDL.LU R20, [R1+0x1f4] ;  /* 0x0001f40001147983 */ /* 0x000ea80000300800 */
[----:B------:R-:W2:Y:S04]  /*1e260*/  LDL.LU R19, [R1+0x1f8] ;  /* 0x0001f80001137983 */ /* 0x000ea80000300800 */
[----:B------:R-:W2:Y:S04]  /*1e270*/  LDL.LU R18, [R1+0x1fc] ;  /* 0x0001fc0001127983 */ /* 0x000ea80000300800 */
[----:B------:R-:W3:Y:S04]  /*1e280*/  LDL.LU R7, [R1+0x8] ;  /* 0x0000080001077983 */ /* 0x000ee80000300800 */
[----:B------:R-:W4:Y:S04]  /*1e290*/  LDL.LU R6, [R1+0xc] ;  /* 0x00000c0001067983 */ /* 0x000f280000300800 */
[----:B------:R0:W-:Y:S04]  /*1e2a0*/  @P1 STG.E.U16 desc[UR36][R4.64], R3 ;  /* 0x0000000304001986 */ /* 0x0001e8000c101524 */
[----:B0-----:R-:W5:Y:S01]  /*1e2b0*/  LDL.LU R3, [R1+0x4] ;  /* 0x0000040001037983 */ /* 0x001f620000300800 */
[----:B------:R-:W-:Y:S01]  /*1e2c0*/  ISETP.GT.AND P0, PT, R0, 0x1, P3 ;  /* 0x000000010000780c */ /* 0x000fe20001f04270 */
[----:B------:R-:W-:Y:S01]  /*1e2d0*/  USHF.L.U32 UR5, UR8, 0x4, URZ ;  /* 0x0000000408057899 */ /* 0x000fe2000800063f */
[----:B------:R-:W-:Y:S01]  /*1e2e0*/  ISETP.GT.AND P2, PT, R17, 0x8, PT ;  /* 0x000000081100780c */ /* 0x000fe20003f44270 */
[----:B------:R-:W-:Y:S01]  /*1e2f0*/  USHF.L.U64.HI UR4, UR8, 0x4, UR9 ;  /* 0x0000000408047899 */ /* 0x000fe20008010209 */
[----:B---3--:R-:W-:-:S05]  /*1e300*/  FMUL R7, R7, R2 ;  /* 0x0000000207077220 */ /* 0x008fca0000400000 */
[----:B------:R-:W-:-:S04]  /*1e310*/  F2FP.BF16.F32.PACK_AB R7, RZ, R7 ;  /* 0x00000007ff07723e */ /* 0x000fc800000010ff */
[----:B------:R-:W-:Y:S01]  /*1e320*/  PRMT R8, R7, 0x7610, R8 ;  /* 0x0000761007087816 */ /* 0x000fe20000000008 */
[----:B-----5:R-:W-:-:S05]  /*1e330*/  FMUL R3, R3, R2 ;  /* 0x0000000203037220 */ /* 0x020fca0000400000 */
[----:B------:R-:W-:-:S05]  /*1e340*/  F2FP.BF16.F32.PACK_AB R3, RZ, R3 ;  /* 0x00000003ff03723e */ /* 0x000fca00000010ff */
[----:B------:R4:W-:Y:S01]  /*1e350*/  @P0 STG.E.U16 desc[UR36][R4.64+0x2], R3 ;  /* 0x0000020304000986 */ /* 0x0009e2000c101524 */
[----:B------:R-:W-:Y:S01]  /*1e360*/  ISETP.GT.AND P0, PT, R0, RZ, P2 ;  /* 0x000000ff0000720c */ /* 0x000fe20001704270 */
[----:B----4-:R-:W-:Y:S01]  /*1e370*/  FMUL R3, R6, R2 ;  /* 0x0000000206037220 */ /* 0x010fe20000400000 */
[----:B------:R-:W-:-:S04]  /*1e380*/  IADD3 R6, P1, R4, UR5, RZ ;  /* 0x0000000504067c10 */ /* 0x000fc8000ff3e0ff */
[----:B------:R-:W-:Y:S02]  /*1e390*/  IADD3.X R7, R5, UR4, RZ, P1, !PT ;  /* 0x0000000405077c10 */ /* 0x000fe40008ffe4ff */
[----:B------:R-:W-:-:S05]  /*1e3a0*/  F2FP.BF16.F32.PACK_AB R3, RZ, R3 ;  /* 0x00000003ff03723e */ /* 0x000fca00000010ff */
[----:B------:R0:W-:Y:S01]  /*1e3b0*/  @P0 STG.E.U16 desc[UR36][R6.64], R8 ;  /* 0x0000000806000986 */ /* 0x0001e2000c101524 */
[----:B------:R-:W-:-:S03]  /*1e3c0*/  ISETP.GT.AND P0, PT, R0, 0x1, P2 ;  /* 0x000000010000780c */ /* 0x000fc60001704270 */
[----:B0-----:R-:W3:Y:S10]  /*1e3d0*/  LDL.LU R8, [R1+0x50] ;  /* 0x0000500001087983 */ /* 0x001ef40000300800 */
[----:B------:R0:W-:Y:S04]  /*1e3e0*/  @P0 STG.E.U16 desc[UR36][R6.64+0x2], R3 ;  /* 0x0000020306000986 */ /* 0x0001e8000c101524 */
[----:B0-----:R-:W4:Y:S01]  /*1e3f0*/  LDL.LU R3, [R1+0x10] ;  /* 0x0000100001037983 */ /* 0x001f220000300800 */
[----:B------:R-:W-:Y:S01]  /*1e400*/  ISETP.GT.AND P0, PT, R0, 0x8, P3 ;  /* 0x000000080000780c */ /* 0x000fe20001f04270 */
[----:B----4-:R-:W-:-:S05]  /*1e410*/  FMUL R3, R3, R2 ;  /* 0x0000000203037220 */ /* 0x010fca0000400000 */
[----:B------:R-:W-:-:S07]  /*1e420*/  F2FP.BF16.F32.PACK_AB R3, RZ, R3 ;  /* 0x00000003ff03723e */ /* 0x000fce00000010ff */
        /* <DEDUP_REMOVED lines=73> */
[----:B---3--:R-:W-:-:S05]  /*1e8c0*/  FMUL R8, R8, R2 ;  /* 0x0000000208087220 */ /* 0x008fca0000400000 */
[----:B------:R-:W-:Y:S01]  /*1e8d0*/  F2FP.BF16.F32.PACK_AB R8, RZ, R8 ;  /* 0x00000008ff08723e */ /* 0x000fe200000010ff */
[----:B----4-:R-:W-:-:S05]  /*1e8e0*/  FMUL R3, R3, R2 ;  /* 0x0000000203037220 */ /* 0x010fca0000400000 */
[----:B------:R-:W-:-:S05]  /*1e8f0*/  F2FP.BF16.F32.PACK_AB R3, RZ, R3 ;  /* 0x00000003ff03723e */ /* 0x000fca00000010ff */
[----:B------:R0:W-:Y:S01]  /*1e900*/  @P0 STG.E.U16 desc[UR36][R6.64+0x42], R3 ;  /* 0x0000420306000986 */ /* 0x0001e2000c101524 */
[----:B------:R-:W-:-:S03]  /*1e910*/  ISETP.GT.AND P0, PT, R0, 0x28, P3 ;  /* 0x000000280000780c */ /* 0x000fc60001f04270 */
[----:B0-----:R-:W3:Y:S01]  /*1e920*/  LDL.LU R3, [R1+0x54] ;  /* 0x0000540001037983 */ /* 0x001ee20000300800 */
[----:B------:R-:W-:-:S09]  /*1e930*/  ISETP.GT.AND P1, PT, R0, 0x29, P3 ;  /* 0x000000290000780c */ /* 0x000fd20001f24270 */
[----:B------:R0:W-:Y:S04]  /*1e940*/  @P0 STG.E.U16 desc[UR36][R4.64+0x50], R8 ;  /* 0x0000500804000986 */ /* 0x0001e8000c101524 */
[----:B0-----:R-:W4:Y:S01]  /*1e950*/  LDL.LU R8, [R1+0x58] ;  /* 0x0000580001087983 */ /* 0x001f220000300800 */
[----:B---3--:R-:W-:-:S05]  /*1e960*/  FMUL R3, R3, R2 ;  /* 0x0000000203037220 */ /* 0x008fca0000400000 */
[----:B------:R-:W-:-:S05]  /*1e970*/  F2FP.BF16.F32.PACK_AB R3, RZ, R3 ;  /* 0x00000003ff03723e */ /* 0x000fca00000010ff */
[----:B------:R0:W-:Y:S01]  /*1e980*/  @P1 STG.E.U16 desc[UR36][R4.64+0x52], R3 ;  /* 0x0000520304001986 */ /* 0x0001e2000c101524 */
[----:B----4-:R-:W-:-:S05]  /*1e990*/  FMUL R8, R8, R2 ;  /* 0x0000000208087220 */ /* 0x010fca0000400000 */
[----:B------:R-:W-:Y:S01]  /*1e9a0*/  F2FP.BF16.F32.PACK_AB R8, RZ, R8 ;  /* 0x00000008ff08723e */ /* 0x000fe200000010ff */
[----:B0-----:R-:W3:Y:S03]  /*1e9b0*/  LDL.LU R3, [R1+0x5c] ;  /* 0x00005c0001037983 */ /* 0x001ee60000300800 */
[----:B------:R-:W-:Y:S02]  /*1e9c0*/  PRMT R10, R8, 0x7610, R10 ;  /* 0x00007610080a7816 */ /* 0x000fe4000000000a */
[----:B------:R-:W4:Y:S01]  /*1e9d0*/  LDL.LU R8, [R1+0x64] ;  /* 0x0000640001087983 */ /* 0x000f220000300800 */
[C---:B------:R-:W-:Y:S02]  /*1e9e0*/  ISETP.GT.AND P1, PT, R0.reuse, 0x28, P2 ;  /* 0x000000280000780c */ /* 0x040fe40001724270 */
[C---:B------:R-:W-:Y:S02]  /*1e9f0*/  ISETP.GT.AND P4, PT, R0.reuse, 0x29, P2 ;  /* 0x000000290000780c */ /* 0x040fe40001784270 */
[C---:B------:R-:W-:Y:S01]  /*1ea00*/  ISETP.GT.AND P5, PT, R0.reuse, 0x30, P3 ;  /* 0x000000300000780c */ /* 0x040fe20001fa4270 */
[----:B------:R-:W-:Y:S01]  /*1ea10*/  FMUL R9, R9, R2 ;  /* 0x0000000209097220 */ /* 0x000fe20000400000 */
[----:B------:R-:W-:-:S04]  /*1ea20*/  ISETP.GT.AND P0, PT, R0, 0x31, P3 ;  /* 0x000000310000780c */ /* 0x000fc80001f04270 */
[----:B------:R-:W-:-:S03]  /*1ea30*/  F2FP.BF16.F32.PACK_AB R9, RZ, R9 ;  /* 0x00000009ff09723e */ /* 0x000fc600000010ff */
[----:B------:R0:W-:Y:S04]  /*1ea40*/  @P1 STG.E.U16 desc[UR36][R6.64+0x50], R10 ;  /* 0x0000500a06001986 */ /* 0x0001e8000c101524 */
[----:B0-----:R-:W5:Y:S01]  /*1ea50*/  LDL.LU R10, [R1+0x74] ;  /* 0x00007400010a7983 */ /* 0x001f620000300800 */
[----:B---3--:R-:W-:-:S05]  /*1ea60*/  FMUL R3, R3, R2 ;  /* 0x0000000203037220 */ /* 0x008fca0000400000 */
[----:B------:R-:W-:Y:S01]  /*1ea70*/  F2FP.BF16.F32.PACK_AB R3, RZ, R3 ;  /* 0x00000003ff03723e */ /* 0x000fe200000010ff */
[----:B----4-:R-:W-:-:S04]  /*1ea80*/  FMUL R8, R8, R2 ;  /* 0x0000000208087220 */ /* 0x010fc80000400000 */
[----:B------:R0:W-:Y:S04]  /*1ea90*/  @P4 STG.E.U16 desc[UR36][R6.64+0x52], R3 ;  /* 0x0000520306004986 */ /* 0x0001e8000c101524 */
[----:B------:R1:W-:Y:S01]  /*1eaa0*/  @P5 STG.E.U16 desc[UR36][R4.64+0x60], R9 ;  /* 0x0000600904005986 */ /* 0x0003e2000c101524 */
[----:B0-----:R-:W-:-:S03]  /*1eab0*/  F2FP.BF16.F32.PACK_AB R3, RZ, R8 ;  /* 0x00000008ff03723e */ /* 0x001fc600000010ff */
[----:B------:R-:W3:Y:S01]  /*1eac0*/  LDL.LU R8, [R1+0x68] ;  /* 0x0000680001087983 */ /* 0x000ee20000300800 */
[----:B-1----:R-:W-:-:S03]  /*1ead0*/  PRMT R9, R3, 0x7610, R9 ;  /* 0x0000761003097816 */ /* 0x002fc60000000009 */
[----:B------:R-:W4:Y:S04]  /*1eae0*/  LDL.LU R3, [R1+0x6c] ;  /* 0x00006c0001037983 */ /* 0x000f280000300800 */
[----:B------:R0:W-:Y:S04]  /*1eaf0*/  @P0 STG.E.U16 desc[UR36][R4.64+0x62], R9 ;  /* 0x0000620904000986 */ /* 0x0001e8000c101524 */
[----:B0-----:R-:W2:Y:S01]  /*1eb00*/  LDL.LU R9, [R1+0x70] ;  /* 0x0000700001097983 */ /* 0x001ea20000300800 */
[----:B------:R-:W-:Y:S01]  /*1eb10*/  ISETP.GT.AND P1, PT, R0, 0x30, P2 ;  /* 0x000000300000780c */ /* 0x000fe20001724270 */
[----:B---3--:R-:W-:-:S05]  /*1eb20*/  FMUL R8, R8, R2 ;  /* 0x0000000208087220 */ /* 0x008fca0000400000 */
[----:B------:R-:W-:-:S07]  /*1eb30*/  F2FP.BF16.F32.PACK_AB R8, RZ, R8 ;  /* 0x00000008ff08723e */ /* 0x000fce00000010ff */
[----:B------:R0:W-:Y:S01]  /*1eb40*/  @P1 STG.E.U16 desc[UR36][R6.64+0x60], R8 ;  /* 0x0000600806001986 */ /* 0x0001e2000c101524 */
[----:B--2---:R-:W-:-:S05]  /*1eb50*/  FMUL R9, R9, R2 ;  /* 0x0000000209097220 */ /* 0x004fca0000400000 */
[----:B0-----:R-:W-:-:S04]  /*1eb60*/  F2FP.BF16.F32.PACK_AB R8, RZ, R9 ;  /* 0x00000009ff08723e */ /* 0x001fc800000010ff */
[----:B------:R-:W-:Y:S02]  /*1eb70*/  PRMT R9, R8, 0x7610, R9 ;  /* 0x0000761008097816 */ /* 0x000fe40000000009 */
[----:B------:R-:W2:Y:S01]  /*1eb80*/  LDL.LU R8, [R1+0x78] ;  /* 0x0000780001087983 */ /* 0x000ea20000300800 */
[----:B------:R-:W-:Y:S01]  /*1eb90*/  ISETP.GT.AND P4, PT, R0, 0x31, P2 ;  /* 0x000000310000780c */ /* 0x000fe20001784270 */
[-C--:B----4-:R-:W-:Y:S01]  /*1eba0*/  FMUL R3, R3, R2.reuse ;  /* 0x0000000203037220 */ /* 0x090fe20000400000 */
[----:B-----5:R-:W-:Y:S01]  /*1ebb0*/  FMUL R10, R10, R2 ;  /* 0x000000020a0a7220 */ /* 0x020fe20000400000 */
[----:B------:R-:W-:-:S03]  /*1ebc0*/  ISETP.GT.AND P5, PT, R0, 0x38, P3 ;  /* 0x000000380000780c */ /* 0x000fc60001fa4270 */
[----:B------:R-:W-:Y:S02]  /*1ebd0*/  F2FP.BF16.F32.PACK_AB R3, RZ, R3 ;  /* 0x00000003ff03723e */ /* 0x000fe400000010ff */
[----:B------:R-:W-:-:S05]  /*1ebe0*/  ISETP.GT.AND P6, PT, R0, 0x39, P3 ;  /* 0x000000390000780c */ /* 0x000fca0001fc4270 */
[----:B------:R0:W-:Y:S04]  /*1ebf0*/  @P4 STG.E.U16 desc[UR36][R6.64+0x62], R3 ;  /* 0x0000620306004986 */ /* 0x0001e8000c101524 */
[----:B------:R1:W-:Y:S01]  /*1ec00*/  @P5 STG.E.U16 desc[UR36][R4.64+0x70], R9 ;  /* 0x0000700904005986 */ /* 0x0003e2000c101524 */
[----:B0-----:R-:W-:-:S04]  /*1ec10*/  F2FP.BF16.F32.PACK_AB R3, RZ, R10 ;  /* 0x0000000aff03723e */ /* 0x001fc800000010ff */
[----:B------:R-:W-:Y:S01]  /*1ec20*/  PRMT R10, R3, 0x7610, R10 ;  /* 0x00007610030a7816 */ /* 0x000fe2000000000a */
[----:B-1----:R-:W3:Y:S04]  /*1ec30*/  LDL.LU R9, [R1+0x7c] ;  /* 0x00007c0001097983 */ /* 0x002ee80000300800 */
[----:B------:R0:W-:Y:S01]  /*1ec40*/  @P6 STG.E.U16 desc[UR36][R4.64+0x72], R10 ;  /* 0x0000720a04006986 */ /* 0x0001e2000c101524 */
[----:B--2---:R-:W-:-:S05]  /*1ec50*/  FMUL R8, R8, R2 ;  /* 0x0000000208087220 */ /* 0x004fca0000400000 */
[----:B------:R-:W-:Y:S02]  /*1ec60*/  F2FP.BF16.F32.PACK_AB R3, RZ, R8 ;  /* 0x00000008ff03723e */ /* 0x000fe400000010ff */
[----:B------:R-:W2:Y:S02]  /*1ec70*/  LDL.LU R8, [R1+0x80] ;  /* 0x0000800001087983 */ /* 0x000ea40000300800 */
[----:B0-----:R-:W-:Y:S02]  /*1ec80*/  PRMT R10, R3, 0x7610, R10 ;  /* 0x00007610030a7816 */ /* 0x001fe4000000000a */
[----:B------:R-:W4:Y:S01]  /*1ec90*/  LDL.LU R3, [R1+0x84] ;  /* 0x0000840001037983 */ /* 0x000f220000300800 */
[----:B------:R-:W-:-:S13]  /*1eca0*/  ISETP.GT.AND P0, PT, R0, 0x38, P2 ;  /* 0x000000380000780c */ /* 0x000fda0001704270 */
[----:B------:R0:W-:Y:S01]  /*1ecb0*/  @P0 STG.E.U16 desc[UR36][R6.64+0x70], R10 ;  /* 0x0000700a06000986 */ /* 0x0001e2000c101524 */
[-C--:B--2---:R-:W-:Y:S01]  /*1ecc0*/  FMUL R8, R8, R2.reuse ;  /* 0x0000000208087220 */ /* 0x084fe20000400000 */
[----:B----4-:R-:W-:-:S04]  /*1ecd0*/  FMUL R3, R3, R2 ;  /* 0x0000000203037220 */ /* 0x010fc80000400000 */
[----:B0-----:R-:W-:Y:S02]  /*1ece0*/  F2FP.BF16.F32.PACK_AB R10, RZ, R8 ;  /* 0x00000008ff0a723e */ /* 0x001fe400000010ff */
[----:B------:R-:W-:Y:S02]  /*1ecf0*/  F2FP.BF16.F32.PACK_AB R8, RZ, R3 ;  /* 0x00000003ff08723e */ /* 0x000fe400000010ff */
[----:B------:R-:W2:Y:S01]  /*1ed00*/  LDL.LU R3, [R1+0x88] ;  /* 0x0000880001037983 */ /* 0x000ea20000300800 */
[----:B------:R-:W-:Y:S01]  /*1ed10*/  ISETP.GT.AND P1, PT, R0, 0x39, P2 ;  /* 0x000000390000780c */ /* 0x000fe20001724270 */
[----:B---3--:R-:W-:-:S05]  /*1ed20*/  FMUL R9, R9, R2 ;  /* 0x0000000209097220 */ /* 0x008fca0000400000 */
[----:B------:R-:W-:-:S07]  /*1ed30*/  F2FP.BF16.F32.PACK_AB R9, RZ, R9 ;  /* 0x00000009ff09723e */ /* 0x000fce00000010ff */
[----:B------:R0:W-:Y:S04]  /*1ed40*/  @P1 STG.E.U16 desc[UR36][R6.64+0x72], R9 ;  /* 0x0000720906001986 */ /* 0x0001e8000c101524 */
[----:B0-----:R-:W3:Y:S01]  /*1ed50*/  LDL.LU R9, [R1+0x94] ;  /* 0x0000940001097983 */ /* 0x001ee20000300800 */
[----:B--2---:R-:W-:-:S05]  /*1ed60*/  FMUL R3, R3, R2 ;  /* 0x0000000203037220 */ /* 0x004fca0000400000 */
[----:B------:R-:W-:-:S04]  /*1ed70*/  F2FP.BF16.F32.PACK_AB R3, RZ, R3 ;  /* 0x00000003ff03723e */ /* 0x000fc800000010ff */
[----:B------:R-:W-:Y:S02]  /*1ed80*/  PRMT R12, R3, 0x7610, R12 ;  /* 0x00007610030c7816 */ /* 0x000fe4000000000c */
[----:B------:R-:W2:Y:S01]  /*1ed90*/  LDL.LU R3, [R1+0x90] ;  /* 0x0000900001037983 */ /* 0x000ea20000300800 */
[C---:B------:R-:W-:Y:S02]  /*1eda0*/  ISETP.GT.AND P4, PT, R0.reuse, 0x40, P3 ;  /* 0x000000400000780c */ /* 0x040fe40001f84270 */
[C---:B------:R-:W-:Y:S02]  /*1edb0*/  ISETP.GT.AND P5, PT, R0.reuse, 0x41, P3 ;  /* 0x000000410000780c */ /* 0x040fe40001fa4270 */
[C---:B------:R-:W-:Y:S02]  /*1edc0*/  ISETP.GT.AND P0, PT, R0.reuse, 0x40, P2 ;  /* 0x000000400000780c */ /* 0x040fe40001704270 */
[----:B------:R-:W-:Y:S01]  /*1edd0*/  ISETP.GT.AND P1, PT, R0, 0x41, P2 ;  /* 0x000000410000780c */ /* 0x000fe20001724270 */
[----:B------:R-:W-:-:S06]  /*1ede0*/  FMUL R11, R11, R2 ;  /* 0x000000020b0b7220 */ /* 0x000fcc0000400000 */
[----:B------:R-:W-:Y:S01]  /*1edf0*/  @P4 STG.E.U16 desc[UR36][R4.64+0x80], R10 ;  /* 0x0000800a04004986 */ /* 0x000fe2000c101524 */
[----:B---3--:R-:W-:Y:S01]  /*1ee00*/  FMUL R9, R9, R2 ;  /* 0x0000000209097220 */ /* 0x008fe20000400000 */
[C---:B------:R-:W-:Y:S02]  /*1ee10*/  ISETP.GT.AND P4, PT, R0.reuse, 0x48, P3 ;  /* 0x000000480000780c */ /* 0x040fe40001f84270 */
[----:B------:R-:W-:Y:S01]  /*1ee20*/  @P5 STG.E.U16 desc[UR36][R4.64+0x82], R8 ;  /* 0x0000820804005986 */ /* 0x000fe2000c101524 */
[C---:B------:R-:W-:Y:S02]  /*1ee30*/  ISETP.GT.AND P5, PT, R0.reuse, 0x49, P3 ;  /* 0x000000490000780c */ /* 0x040fe40001fa4270 */
[----:B------:R-:W-:Y:S01]  /*1ee40*/  F2FP.BF16.F32.PACK_AB R9, RZ, R9 ;  /* 0x00000009ff09723e */ /* 0x000fe200000010ff */
[----:B------:R0:W-:Y:S01]  /*1ee50*/  @P0 STG.E.U16 desc[UR36][R6.64+0x80], R12 ;  /* 0x0000800c06000986 */ /* 0x0001e2000c101524 */
[----:B------:R-:W-:Y:S02]  /*1ee60*/  ISETP.GT.AND P0, PT, R0, 0x48, P2 ;  /* 0x000000480000780c */ /* 0x000fe40001704270 */
[----:B------:R-:W-:-:S05]  /*1ee70*/  F2FP.BF16.F32.PACK_AB R11, RZ, R11 ;  /* 0x0000000bff0b723e */ /* 0x000fca00000010ff */
[----:B------:R1:W-:Y:S01]  /*1ee80*/  @P1 STG.E.U16 desc[UR36][R6.64+0x82], R11 ;  /* 0x0000820b06001986 */ /* 0x0003e2000c101524 */
[----:B0-----:R-:W-:Y:S02]  /*1ee90*/  PRMT R12, R9, 0x7610, R12 ;  /* 0x00007610090c7816 */ /* 0x001fe4000000000c */
[C---:B------:R-:W-:Y:S02]  /*1eea0*/  ISETP.GT.AND P1, PT, R0.reuse, 0x49, P2 ;  /* 0x000000490000780c */ /* 0x040fe40001724270 */
[----:B------:R-:W-:Y:S01]  /*1eeb0*/  ISETP.GT.AND P6, PT, R0, 0x71, P3 ;  /* 0x000000710000780c */ /* 0x000fe20001fc4270 */
[----:B--2---:R-:W-:-:S05]  /*1eec0*/  FMUL R3, R3, R2 ;  /* 0x0000000203037220 */ /* 0x004fca0000400000 */
[----:B------:R-:W-:Y:S01]  /*1eed0*/  F2FP.BF16.F32.PACK_AB R10, RZ, R3 ;  /* 0x00000003ff0a723e */ /* 0x000fe200000010ff */
[----:B------:R-:W-:-:S03]  /*1eee0*/  FMUL R3, R235, R2 ;  /* 0x00000002eb037220 */ /* 0x000fc60000400000 */
[----:B------:R-:W-:Y:S02]  /*1eef0*/  PRMT R8, R10, 0x7610, R8 ;  /* 0x000076100a087816 */ /* 0x000fe40000000008 */
[----:B------:R-:W-:Y:S01]  /*1ef00*/  F2FP.BF16.F32.PACK_AB R10, RZ, R3 ;  /* 0x00000003ff0a723e */ /* 0x000fe200000010ff */
[----:B------:R-:W-:-:S05]  /*1ef10*/  FMUL R3, R234, R2 ;  /* 0x00000002ea037220 */ /* 0x000fca0000400000 */
[----:B------:R-:W-:Y:S01]  /*1ef20*/  F2FP.BF16.F32.PACK_AB R9, RZ, R3 ;  /* 0x00000003ff09723e */ /* 0x000fe200000010ff */
[----:B------:R-:W-:Y:S01]  /*1ef30*/  FMUL R3, R233, R2 ;  /* 0x00000002e9037220 */ /* 0x000fe20000400000 */
[----:B------:R0:W-:Y:S01]  /*1ef40*/  @P4 STG.E.U16 desc[UR36][R4.64+0x90], R8 ;  /* 0x0000900804004986 */ /* 0x0001e2000c101524 */
[----:B------:R-:W-:-:S03]  /*1ef50*/  ISETP.GT.AND P4, PT, R0, 0x50, P3 ;  /* 0x000000500000780c */ /* 0x000fc60001f84270 */
[----:B------:R-:W-:Y:S01]  /*1ef60*/  F2FP.BF16.F32.PACK_AB R3, RZ, R3 ;  /* 0x00000003ff03723e */ /* 0x000fe200000010ff */
[----:B------:R-:W-:Y:S01]  /*1ef70*/  @P5 STG.E.U16 desc[UR36][R4.64+0x92], R12 ;  /* 0x0000920c04005986 */ /* 0x000fe2000c101524 */
[----:B-1----:R-:W-:-:S03]  /*1ef80*/  PRMT R11, R9, 0x7610, R11 ;  /* 0x00007610090b7816 */ /* 0x002fc6000000000b */
[----:B------:R1:W-:Y:S01]  /*1ef90*/  @P0 STG.E.U16 desc[UR36][R6.64+0x90], R10 ;  /* 0x0000900a06000986 */ /* 0x0003e2000c101524 */
[-C--:B0-----:R-:W-:Y:S01]  /*1efa0*/  FMUL R8, R232, R2.reuse ;  /* 0x00000002e8087220 */ /* 0x081fe20000400000 */
[----:B------:R-:W-:Y:S01]  /*1efb0*/  FMUL R9, R231, R2 ;  /* 0x00000002e7097220 */ /* 0x000fe20000400000 */
[----:B------:R-:W-:-:S03]  /*1efc0*/  ISETP.GT.AND P5, PT, R0, 0x51, P3 ;  /* 0x000000510000780c */ /* 0x000fc60001fa4270 */
[----:B------:R-:W-:Y:S02]  /*1efd0*/  F2FP.BF16.F32.PACK_AB R8, RZ, R8 ;  /* 0x00000008ff08723e */ /* 0x000fe400000010ff */
[----:B-1----:R-:W-:Y:S01]  /*1efe0*/  PRMT R10, R3, 0x7610, R10 ;  /* 0x00007610030a7816 */ /* 0x002fe2000000000a */
[-C--:B------:R-:W-:Y:S01]  /*1eff0*/  FMUL R3, R230, R2.reuse ;  /* 0x00000002e6037220 */ /* 0x080fe20000400000 */
[----:B------:R-:W-:Y:S01]  /*1f000*/  PRMT R12, R8, 0x7610, R12 ;  /* 0x00007610080c7816 */ /* 0x000fe2000000000c */
[----:B------:R0:W-:Y:S01]  /*1f010*/  @P1 STG.E.U16 desc[UR36][R6.64+0x92], R11 ;  /* 0x0000920b06001986 */ /* 0x0001e2000c101524 */
[C---:B------:R-:W-:Y:S02]  /*1f020*/  ISETP.GT.AND P1, PT, R0.reuse, 0x50, P2 ;  /* 0x000000500000780c */ /* 0x040fe40001724270 */
[----:B------:R-:W-:Y:S01]  /*1f030*/  F2FP.BF16.F32.PACK_AB R8, RZ, R3 ;  /* 0x00000003ff08723e */ /* 0x000fe200000010ff */
[----:B------:R-:W-:Y:S01]  /*1f040*/  FMUL R3, R229, R2 ;  /* 0x00000002e5037220 */ /* 0x000fe20000400000 */
[----:B------:R-:W-:Y:S01]  /*1f050*/  F2FP.BF16.F32.PACK_AB R9, RZ, R9 ;  /* 0x00000009ff09723e */ /* 0x000fe200000010ff */
[----:B------:R1:W-:Y:S01]  /*1f060*/  @P4 STG.E.U16 desc[UR36][R4.64+0xa0], R10 ;  /* 0x0000a00a04004986 */ /* 0x0003e2000c101524 */
[----:B------:R-:W-:-:S02]  /*1f070*/  ISETP.GT.AND P0, PT, R0, 0x51, P2 ;  /* 0x000000510000780c */ /* 0x000fc40001704270 */
[----:B------:R-:W-:Y:S02]  /*1f080*/  ISETP.GT.AND P4, PT, R0, 0x58, P3 ;  /* 0x000000580000780c */ /* 0x000fe40001f84270 */
[----:B0-----:R-:W-:Y:S02]  /*1f090*/  PRMT R11, R9, 0x7610, R11 ;  /* 0x00007610090b7816 */ /* 0x001fe4000000000b */
[----:B------:R-:W-:Y:S01]  /*1f0a0*/  F2FP.BF16.F32.PACK_AB R9, RZ, R3 ;  /* 0x00000003ff09723e */ /* 0x000fe200000010ff */
[-C--:B------:R-:W-:Y:S01]  /*1f0b0*/  FMUL R3, R227, R2.reuse ;  /* 0x00000002e3037220 */ /* 0x080fe20000400000 */
[----:B------:R-:W-:Y:S01]  /*1f0c0*/  PRMT R13, R8, 0x7610, R13 ;  /* 0x00007610080d7816 */ /* 0x000fe2000000000d */
[----:B------:R-:W-:Y:S01]  /*1f0d0*/  FMUL R8, R228, R2 ;  /* 0x00000002e4087220 */ /* 0x000fe20000400000 */
[----:B------:R-:W-:Y:S01]  /*1f0e0*/  @P5 STG.E.U16 desc[UR36][R4.64+0xa2], R12 ;  /* 0x0000a20c04005986 */ /* 0x000fe2000c101524 */
[----:B------:R-:W-:Y:S02]  /*1f0f0*/  ISETP.GT.AND P5, PT, R0, 0x59, P3 ;  /* 0x000000590000780c */ /* 0x000fe40001fa4270 */
[----:B------:R-:W-:Y:S01]  /*1f100*/  F2FP.BF16.F32.PACK_AB R3, RZ, R3 ;  /* 0x00000003ff03723e */ /* 0x000fe200000010ff */
[----:B------:R0:W-:Y:S01]  /*1f110*/  @P1 STG.E.U16 desc[UR36][R6.64+0xa0], R11 ;  /* 0x0000a00b06001986 */ /* 0x0001e2000c101524 */
[----:B-1----:R-:W-:Y:S01]  /*1f120*/  F2FP.BF16.F32.PACK_AB R10, RZ, R8 ;  /* 0x00000008ff0a723e */ /* 0x002fe200000010ff */
[----:B------:R-:W-:-:S02]  /*1f130*/  FMUL R8, R226, R2 ;  /* 0x00000002e2087220 */ /* 0x000fc40000400000 */
[----:B------:R-:W-:Y:S01]  /*1f140*/  @P0 STG.E.U16 desc[UR36][R6.64+0xa2], R13 ;  /* 0x0000a20d06000986 */ /* 0x000fe2000c101524 */
[C---:B------:R-:W-:Y:S02]  /*1f150*/  ISETP.GT.AND P0, PT, R0.reuse, 0x58, P2 ;  /* 0x000000580000780c */ /* 0x040fe40001704270 */
[C---:B------:R-:W-:Y:S01]  /*1f160*/  ISETP.GT.AND P1, PT, R0.reuse, 0x59, P2 ;  /* 0x000000590000780c */ /* 0x040fe20001724270 */
[----:B------:R1:W-:Y:S01]  /*1f170*/  @P4 STG.E.U16 desc[UR36][R4.64+0xb0], R9 ;  /* 0x0000b00904004986 */ /* 0x0003e2000c101524 */
[----:B------:R-:W-:Y:S02]  /*1f180*/  ISETP.GT.AND P4, PT, R0, 0x60, P3 ;  /* 0x000000600000780c */ /* 0x000fe40001f84270 */
[----:B0-----:R-:W-:Y:S01]  /*1f190*/  PRMT R11, R3, 0x7610, R11 ;  /* 0x00007610030b7816 */ /* 0x001fe2000000000b */
[----:B------:R-:W-:Y:S01]  /*1f1a0*/  FMUL R3, R225, R2 ;  /* 0x00000002e1037220 */ /* 0x000fe20000400000 */
[----:B------:R-:W-:Y:S01]  /*1f1b0*/  F2FP.BF16.F32.PACK_AB R8, RZ, R8 ;  /* 0x00000008ff08723e */ /* 0x000fe200000010ff */
[----:B------:R0:W-:Y:S03]  /*1f1c0*/  @P5 STG.E.U16 desc[UR36][R4.64+0xb2], R10 ;  /* 0x0000b20a04005986 */ /* 0x0001e6000c101524 */
[----:B-1----:R-:W-:Y:S01]  /*1f1d0*/  F2FP.BF16.F32.PACK_AB R9, RZ, R3 ;  /* 0x00000003ff09723e */ /* 0x002fe200000010ff */
[-C--:B------:R-:W-:Y:S01]  /*1f1e0*/  FMUL R3, R224, R2.reuse ;  /* 0x00000002e0037220 */ /* 0x080fe20000400000 */
[----:B------:R-:W-:Y:S01]  /*1f1f0*/  PRMT R12, R8, 0x7610, R12 ;  /* 0x00007610080c7816 */ /* 0x000fe2000000000c */
[----:B------:R-:W-:Y:S01]  /*1f200*/  FMUL R8, R223, R2 ;  /* 0x00000002df087220 */ /* 0x000fe20000400000 */
[----:B------:R1:W-:Y:S01]  /*1f210*/  @P0 STG.E.U16 desc[UR36][R6.64+0xb0], R11 ;  /* 0x0000b00b06000986 */ /* 0x0003e2000c101524 */
[----:B0-----:R-:W-:-:S02]  /*1f220*/  PRMT R10, R9, 0x7610, R10 ;  /* 0x00007610090a7816 */ /* 0x001fc4000000000a */
[----:B------:R-:W-:Y:S01]  /*1f230*/  F2FP.BF16.F32.PACK_AB R3, RZ, R3 ;  /* 0x00000003ff03723e */ /* 0x000fe200000010ff */
[----:B------:R0:W-:Y:S01]  /*1f240*/  @P1 STG.E.U16 desc[UR36][R6.64+0xb2], R12 ;  /* 0x0000b20c06001986 */ /* 0x0001e2000c101524 */
[----:B------:R-:W-:Y:S01]  /*1f250*/  ISETP.GT.AND P5, PT, R0, 0x61, P3 ;  /* 0x000000610000780c */ /* 0x000fe20001fa4270 */
[-C--:B------:R-:W-:Y:S01]  /*1f260*/  FMUL R9, R222, R2.reuse ;  /* 0x00000002de097220 */ /* 0x080fe20000400000 */
[C---:B------:R-:W-:Y:S01]  /*1f270*/  ISETP.GT.AND P1, PT, R0.reuse, 0x60, P2 ;  /* 0x000000600000780c */ /* 0x040fe20001724270 */
[----:B------:R-:W-:Y:S01]  /*1f280*/  @P4 STG.E.U16 desc[UR36][R4.64+0xc0], R10 ;  /* 0x0000c00a04004986 */ /* 0x000fe2000c101524 */
[----:B------:R-:W-:Y:S02]  /*1f290*/  ISETP.GT.AND P4, PT, R0, 0x61, P2 ;  /* 0x000000610000780c */ /* 0x000fe40001784270 */
[----:B-1----:R-:W-:Y:S01]  /*1f2a0*/  PRMT R11, R3, 0x7610, R11 ;  /* 0x00007610030b7816 */ /* 0x002fe2000000000b */
[----:B------:R-:W-:Y:S01]  /*1f2b0*/  FMUL R3, R221, R2 ;  /* 0x00000002dd037220 */ /* 0x000fe20000400000 */
[----:B------:R-:W-:-:S02]  /*1f2c0*/  F2FP.BF16.F32.PACK_AB R8, RZ, R8 ;  /* 0x00000008ff08723e */ /* 0x000fc400000010ff */
[----:B------:R-:W-:Y:S02]  /*1f2d0*/  F2FP.BF16.F32.PACK_AB R9, RZ, R9 ;  /* 0x00000009ff09723e */ /* 0x000fe400000010ff */
[----:B0-----:R-:W-:Y:S02]  /*1f2e0*/  PRMT R12, R8, 0x7610, R12 ;  /* 0x00007610080c7816 */ /* 0x001fe4000000000c */
[----:B------:R-:W-:Y:S01]  /*1f2f0*/  F2FP.BF16.F32.PACK_AB R8, RZ, R3 ;  /* 0x00000003ff08723e */ /* 0x000fe200000010ff */
[-C--:B------:R-:W-:Y:S01]  /*1f300*/  FMUL R3, R220, R2.reuse ;  /* 0x00000002dc037220 */ /* 0x080fe20000400000 */
[----:B------:R-:W-:Y:S01]  /*1f310*/  PRMT R13, R9, 0x7610, R13 ;  /* 0x00007610090d7816 */ /* 0x000fe2000000000d */
[----:B------:R0:W-:Y:S01]  /*1f320*/  @P5 STG.E.U16 desc[UR36][R4.64+0xc2], R11 ;  /* 0x0000c20b04005986 */ /* 0x0001e2000c101524 */
[----:B------:R-:W-:Y:S02]  /*1f330*/  ISETP.GT.AND P0, PT, R0, 0x68, P3 ;  /* 0x000000680000780c */ /* 0x000fe40001f04270 */
[----:B------:R-:W-:Y:S01]  /*1f340*/  F2FP.BF16.F32.PACK_AB R9, RZ, R3 ;  /* 0x00000003ff09723e */ /* 0x000fe200000010ff */
[----:B------:R1:W-:Y:S01]  /*1f350*/  @P1 STG.E.U16 desc[UR36][R6.64+0xc0], R12 ;  /* 0x0000c00c06001986 */ /* 0x0003e2000c101524 */
[----:B------:R-:W-:-:S03]  /*1f360*/  FMUL R3, R218, R2 ;  /* 0x00000002da037220 */ /* 0x000fc60000400000 */
[----:B------:R-:W-:Y:S01]  /*1f370*/  @P4 STG.E.U16 desc[UR36][R6.64+0xc2], R13 ;  /* 0x0000c20d06004986 */ /* 0x000fe2000c101524 */
[----:B------:R-:W-:Y:S02]  /*1f380*/  ISETP.GT.AND P4, PT, R0, 0x69, P3 ;  /* 0x000000690000780c */ /* 0x000fe40001f84270 */
[----:B------:R-:W-:Y:S01]  /*1f390*/  PRMT R14, R8, 0x7610, R14 ;  /* 0x00007610080e7816 */ /* 0x000fe2000000000e */
[-C--:B------:R-:W-:Y:S01]  /*1f3a0*/  FMUL R8, R219, R2.reuse ;  /* 0x00000002db087220 */ /* 0x080fe20000400000 */
[----:B------:R-:W-:Y:S02]  /*1f3b0*/  F2FP.BF16.F32.PACK_AB R3, RZ, R3 ;  /* 0x00000003ff03723e */ /* 0x000fe400000010ff */
[----:B------:R-:W-:Y:S01]  /*1f3c0*/  ISETP.GT.AND P1, PT, R0, 0x68, P2 ;  /* 0x000000680000780c */ /* 0x000fe20001724270 */
[----:B------:R-:W-:Y:S01]  /*1f3d0*/  @P0 STG.E.U16 desc[UR36][R4.64+0xd0], R14 ;  /* 0x0000d00e04000986 */ /* 0x000fe2000c101524 */
[----:B0-----:R-:W-:Y:S01]  /*1f3e0*/  PRMT R11, R3, 0x7610, R11 ;  /* 0x00007610030b7816 */ /* 0x001fe2000000000b */
[----:B------:R-:W-:Y:S01]  /*1f3f0*/  FMUL R3, R216, R2 ;  /* 0x00000002d8037220 */ /* 0x000fe20000400000 */
[----:B------:R-:W-:Y:S01]  /*1f400*/  F2FP.BF16.F32.PACK_AB R10, RZ, R8 ;  /* 0x00000008ff0a723e */ /* 0x000fe200000010ff */
[----:B------:R-:W-:Y:S01]  /*1f410*/  FMUL R8, R217, R2 ;  /* 0x00000002d9087220 */ /* 0x000fe20000400000 */
[C---:B------:R-:W-:Y:S01]  /*1f420*/  ISETP.GT.AND P0, PT, R0.reuse, 0x69, P2 ;  /* 0x000000690000780c */ /* 0x040fe20001704270 */
[----:B------:R0:W-:Y:S01]  /*1f430*/  @P4 STG.E.U16 desc[UR36][R4.64+0xd2], R9 ;  /* 0x0000d20904004986 */ /* 0x0001e2000c101524 */
[----:B------:R-:W-:-:S02]  /*1f440*/  ISETP.GT.AND P5, PT, R0, 0x70, P3 ;  /* 0x000000700000780c */ /* 0x000fc40001fa4270 */
[----:B------:R-:W-:-:S04]  /*1f450*/  F2FP.BF16.F32.PACK_AB R8, RZ, R8 ;  /* 0x00000008ff08723e */ /* 0x000fc800000010ff */
[----:B-1----:R-:W-:Y:S02]  /*1f460*/  PRMT R12, R8, 0x7610, R12 ;  /* 0x00007610080c7816 */ /* 0x002fe4000000000c */
[----:B0-----:R-:W-:Y:S01]  /*1f470*/  F2FP.BF16.F32.PACK_AB R9, RZ, R3 ;  /* 0x00000003ff09723e */ /* 0x001fe200000010ff */
[-C--:B------:R-:W-:Y:S01]  /*1f480*/  FMUL R3, R215, R2.reuse ;  /* 0x00000002d7037220 */ /* 0x080fe20000400000 */
[----:B------:R-:W-:Y:S01]  /*1f490*/  FMUL R8, R214, R2 ;  /* 0x00000002d6087220 */ /* 0x000fe20000400000 */
[----:B------:R0:W-:Y:S03]  /*1f4a0*/  @P1 STG.E.U16 desc[UR36][R6.64+0xd0], R10 ;  /* 0x0000d00a06001986 */ /* 0x0001e6000c101524 */
[----:B------:R-:W-:Y:S01]  /*1f4b0*/  F2FP.BF16.F32.PACK_AB R3, RZ, R3 ;  /* 0x00000003ff03723e */ /* 0x000fe200000010ff */
[----:B------:R1:W-:Y:S01]  /*1f4c0*/  @P0 STG.E.U16 desc[UR36][R6.64+0xd2], R11 ;  /* 0x0000d20b06000986 */ /* 0x0003e2000c101524 */
[----:B------:R-:W-:-:S02]  /*1f4d0*/  ISETP.GT.AND P1, PT, R0, 0x70, P2 ;  /* 0x000000700000780c */ /* 0x000fc40001724270 */
[----:B------:R-:W-:Y:S01]  /*1f4e0*/  F2FP.BF16.F32.PACK_AB R8, RZ, R8 ;  /* 0x00000008ff08723e */ /* 0x000fe200000010ff */
[----:B------:R2:W-:Y:S01]  /*1f4f0*/  @P5 STG.E.U16 desc[UR36][R4.64+0xe0], R12 ;  /* 0x0000e00c04005986 */ /* 0x0005e2000c101524 */
[----:B0-----:R-:W-:Y:S01]  /*1f500*/  PRMT R10, R9, 0x7610, R10 ;  /* 0x00007610090a7816 */ /* 0x001fe2000000000a */
[-C--:B------:R-:W-:Y:S01]  /*1f510*/  FMUL R9, R213, R2.reuse ;  /* 0x00000002d5097220 */ /* 0x080fe20000400000 */
[----:B-1----:R-:W-:Y:S01]  /*1f520*/  PRMT R11, R3, 0x7610, R11 ;  /* 0x00007610030b7816 */ /* 0x002fe2000000000b */
[----:B------:R-:W-:-:S03]  /*1f530*/  FMUL R3, R212, R2 ;  /* 0x00000002d4037220 */ /* 0x000fc60000400000 */
[----:B------:R-:W-:Y:S02]  /*1f540*/  F2FP.BF16.F32.PACK_AB R9, RZ, R9 ;  /* 0x00000009ff09723e */ /* 0x000fe400000010ff */
[----:B--2---:R-:W-:Y:S02]  /*1f550*/  PRMT R12, R8, 0x7610, R12 ;  /* 0x00007610080c7816 */ /* 0x004fe4000000000c */
[----:B------:R-:W-:Y:S01]  /*1f560*/  F2FP.BF16.F32.PACK_AB R8, RZ, R3 ;  /* 0x00000003ff08723e */ /* 0x000fe200000010ff */
[----:B------:R-:W-:Y:S01]  /*1f570*/  FMUL R3, R211, R2 ;  /* 0x00000002d3037220 */ /* 0x000fe20000400000 */
[C---:B------:R-:W-:Y:S02]  /*1f580*/  ISETP.GT.AND P4, PT, R0.reuse, 0x71, P2 ;  /* 0x000000710000780c */ /* 0x040fe40001784270 */
[----:B------:R-:W-:Y:S01]  /*1f590*/  ISETP.GT.AND P5, PT, R0, 0x78, P3 ;  /* 0x000000780000780c */ /* 0x000fe20001fa4270 */
[----:B------:R0:W-:Y:S01]  /*1f5a0*/  @P6 STG.E.U16 desc[UR36][R4.64+0xe2], R10 ;  /* 0x0000e20a04006986 */ /* 0x0001e2000c101524 */
[----:B------:R-:W-:-:S02]  /*1f5b0*/  PRMT R13, R9, 0x7610, R13 ;  /* 0x00007610090d7816 */ /* 0x000fc4000000000d */
[----:B------:R-:W-:Y:S01]  /*1f5c0*/  F2FP.BF16.F32.PACK_AB R9, RZ, R3 ;  /* 0x00000003ff09723e */ /* 0x000fe200000010ff */
[----:B------:R1:W-:Y:S01]  /*1f5d0*/  @P1 STG.E.U16 desc[UR36][R6.64+0xe0], R11 ;  /* 0x0000e00b06001986 */ /* 0x0003e2000c101524 */
[C---:B------:R-:W-:Y:S01]  /*1f5e0*/  ISETP.GT.AND P0, PT, R0.reuse, 0x79, P3 ;  /* 0x000000790000780c */ /* 0x040fe20001f04270 */
[-C--:B------:R-:W-:Y:S01]  /*1f5f0*/  FMUL R3, R209, R2.reuse ;  /* 0x00000002d1037220 */ /* 0x080fe20000400000 */
[----:B------:R-:W-:Y:S02]  /*1f600*/  ISETP.GT.AND P1, PT, R0, 0x78, P2 ;  /* 0x000000780000780c */ /* 0x000fe40001724270 */
[----:B------:R-:W-:Y:S01]  /*1f610*/  PRMT R14, R8, 0x7610, R14 ;  /* 0x00007610080e7816 */ /* 0x000fe2000000000e */
[----:B------:R-:W-:Y:S01]  /*1f620*/  FMUL R8, R210, R2 ;  /* 0x00000002d2087220 */ /* 0x000fe20000400000 */
[----:B------:R-:W-:Y:S01]  /*1f630*/  F2FP.BF16.F32.PACK_AB R3, RZ, R3 ;  /* 0x00000003ff03723e */ /* 0x000fe200000010ff */
[----:B------:R2:W-:Y:S01]  /*1f640*/  @P4 STG.E.U16 desc[UR36][R6.64+0xe2], R12 ;  /* 0x0000e20c06004986 */ /* 0x0005e2000c101524 */
[----:B------:R-:W-:-:S02]  /*1f650*/  ISETP.GT.AND P4, PT, R0, 0x79, P2 ;  /* 0x000000790000780c */ /* 0x000fc40001784270 */
[----:B0-----:R-:W-:Y:S01]  /*1f660*/  F2FP.BF16.F32.PACK_AB R10, RZ, R8 ;  /* 0x00000008ff0a723e */ /* 0x001fe200000010ff */
[----:B------:R-:W-:Y:S01]  /*1f670*/  @P5 STG.E.U16 desc[UR36][R4.64+0xf0], R13 ;  /* 0x0000f00d04005986 */ /* 0x000fe2000c101524 */
[----:B-1----:R-:W-:Y:S01]  /*1f680*/  PRMT R11, R3, 0x7610, R11 ;  /* 0x00007610030b7816 */ /* 0x002fe2000000000b */
[-C--:B------:R-:W-:Y:S01]  /*1f690*/  FMUL R3, R207, R2.reuse ;  /* 0x00000002cf037220 */ /* 0x080fe20000400000 */
[----:B------:R-:W-:Y:S01]  /*1f6a0*/  FMUL R8, R208, R2 ;  /* 0x00000002d0087220 */ /* 0x000fe20000400000 */
[C---:B------:R-:W-:Y:S01]  /*1f6b0*/  ISETP.GT.AND P5, PT, R0.reuse, 0x80, P3 ;  /* 0x000000800000780c */ /* 0x040fe20001fa4270 */
[----:B------:R-:W-:Y:S01]  /*1f6c0*/  @P0 STG.E.U16 desc[UR36][R4.64+0xf2], R14 ;  /* 0x0000f20e04000986 */ /* 0x000fe2000c101524 */
[----:B------:R-:W-:-:S03]  /*1f6d0*/  ISETP.GT.AND P6, PT, R0, 0x81, P3 ;  /* 0x000000810000780c */ /* 0x000fc60001fc4270 */
[----:B------:R0:W-:Y:S01]  /*1f6e0*/  @P1 STG.E.U16 desc[UR36][R6.64+0xf0], R9 ;  /* 0x0000f00906001986 */ /* 0x0001e2000c101524 */
[----:B------:R-:W-:-:S04]  /*1f6f0*/  F2FP.BF16.F32.PACK_AB R8, RZ, R8 ;  /* 0x00000008ff08723e */ /* 0x000fc800000010ff */
[----:B--2---:R-:W-:Y:S01]  /*1f700*/  PRMT R12, R8, 0x7610, R12 ;  /* 0x00007610080c7816 */ /* 0x004fe2000000000c */
[-C--:B------:R-:W-:Y:S01]  /*1f710*/  FMUL R8, R205, R2.reuse ;  /* 0x00000002cd087220 */ /* 0x080fe20000400000 */
[----:B0-----:R-:W-:Y:S01]  /*1f720*/  F2FP.BF16.F32.PACK_AB R9, RZ, R3 ;  /* 0x00000003ff09723e */ /* 0x001fe200000010ff */
[----:B------:R-:W-:Y:S01]  /*1f730*/  FMUL R3, R206, R2 ;  /* 0x00000002ce037220 */ /* 0x000fe20000400000 */
[----:B------:R0:W-:Y:S01]  /*1f740*/  @P4 STG.E.U16 desc[UR36][R6.64+0xf2], R10 ;  /* 0x0000f20a06004986 */ /* 0x0001e2000c101524 */
[----:B------:R-:W-:-:S03]  /*1f750*/  ISETP.GT.AND P0, PT, R0, 0x80, P2 ;  /* 0x000000800000780c */ /* 0x000fc60001704270 */
[----:B------:R-:W-:Y:S01]  /*1f760*/  F2FP.BF16.F32.PACK_AB R3, RZ, R3 ;  /* 0x00000003ff03723e */ /* 0x000fe200000010ff */
[----:B------:R1:W-:Y:S01]  /*1f770*/  @P5 STG.E.U16 desc[UR36][R4.64+0x100], R11 ;  /* 0x0001000b04005986 */ /* 0x0003e2000c101524 */
[----:B------:R-:W-:Y:S02]  /*1f780*/  ISETP.GT.AND P1, PT, R0, 0x81, P2 ;  /* 0x000000810000780c */ /* 0x000fe40001724270 */
[----:B------:R-:W-:Y:S01]  /*1f790*/  F2FP.BF16.F32.PACK_AB R8, RZ, R8 ;  /* 0x00000008ff08723e */ /* 0x000fe200000010ff */
[----:B------:R2:W-:Y:S01]  /*1f7a0*/  @P6 STG.E.U16 desc[UR36][R4.64+0x102], R12 ;  /* 0x0001020c04006986 */ /* 0x0005e2000c101524 */
[----:B0-----:R-:W-:Y:S01]  /*1f7b0*/  PRMT R10, R9, 0x7610, R10 ;  /* 0x00007610090a7816 */ /* 0x001fe2000000000a */
[-C--:B------:R-:W-:Y:S01]  /*1f7c0*/  FMUL R9, R204, R2.reuse ;  /* 0x00000002cc097220 */ /* 0x080fe20000400000 */
[----:B-1----:R-:W-:Y:S01]  /*1f7d0*/  PRMT R11, R3, 0x7610, R11 ;  /* 0x00007610030b7816 */ /* 0x002fe2000000000b */
[----:B------:R-:W-:Y:S01]  /*1f7e0*/  FMUL R3, R203, R2 ;  /* 0x00000002cb037220 */ /* 0x000fe20000400000 */
[----:B------:R-:W-:-:S02]  /*1f7f0*/  ISETP.GT.AND P4, PT, R0, 0x88, P3 ;  /* 0x000000880000780c */ /* 0x000fc40001f84270 */
[----:B--2---:R-:W-:Y:S02]  /*1f800*/  PRMT R12, R8, 0x7610, R12 ;  /* 0x00007610080c7816 */ /* 0x004fe4000000000c */
[----:B------:R-:W-:Y:S01]  /*1f810*/  F2FP.BF16.F32.PACK_AB R8, RZ, R3 ;  /* 0x00000003ff08723e */ /* 0x000fe200000010ff */
[-C--:B------:R-:W-:Y:S01]  /*1f820*/  FMUL R3, R202, R2.reuse ;  /* 0x00000002ca037220 */ /* 0x080fe20000400000 */
[----:B------:R-:W-:Y:S02]  /*1f830*/  F2FP.BF16.F32.PACK_AB R9, RZ, R9 ;  /* 0x00000009ff09723e */ /* 0x000fe400000010ff */
[C---:B------:R-:W-:Y:S01]  /*1f840*/  ISETP.GT.AND P5, PT, R0.reuse, 0x89, P3 ;  /* 0x000000890000780c */ /* 0x040fe20001fa4270 */
[----:B------:R0:W-:Y:S01]  /*1f850*/  @P0 STG.E.U16 desc[UR36][R6.64+0x100], R10 ;  /* 0x0001000a06000986 */ /* 0x0001e2000c101524 */
[----:B------:R-:W-:Y:S02]  /*1f860*/  PRMT R13, R9, 0x7610, R13 ;  /* 0x00007610090d7816 */ /* 0x000fe4000000000d */
[----:B------:R-:W-:Y:S01]  /*1f870*/  F2FP.BF16.F32.PACK_AB R9, RZ, R3 ;  /* 0x00000003ff09723e */ /* 0x000fe200000010ff */
[----:B------:R1:W-:Y:S01]  /*1f880*/  @P1 STG.E.U16 desc[UR36][R6.64+0x102], R11 ;  /* 0x0001020b06001986 */ /* 0x0003e2000c101524 */
[----:B------:R-:W-:Y:S01]  /*1f890*/  ISETP.GT.AND P0, PT, R0, 0x88, P2 ;  /* 0x000000880000780c */ /* 0x000fe20001704270 */
[----:B------:R-:W-:Y:S01]  /*1f8a0*/  FMUL R3, R200, R2 ;  /* 0x00000002c8037220 */ /* 0x000fe20000400000 */
[----:B------:R-:W-:-:S02]  /*1f8b0*/  ISETP.GT.AND P1, PT, R0, 0x89, P2 ;  /* 0x000000890000780c */ /* 0x000fc40001724270 */
[----:B------:R-:W-:Y:S01]  /*1f8c0*/  PRMT R14, R8, 0x7610, R14 ;  /* 0x00007610080e7816 */ /* 0x000fe2000000000e */
[----:B------:R-:W-:Y:S01]  /*1f8d0*/  FMUL R8, R201, R2 ;  /* 0x00000002c9087220 */ /* 0x000fe20000400000 */
[----:B------:R-:W-:Y:S01]  /*1f8e0*/  F2FP.BF16.F32.PACK_AB R3, RZ, R3 ;  /* 0x00000003ff03723e */ /* 0x000fe200000010ff */
[----:B------:R2:W-:Y:S01]  /*1f8f0*/  @P4 STG.E.U16 desc[UR36][R4.64+0x110], R12 ;  /* 0x0001100c04004986 */ /* 0x0005e2000c101524 */
[----:B------:R-:W-:Y:S02]  /*1f900*/  ISETP.GT.AND P4, PT, R0, 0x90, P3 ;  /* 0x000000900000780c */ /* 0x000fe40001f84270 */
        /* <DEDUP_REMOVED lines=9> */
[----:B------:R-:W-:Y:S02]  /*1f9a0*/  F2FP.BF16.F32.PACK_AB R8, RZ, R8 ;  /* 0x00000008ff08723e */ /* 0x000fe400000010ff */
[----:B------:R-:W-:Y:S01]  /*1f9b0*/  ISETP.GT.AND P1, PT, R0, 0x91, P2 ;  /* 0x000000910000780c */ /* 0x000fe20001724270 */
[----:B------:R1:W-:Y:S01]  /*1f9c0*/  @P4 STG.E.U16 desc[UR36][R4.64+0x120], R10 ;  /* 0x0001200a04004986 */ /* 0x0003e2000c101524 */
[----:B--2---:R-:W-:Y:S01]  /*1f9d0*/  PRMT R12, R8, 0x7610, R12 ;  /* 0x00007610080c7816 */ /* 0x004fe2000000000c */
[-C--:B------:R-:W-:Y:S01]  /*1f9e0*/  FMUL R8, R196, R2.reuse ;  /* 0x00000002c4087220 */ /* 0x080fe20000400000 */
[----:B0-----:R-:W-:Y:S01]  /*1f9f0*/  F2FP.BF16.F32.PACK_AB R9, RZ, R3 ;  /* 0x00000003ff09723e */ /* 0x001fe200000010ff */
[----:B------:R-:W-:Y:S01]  /*1fa00*/  FMUL R3, R197, R2 ;  /* 0x00000002c5037220 */ /* 0x000fe20000400000 */
[----:B------:R-:W-:Y:S01]  /*1fa10*/  ISETP.GT.AND P4, PT, R0, 0x98, P3 ;  /* 0x000000980000780c */ /* 0x000fe20001f84270 */
[----:B------:R0:W-:Y:S03]  /*1fa20*/  @P5 STG.E.U16 desc[UR36][R4.64+0x122], R11 ;  /* 0x0001220b04005986 */ /* 0x0001e6000c101524 */
[----:B------:R-:W-:-:S02]  /*1fa30*/  F2FP.BF16.F32.PACK_AB R3, RZ, R3 ;  /* 0x00000003ff03723e */ /* 0x000fc400000010ff */
[----:B-1----:R-:W-:Y:S01]  /*1fa40*/  PRMT R10, R9, 0x7610, R10 ;  /* 0x00007610090a7816 */ /* 0x002fe2000000000a */
[----:B------:R-:W-:Y:S01]  /*1fa50*/  FMUL R9, R195, R2 ;  /* 0x00000002c3097220 */ /* 0x000fe20000400000 */
[----:B------:R-:W-:Y:S01]  /*1fa60*/  F2FP.BF16.F32.PACK_AB R8, RZ, R8 ;  /* 0x00000008ff08723e */ /* 0x000fe200000010ff */
[----:B------:R1:W-:Y:S01]  /*1fa70*/  @P0 STG.E.U16 desc[UR36][R6.64+0x120], R12 ;  /* 0x0001200c06000986 */ /* 0x0003e2000c101524 */
[----:B0-----:R-:W-:Y:S01]  /*1fa80*/  PRMT R11, R3, 0x7610, R11 ;  /* 0x00007610030b7816 */ /* 0x001fe2000000000b */
[----:B------:R-:W-:Y:S01]  /*1fa90*/  FMUL R3, R194, R2 ;  /* 0x00000002c2037220 */ /* 0x000fe20000400000 */
[C---:B------:R-:W-:Y:S01]  /*1faa0*/  ISETP.GT.AND P5, PT, R0.reuse, 0x99, P3 ;  /* 0x000000990000780c */ /* 0x040fe20001fa4270 */
[----:B------:R0:W-:Y:S01]  /*1fab0*/  @P1 STG.E.U16 desc[UR36][R6.64+0x122], R10 ;  /* 0x0001220a06001986 */ /* 0x0001e2000c101524 */
[----:B------:R-:W-:Y:S02]  /*1fac0*/  ISETP.GT.AND P1, PT, R0, 0x98, P2 ;  /* 0x000000980000780c */ /* 0x000fe40001724270 */
[----:B------:R-:W-:-:S02]  /*1fad0*/  F2FP.BF16.F32.PACK_AB R9, RZ, R9 ;  /* 0x00000009ff09723e */ /* 0x000fc400000010ff */
[----:B-1----:R-:W-:Y:S02]  /*1fae0*/  PRMT R12, R8, 0x7610, R12 ;  /* 0x00007610080c7816 */ /* 0x002fe4000000000c */
[----:B------:R-:W-:Y:S01]  /*1faf0*/  F2FP.BF16.F32.PACK_AB R8, RZ, R3 ;  /* 0x00000003ff08723e */ /* 0x000fe200000010ff */
[-C--:B------:R-:W-:Y:S01]  /*1fb00*/  FMUL R3, R193, R2.reuse ;  /* 0x00000002c1037220 */ /* 0x080fe20000400000 */
[C---:B------:R-:W-:Y:S01]  /*1fb10*/  ISETP.GT.AND P0, PT, R0.reuse, 0x99, P2 ;  /* 0x000000990000780c */ /* 0x040fe20001704270 */
[----:B------:R1:W-:Y:S01]  /*1fb20*/  @P4 STG.E.U16 desc[UR36][R4.64+0x130], R11 ;  /* 0x0001300b04004986 */ /* 0x0003e2000c101524 */
[----:B------:R-:W-:Y:S02]  /*1fb30*/  ISETP.GT.AND P4, PT, R0, 0xa0, P3 ;  /* 0x000000a00000780c */ /* 0x000fe40001f84270 */
[----:B------:R-:W-:Y:S02]  /*1fb40*/  PRMT R13, R9, 0x7610, R13 ;  /* 0x00007610090d7816 */ /* 0x000fe4000000000d */
[----:B------:R-:W-:Y:S01]  /*1fb50*/  F2FP.BF16.F32.PACK_AB R9, RZ, R3 ;  /* 0x00000003ff09723e */ /* 0x000fe200000010ff */
[-C--:B------:R-:W-:Y:S01]  /*1fb60*/  FMUL R3, R191, R2.reuse ;  /* 0x00000002bf037220 */ /* 0x080fe20000400000 */
[----:B------:R-:W-:Y:S01]  /*1fb70*/  PRMT R14, R8, 0x7610, R14 ;  /* 0x00007610080e7816 */ /* 0x000fe2000000000e */
[----:B------:R-:W-:Y:S01]  /*1fb80*/  FMUL R8, R192, R2 ;  /* 0x00000002c0087220 */ /* 0x000fe20000400000 */
[----:B------:R2:W-:Y:S01]  /*1fb90*/  @P5 STG.E.U16 desc[UR36][R4.64+0x132], R12 ;  /* 0x0001320c04005986 */ /* 0x0005e2000c101524 */
[----:B------:R-:W-:-:S02]  /*1fba0*/  ISETP.GT.AND P5, PT, R0, 0xa1, P3 ;  /* 0x000000a10000780c */ /* 0x000fc40001fa4270 */
[----:B------:R-:W-:Y:S01]  /*1fbb0*/  F2FP.BF16.F32.PACK_AB R3, RZ, R3 ;  /* 0x00000003ff03723e */ /* 0x000fe200000010ff */
[----:B------:R-:W-:Y:S01]  /*1fbc0*/  @P1 STG.E.U16 desc[UR36][R6.64+0x130], R13 ;  /* 0x0001300d06001986 */ /* 0x000fe2000c101524 */
[----:B0-----:R-:W-:Y:S01]  /*1fbd0*/  F2FP.BF16.F32.PACK_AB R10, RZ, R8 ;  /* 0x00000008ff0a723e */ /* 0x001fe200000010ff */
[-C--:B------:R-:W-:Y:S01]  /*1fbe0*/  FMUL R8, R190, R2.reuse ;  /* 0x00000002be087220 */ /* 0x080fe20000400000 */
[----:B-1----:R-:W-:Y:S01]  /*1fbf0*/  PRMT R11, R3, 0x7610, R11 ;  /* 0x00007610030b7816 */ /* 0x002fe2000000000b */
[----:B------:R-:W-:Y:S01]  /*1fc00*/  @P0 STG.E.U16 desc[UR36][R6.64+0x132], R14 ;  /* 0x0001320e06000986 */ /* 0x000fe2000c101524 */
[C---:B------:R-:W-:Y:S01]  /*1fc10*/  ISETP.GT.AND P0, PT, R0.reuse, 0xa0, P2 ;  /* 0x000000a00000780c */ /* 0x040fe20001704270 */
[----:B------:R-:W-:Y:S01]  /*1fc20*/  FMUL R3, R189, R2 ;  /* 0x00000002bd037220 */ /* 0x000fe20000400000 */
[C---:B------:R-:W-:Y:S01]  /*1fc30*/  ISETP.GT.AND P1, PT, R0.reuse, 0xa1, P2 ;  /* 0x000000a10000780c */ /* 0x040fe20001724270 */
[----:B------:R0:W-:Y:S01]  /*1fc40*/  @P4 STG.E.U16 desc[UR36][R4.64+0x140], R9 ;  /* 0x0001400904004986 */ /* 0x0001e2000c101524 */
[----:B------:R-:W-:-:S02]  /*1fc50*/  ISETP.GT.AND P4, PT, R0, 0xa8, P3 ;  /* 0x000000a80000780c */ /* 0x000fc40001f84270 */
[----:B------:R-:W-:Y:S01]  /*1fc60*/  F2FP.BF16.F32.PACK_AB R8, RZ, R8 ;  /* 0x00000008ff08723e */ /* 0x000fe200000010ff */
[----:B------:R1:W-:Y:S03]  /*1fc70*/  @P5 STG.E.U16 desc[UR36][R4.64+0x142], R10 ;  /* 0x0001420a04005986 */ /* 0x0003e6000c101524 */
[----:B--2---:R-:W-:Y:S02]  /*1fc80*/  PRMT R12, R8, 0x7610, R12 ;  /* 0x00007610080c7816 */ /* 0x004fe4000000000c */
[----:B0-----:R-:W-:Y:S01]  /*1fc90*/  F2FP.BF16.F32.PACK_AB R9, RZ, R3 ;  /* 0x00000003ff09723e */ /* 0x001fe200000010ff */
[-C--:B------:R-:W-:Y:S01]  /*1fca0*/  FMUL R3, R188, R2.reuse ;  /* 0x00000002bc037220 */ /* 0x080fe20000400000 */
[-C--:B------:R-:W-:Y:S02]  /*1fcb0*/  FMUL R8, R187, R2.reuse ;  /* 0x00000002bb087220 */ /* 0x080fe40000400000 */
[----:B-1----:R-:W-:Y:S01]  /*1fcc0*/  PRMT R10, R9, 0x7610, R10 ;  /* 0x00007610090a7816 */ /* 0x002fe2000000000a */
[----:B------:R0:W-:Y:S01]  /*1fcd0*/  @P0 STG.E.U16 desc[UR36][R6.64+0x140], R11 ;  /* 0x0001400b06000986 */ /* 0x0001e2000c101524 */
[----:B------:R-:W-:Y:S01]  /*1fce0*/  F2FP.BF16.F32.PACK_AB R3, RZ, R3 ;  /* 0x00000003ff03723e */ /* 0x000fe200000010ff */
[----:B------:R-:W-:Y:S01]  /*1fcf0*/  FMUL R9, R186, R2 ;  /* 0x00000002ba097220 */ /* 0x000fe20000400000 */
[C---:B------:R-:W-:Y:S01]  /*1fd00*/  ISETP.GT.AND P5, PT, R0.reuse, 0xa9, P3 ;  /* 0x000000a90000780c */ /* 0x040fe20001fa4270 */
[----:B------:R1:W-:Y:S01]  /*1fd10*/  @P1 STG.E.U16 desc[UR36][R6.64+0x142], R12 ;  /* 0x0001420c06001986 */ /* 0x0003e2000c101524 */
[----:B------:R-:W-:-:S03]  /*1fd20*/  ISETP.GT.AND P1, PT, R0, 0xa8, P2 ;  /* 0x000000a80000780c */ /* 0x000fc60001724270 */
[----:B------:R-:W-:Y:S01]  /*1fd30*/  @P4 STG.E.U16 desc[UR36][R4.64+0x150], R10 ;  /* 0x0001500a04004986 */ /* 0x000fe2000c101524 */
[----:B------:R-:W-:Y:S02]  /*1fd40*/  ISETP.GT.AND P4, PT, R0, 0xa9, P2 ;  /* 0x000000a90000780c */ /* 0x000fe40001784270 */
[----:B------:R-:W-:Y:S02]  /*1fd50*/  F2FP.BF16.F32.PACK_AB R8, RZ, R8 ;  /* 0x00000008ff08723e */ /* 0x000fe400000010ff */
[----:B0-----:R-:W-:Y:S01]  /*1fd60*/  PRMT R11, R3, 0x7610, R11 ;  /* 0x00007610030b7816 */ /* 0x001fe2000000000b */
[-C--:B------:R-:W-:Y:S01]  /*1fd70*/  FMUL R3, R185, R2.reuse ;  /* 0x00000002b9037220 */ /* 0x080fe20000400000 */
[----:B------:R-:W-:Y:S02]  /*1fd80*/  F2FP.BF16.F32.PACK_AB R9, RZ, R9 ;  /* 0x00000009ff09723e */ /* 0x000fe400000010ff */
[----:B-1----:R-:W-:Y:S02]  /*1fd90*/  PRMT R12, R8, 0x7610, R12 ;  /* 0x00007610080c7816 */ /* 0x002fe4000000000c */
[----:B------:R-:W-:Y:S01]  /*1fda0*/  F2FP.BF16.F32.PACK_AB R8, RZ, R3 ;  /* 0x00000003ff08723e */ /* 0x000fe200000010ff */
[----:B------:R-:W-:Y:S01]  /*1fdb0*/  FMUL R3, R184, R2 ;  /* 0x00000002b8037220 */ /* 0x000fe20000400000 */
[----:B------:R-:W-:Y:S01]  /*1fdc0*/  PRMT R13, R9, 0x7610, R13 ;  /* 0x00007610090d7816 */ /* 0x000fe2000000000d */
[----:B------:R0:W-:Y:S01]  /*1fdd0*/  @P5 STG.E.U16 desc[UR36][R4.64+0x152], R11 ;  /* 0x0001520b04005986 */ /* 0x0001e2000c101524 */
[----:B------:R-:W-:-:S02]  /*1fde0*/  ISETP.GT.AND P0, PT, R0, 0xb0, P3 ;  /* 0x000000b00000780c */ /* 0x000fc40001f04270 */
        /* <DEDUP_REMOVED lines=26> */
[----:B------:R-:W-:Y:S02]  /*1ff90*/  ISETP.GT.AND P1, PT, R0, 0xb8, P2 ;  /* 0x000000b80000780c */ /* 0x000fe40001724270 */
[----:B------:R-:W-:Y:S02]  /*1ffa0*/  F2FP.BF16.F32.PACK_AB R8, RZ, R8 ;  /* 0x00000008ff08723e */ /* 0x000fe400000010ff */
[----:B0-----:R-:W-:Y:S01]  /*1ffb0*/  PRMT R10, R9, 0x7610, R10 ;  /* 0x00007610090a7816 */ /* 0x001fe2000000000a */
[-C--:B------:R-:W-:Y:S01]  /*1ffc0*/  FMUL R9, R177, R2.reuse ;  /* 0x00000002b1097220 */ /* 0x080fe20000400000 */
[----:B-1----:R-:W-:Y:S01]  /*1ffd0*/  PRMT R11, R3, 0x7610, R11 ;  /* 0x00007610030b7816 */ /* 0x002fe2000000000b */
[----:B------:R-:W-:Y:S01]  /*1ffe0*/  FMUL R3, R176, R2 ;  /* 0x00000002b0037220 */ /* 0x000fe20000400000 */
[----:B------:R0:W-:Y:S02]  /*1fff0*/  @P5 STG.E.U16 desc[UR36][R4.64+0x170], R12 ;  /* 0x0001700c04005986 */ /* 0x0001e4000c101524 */
[----:B------:R-:W-:-:S02]  /*20000*/  F2FP.BF16.F32.PACK_AB R9, RZ, R9 ;  /* 0x00000009ff09723e */ /* 0x000fc400000010ff */
[C---:B------:R-:W-:Y:S02]  /*20010*/  ISETP.GT.AND P4, PT, R0.reuse, 0xb9, P2 ;  /* 0x000000b90000780c */ /* 0x040fe40001784270 */
[----:B------:R-:W-:Y:S02]  /*20020*/  ISETP.GT.AND P5, PT, R0, 0xc0, P3 ;  /* 0x000000c00000780c */ /* 0x000fe40001fa4270 */
[----:B0-----:R-:W-:Y:S02]  /*20030*/  PRMT R12, R8, 0x7610, R12 ;  /* 0x00007610080c7816 */ /* 0x001fe4000000000c */
[----:B------:R-:W-:Y:S01]  /*20040*/  F2FP.BF16.F32.PACK_AB R8, RZ, R3 ;  /* 0x00000003ff08723e */ /* 0x000fe200000010ff */
[----:B------:R-:W-:Y:S01]  /*20050*/  FMUL R3, R175, R2 ;  /* 0x00000002af037220 */ /* 0x000fe20000400000 */
[----:B------:R-:W-:Y:S01]  /*20060*/  PRMT R13, R9, 0x7610, R13 ;  /* 0x00007610090d7816 */ /* 0x000fe2000000000d */
[----:B------:R0:W-:Y:S01]  /*20070*/  @P6 STG.E.U16 desc[UR36][R4.64+0x172], R10 ;  /* 0x0001720a04006986 */ /* 0x0001e2000c101524 */
[----:B------:R-:W-:-:S02]  /*20080*/  ISETP.GT.AND P0, PT, R0, 0xc1, P3 ;  /* 0x000000c10000780c */ /* 0x000fc40001f04270 */
[----:B------:R-:W-:Y:S01]  /*20090*/  F2FP.BF16.F32.PACK_AB R9, RZ, R3 ;  /* 0x00000003ff09723e */ /* 0x000fe200000010ff */
[----:B------:R1:W-:Y:S01]  /*200a0*/  @P1 STG.E.U16 desc[UR36][R6.64+0x170], R11 ;  /* 0x0001700b06001986 */ /* 0x0003e2000c101524 */
[-C--:B------:R-:W-:Y:S01]  /*200b0*/  FMUL R3, R173, R2.reuse ;  /* 0x00000002ad037220 */ /* 0x080fe20000400000 */
[----:B------:R-:W-:Y:S02]  /*200c0*/  ISETP.GT.AND P1, PT, R0, 0xc0, P2 ;  /* 0x000000c00000780c */ /* 0x000fe40001724270 */
        /* <DEDUP_REMOVED lines=40> */
[----:B------:R-:W-:Y:S01]  /*20350*/  ISETP.GT.AND P0, PT, R0, 0xd0, P2 ;  /* 0x000000d00000780c */ /* 0x000fe20001704270 */
        /* <DEDUP_REMOVED lines=11> */
[C---:B------:R-:W-:Y:S01]  /*20410*/  ISETP.GT.AND P5, PT, R0.reuse, 0xd9, P3 ;  /* 0x000000d90000780c */ /* 0x040fe20001fa4270 */
[----:B------:R-:W-:Y:S01]  /*20420*/  FMUL R8, R163, R2 ;  /* 0x00000002a3087220 */ /* 0x000fe20000400000 */
[----:B------:R-:W-:Y:S01]  /*20430*/  @P0 STG.E.U16 desc[UR36][R6.64+0x1a0], R14 ;  /* 0x0001a00e06000986 */ /* 0x000fe2000c101524 */
[----:B------:R-:W-:-:S03]  /*20440*/  ISETP.GT.AND P0, PT, R0, 0xd8, P2 ;  /* 0x000000d80000780c */ /* 0x000fc60001704270 */
[----:B------:R0:W-:Y:S01]  /*20450*/  @P1 STG.E.U16 desc[UR36][R6.64+0x1a2], R9 ;  /* 0x0001a20906001986 */ /* 0x0001e2000c101524 */
[----:B------:R-:W-:Y:S02]  /*20460*/  F2FP.BF16.F32.PACK_AB R8, RZ, R8 ;  /* 0x00000008ff08723e */ /* 0x000fe400000010ff */
[----:B------:R-:W-:Y:S02]  /*20470*/  ISETP.GT.AND P1, PT, R0, 0xd9, P2 ;  /* 0x000000d90000780c */ /* 0x000fe40001724270 */
        /* <DEDUP_REMOVED lines=16> */
[----:B------:R1:W-:Y:S01]  /*20580*/  @P1 STG.E.U16 desc[UR36][R6.64+0x1b2], R10 ;  /* 0x0001b20a06001986 */ /* 0x0003e2000c101524 */
[C---:B------:R-:W-:Y:S02]  /*20590*/  ISETP.GT.AND P1, PT, R0.reuse, 0xe0, P2 ;  /* 0x000000e00000780c */ /* 0x040fe40001724270 */
[----:B------:R-:W-:Y:S02]  /*205a0*/  ISETP.GT.AND P0, PT, R0, 0xe1, P2 ;  /* 0x000000e10000780c */ /* 0x000fe40001704270 */
[----:B0-----:R-:W-:Y:S02]  /*205b0*/  PRMT R12, R8, 0x7610, R12 ;  /* 0x00007610080c7816 */ /* 0x001fe4000000000c */
[----:B------:R-:W-:Y:S01]  /*205c0*/  F2FP.BF16.F32.PACK_AB R8, RZ, R3 ;  /* 0x00000003ff08723e */ /* 0x000fe200000010ff */
[----:B------:R-:W-:Y:S01]  /*205d0*/  FMUL R3, R157, R2 ;  /* 0x000000029d037220 */ /* 0x000fe20000400000 */
[----:B------:R0:W-:Y:S01]  /*205e0*/  @P4 STG.E.U16 desc[UR36][R4.64+0x1c0], R11 ;  /* 0x0001c00b04004986 */ /* 0x0001e2000c101524 */
[----:B-1----:R-:W-:-:S02]  /*205f0*/  PRMT R10, R9, 0x7610, R10 ;  /* 0x00007610090a7816 */ /* 0x002fc4000000000a */
[----:B------:R-:W-:Y:S01]  /*20600*/  PRMT R13, R8, 0x7610, R13 ;  /* 0x00007610080d7816 */ /* 0x000fe2000000000d */
[----:B------:R-:W-:Y:S01]  /*20610*/  @P5 STG.E.U16 desc[UR36][R4.64+0x1c2], R12 ;  /* 0x0001c20c04005986 */ /* 0x000fe2000c101524 */
[-C--:B------:R-:W-:Y:S01]  /*20620*/  FMUL R8, R156, R2.reuse ;  /* 0x000000029c087220 */ /* 0x080fe20000400000 */
[C---:B------:R-:W-:Y:S02]  /*20630*/  ISETP.GT.AND P4, PT, R0.reuse, 0xe8, P3 ;  /* 0x000000e80000780c */ /* 0x040fe40001f84270 */
[----:B------:R-:W-:Y:S01]  /*20640*/  F2FP.BF16.F32.PACK_AB R9, RZ, R3 ;  /* 0x00000003ff09723e */ /* 0x000fe200000010ff */
[----:B------:R-:W-:Y:S01]  /*20650*/  FMUL R3, R155, R2 ;  /* 0x000000029b037220 */ /* 0x000fe20000400000 */
[C---:B------:R-:W-:Y:S02]  /*20660*/  ISETP.GT.AND P5, PT, R0.reuse, 0xe9, P3 ;  /* 0x000000e90000780c */ /* 0x040fe40001fa4270 */
[----:B------:R-:W-:Y:S02]  /*20670*/  ISETP.GT.AND P6, PT, R0, 0xe8, P2 ;  /* 0x000000e80000780c */ /* 0x000fe400017c4270 */
[----:B------:R-:W-:Y:S01]  /*20680*/  F2FP.BF16.F32.PACK_AB R8, RZ, R8 ;  /* 0x00000008ff08723e */ /* 0x000fe200000010ff */
[----:B------:R1:W-:Y:S01]  /*20690*/  @P1 STG.E.U16 desc[UR36][R6.64+0x1c0], R10 ;  /* 0x0001c00a06001986 */ /* 0x0003e2000c101524 */
[----:B------:R-:W-:-:S02]  /*206a0*/  F2FP.BF16.F32.PACK_AB R3, RZ, R3 ;  /* 0x00000003ff03723e */ /* 0x000fc400000010ff */
[C---:B------:R-:W-:Y:S01]  /*206b0*/  ISETP.GT.AND P1, PT, R17.reuse, 0x80, PT ;  /* 0x000000801100780c */ /* 0x040fe20003f24270 */
[----:B------:R2:W-:Y:S01]  /*206c0*/  @P0 STG.E.U16 desc[UR36][R6.64+0x1c2], R13 ;  /* 0x0001c20d06000986 */ /* 0x0005e2000c101524 */
[----:B------:R-:W-:Y:S02]  /*206d0*/  ISETP.GT.AND P0, PT, R17, 0x88, PT ;  /* 0x000000881100780c */ /* 0x000fe40003f04270 */
[----:B0-----:R-:W-:Y:S02]  /*206e0*/  PRMT R11, R8, 0x7610, R11 ;  /* 0x00007610080b7816 */ /* 0x001fe4000000000b */
[----:B------:R-:W-:Y:S02]  /*206f0*/  PRMT R17, R3, 0x7610, R17 ;  /* 0x0000761003117816 */ /* 0x000fe40000000011 */
[----:B-1----:R-:W-:Y:S01]  /*20700*/  PRMT R10, R9, 0x7610, R10 ;  /* 0x00007610090a7816 */ /* 0x002fe2000000000a */
[----:B------:R-:W-:-:S04]  /*20710*/  FMUL R3, R154, R2 ;  /* 0x000000029a037220 */ /* 0x000fc80000400000 */
[----:B------:R-:W-:Y:S01]  /*20720*/  @P4 STG.E.U16 desc[UR36][R4.64+0x1d0], R10 ;  /* 0x0001d00a04004986 */ /* 0x000fe2000c101524 */
[----:B------:R-:W-:-:S03]  /*20730*/  ISETP.GT.AND P4, PT, R0, 0xe9, P2 ;  /* 0x000000e90000780c */ /* 0x000fc60001784270 */
[----:B------:R0:W-:Y:S01]  /*20740*/  @P5 STG.E.U16 desc[UR36][R4.64+0x1d2], R11 ;  /* 0x0001d20b04005986 */ /* 0x0001e2000c101524 */
[----:B------:R-:W-:-:S03]  /*20750*/  ISETP.GT.AND P5, PT, R0, 0xf0, P3 ;  /* 0x000000f00000780c */ /* 0x000fc60001fa4270 */
[----:B------:R-:W-:Y:S01]  /*20760*/  @P6 STG.E.U16 desc[UR36][R6.64+0x1d0], R17 ;  /* 0x0001d01106006986 */ /* 0x000fe2000c101524 */
[----:B------:R-:W-:Y:S01]  /*20770*/  ISETP.GT.AND P6, PT, R0, 0xf1, P3 ;  /* 0x000000f10000780c */ /* 0x000fe20001fc4270 */
[-C--:B------:R-:W-:Y:S01]  /*20780*/  FMUL R8, R153, R2.reuse ;  /* 0x0000000299087220 */ /* 0x080fe20000400000 */
[----:B------:R-:W-:Y:S01]  /*20790*/  FMUL R9, R152, R2 ;  /* 0x0000000298097220 */ /* 0x000fe20000400000 */
[----:B--2---:R-:W-:-:S03]  /*207a0*/  F2FP.BF16.F32.PACK_AB R13, RZ, R3 ;  /* 0x00000003ff0d723e */ /* 0x004fc600000010ff */
[----:B------:R-:W-:Y:S02]  /*207b0*/  F2FP.BF16.F32.PACK_AB R14, RZ, R8 ;  /* 0x00000008ff0e723e */ /* 0x000fe400000010ff */
[----:B------:R-:W-:Y:S01]  /*207c0*/  F2FP.BF16.F32.PACK_AB R15, RZ, R9 ;  /* 0x00000009ff0f723e */ /* 0x000fe200000010ff */
[----:B------:R-:W-:Y:S01]  /*207d0*/  @P4 STG.E.U16 desc[UR36][R6.64+0x1d2], R13 ;  /* 0x0001d20d06004986 */ /* 0x000fe2000c101524 */
[----:B------:R-:W-:-:S03]  /*207e0*/  ISETP.GT.AND P4, PT, R0, 0xf1, P2 ;  /* 0x000000f10000780c */ /* 0x000fc60001784270 */
[----:B------:R-:W-:Y:S04]  /*207f0*/  @P5 STG.E.U16 desc[UR36][R4.64+0x1e0], R14 ;  /* 0x0001e00e04005986 */ /* 0x000fe8000c101524 */
[----:B------:R-:W-:Y:S01]  /*20800*/  @P6 STG.E.U16 desc[UR36][R4.64+0x1e2], R15 ;  /* 0x0001e20f04006986 */ /* 0x000fe2000c101524 */
[----:B------:R-:W-:Y:S01]  /*20810*/  ISETP.GT.AND P6, PT, R0, 0xf0, P2 ;  /* 0x000000f00000780c */ /* 0x000fe200017c4270 */
[-C--:B0-----:R-:W-:Y:S01]  /*20820*/  FMUL R11, R23, R2.reuse ;  /* 0x00000002170b7220 */ /* 0x081fe20000400000 */
[----:B------:R-:W-:-:S04]  /*20830*/  FMUL R12, R22, R2 ;  /* 0x00000002160c7220 */ /* 0x000fc80000400000 */
[----:B------:R-:W-:Y:S02]  /*20840*/  F2FP.BF16.F32.PACK_AB R11, RZ, R11 ;  /* 0x0000000bff0b723e */ /* 0x000fe400000010ff */
[----:B------:R-:W-:Y:S02]  /*20850*/  F2FP.BF16.F32.PACK_AB R12, RZ, R12 ;  /* 0x0000000cff0c723e */ /* 0x000fe400000010ff */
[C---:B------:R-:W-:Y:S02]  /*20860*/  ISETP.GT.AND P5, PT, R0.reuse, 0xf8, P3 ;  /* 0x000000f80000780c */ /* 0x040fe40001fa4270 */
[----:B------:R-:W-:Y:S01]  /*20870*/  ISETP.GT.AND P3, PT, R0, 0xf9, P3 ;  /* 0x000000f90000780c */ /* 0x000fe20001f64270 */
[----:B------:R-:W-:Y:S01]  /*20880*/  @P6 STG.E.U16 desc[UR36][R6.64+0x1e0], R11 ;  /* 0x0001e00b06006986 */ /* 0x000fe2000c101524 */
[----:B------:R-:W-:-:S03]  /*20890*/  FMUL R10, R21, R2 ;  /* 0x00000002150a7220 */ /* 0x000fc60000400000 */
[----:B------:R0:W-:Y:S01]  /*208a0*/  @P4 STG.E.U16 desc[UR36][R6.64+0x1e2], R12 ;  /* 0x0001e20c06004986 */ /* 0x0001e2000c101524 */
[----:B------:R-:W-:Y:S01]  /*208b0*/  ISETP.GT.AND P4, PT, R0, 0xf8, P2 ;  /* 0x000000f80000780c */ /* 0x000fe20001784270 */
[-C--:B------:R-:W-:Y:S01]  /*208c0*/  FMUL R9, R20, R2.reuse ;  /* 0x0000000214097220 */ /* 0x080fe20000400000 */
[-C--:B------:R-:W-:Y:S01]  /*208d0*/  FMUL R8, R18, R2.reuse ;  /* 0x0000000212087220 */ /* 0x080fe20000400000 */
[----:B------:R-:W-:Y:S01]  /*208e0*/  FMUL R3, R19, R2 ;  /* 0x0000000213037220 */ /* 0x000fe20000400000 */
[----:B------:R-:W-:Y:S02]  /*208f0*/  F2FP.BF16.F32.PACK_AB R10, RZ, R10 ;  /* 0x0000000aff0a723e */ /* 0x000fe400000010ff */
[----:B------:R-:W-:Y:S02]  /*20900*/  ISETP.GT.AND P2, PT, R0, 0xf9, P2 ;  /* 0x000000f90000780c */ /* 0x000fe40001744270 */
[----:B------:R-:W-:Y:S02]  /*20910*/  F2FP.BF16.F32.PACK_AB R9, RZ, R9 ;  /* 0x00000009ff09723e */ /* 0x000fe400000010ff */
[----:B------:R-:W-:-:S02]  /*20920*/  F2FP.BF16.F32.PACK_AB R8, RZ, R8 ;  /* 0x00000008ff08723e */ /* 0x000fc400000010ff */
[----:B------:R-:W-:Y:S01]  /*20930*/  F2FP.BF16.F32.PACK_AB R3, RZ, R3 ;  /* 0x00000003ff03723e */ /* 0x000fe200000010ff */
[----:B------:R-:W-:Y:S01]  /*20940*/  @P5 STG.E.U16 desc[UR36][R4.64+0x1f0], R10 ;  /* 0x0001f00a04005986 */ /* 0x000fe2000c101524 */
[----:B0-----:R-:W-:Y:S01]  /*20950*/  PRMT R12, R8, 0x7610, R12 ;  /* 0x00007610080c7816 */ /* 0x001fe2000000000c */
[----:B------:R-:W-:Y:S01]  /*20960*/  USHF.L.U32 UR12, UR8, 0x8, URZ ;  /* 0x00000008080c7899 */ /* 0x000fe2000800063f */
[----:B------:R-:W-:Y:S01]  /*20970*/  PRMT R11, R3, 0x7610, R11 ;  /* 0x00007610030b7816 */ /* 0x000fe2000000000b */
[----:B------:R0:W-:Y:S01]  /*20980*/  @P3 STG.E.U16 desc[UR36][R4.64+0x1f2], R9 ;  /* 0x0001f20904003986 */ /* 0x0001e2000c101524 */
[----:B------:R-:W-:Y:S01]  /*20990*/  @P4 MOV R8, R6 ;  /* 0x0000000600084202 */ /* 0x000fe20000000f00 */
[----:B------:R-:W-:Y:S02]  /*209a0*/  USHF.L.U64.HI UR11, UR8, 0x8, UR9 ;  /* 0x00000008080b7899 */ /* 0x000fe40008010209 */
[----:B------:R-:W-:Y:S02]  /*209b0*/  IMAD.U32 R3, RZ, RZ, UR12 ;  /* 0x0000000cff037e24 */ /* 0x000fe4000f8e00ff */
[----:B0-----:R-:W-:Y:S01]  /*209c0*/  @P4 IMAD.MOV.U32 R9, RZ, RZ, R7 ;  /* 0x000000ffff094224 */ /* 0x001fe200078e0007 */
[----:B------:R-:W-:-:S04]  /*209d0*/  ISETP.GT.AND P3, PT, R0, RZ, P1 ;  /* 0x000000ff0000720c */ /* 0x000fc80000f64270 */
[----:B------:R0:W-:Y:S01]  /*209e0*/  @P4 STG.E.U16 desc[UR36][R8.64+0x1f0], R11 ;  /* 0x0001f00b08004986 */ /* 0x0001e2000c101524 */
[----:B------:R-:W-:Y:S01]  /*209f0*/  ISETP.GT.AND P4, PT, R0, 0x1, P1 ;  /* 0x000000010000780c */ /* 0x000fe20000f84270 */
[-C--:B------:R-:W-:Y:S01]  /*20a00*/  FMUL R24, R24, R2.reuse ;  /* 0x0000000218187220 */ /* 0x080fe20000400000 */
[----:B------:R-:W-:Y:S01]  /*20a10*/  FMUL R25, R25, R2 ;  /* 0x0000000219197220 */ /* 0x000fe20000400000 */
[----:B0-----:R-:W-:Y:S01]  /*20a20*/  @P2 MOV R8, R6 ;  /* 0x0000000600082202 */ /* 0x001fe20000000f00 */
[----:B------:R-:W-:Y:S02]  /*20a30*/  @P2 IMAD.MOV.U32 R9, RZ, RZ, R7 ;  /* 0x000000ffff092224 */ /* 0x000fe400078e0007 */
[----:B------:R-:W-:-:S03]  /*20a40*/  IMAD.U32 R7, RZ, RZ, UR11 ;  /* 0x0000000bff077e24 */ /* 0x000fc6000f8e00ff */
[----:B------:R0:W-:Y:S01]  /*20a50*/  @P2 STG.E.U16 desc[UR36][R8.64+0x1f2], R12 ;  /* 0x0001f20c08002986 */ /* 0x0001e2000c101524 */
[C---:B------:R-:W-:Y:S02]  /*20a60*/  IADD3 R6, P2, P6, R4.reuse, UR5, R3 ;  /* 0x0000000504067c10 */ /* 0x040fe4000fe5e003 */
[----:B------:R-:W-:Y:S02]  /*20a70*/  IADD3 R4, P5, R4, UR12, RZ ;  /* 0x0000000c04047c10 */ /* 0x000fe4000ffbe0ff */
[C---:B------:R-:W-:Y:S02]  /*20a80*/  IADD3.X R7, R5.reuse, UR4, R7, P2, P6 ;  /* 0x0000000405077c10 */ /* 0x040fe400097ec407 */
[----:B------:R-:W-:Y:S02]  /*20a90*/  F2FP.BF16.F32.PACK_AB R24, RZ, R24 ;  /* 0x00000018ff18723e */ /* 0x000fe400000010ff */
[----:B------:R-:W-:Y:S02]  /*20aa0*/  IADD3.X R5, R5, UR11, RZ, P5, !PT ;  /* 0x0000000b05057c10 */ /* 0x000fe4000affe4ff */
[----:B------:R-:W-:-:S02]  /*20ab0*/  F2FP.BF16.F32.PACK_AB R25, RZ, R25 ;  /* 0x00000019ff19723e */ /* 0x000fc400000010ff */
[C---:B------:R-:W-:Y:S01]  /*20ac0*/  ISETP.GT.AND P2, PT, R0.reuse, RZ, P0 ;  /* 0x000000ff0000720c */ /* 0x040fe20000744270 */
[----:B------:R-:W-:Y:S01]  /*20ad0*/  @P3 STG.E.U16 desc[UR36][R4.64], R24 ;  /* 0x0000001804003986 */ /* 0x000fe2000c101524 */
[----:B------:R-:W-:Y:S01]  /*20ae0*/  ISETP.GT.AND P3, PT, R0, 0x1, P0 ;  /* 0x000000010000780c */ /* 0x000fe20000764270 */
[-C--:B------:R-:W-:Y:S02]  /*20af0*/  FMUL R26, R26, R2.reuse ;  /* 0x000000021a1a7220 */ /* 0x080fe40000400000 */
[----:B------:R-:W-:Y:S01]  /*20b00*/  @P4 STG.E.U16 desc[UR36][R4.64+0x2], R25 ;  /* 0x0000021904004986 */ /* 0x000fe2000c101524 */
[----:B------:R-:W-:Y:S01]  /*20b10*/  ISETP.GT.AND P4, PT, R0, 0x8, P1 ;  /* 0x000000080000780c */ /* 0x000fe20000f84270 */
[-C--:B------:R-:W-:Y:S01]  /*20b20*/  FMUL R27, R27, R2.reuse ;  /* 0x000000021b1b7220 */ /* 0x080fe20000400000 */
[----:B0-----:R-:W-:Y:S01]  /*20b30*/  IADD3 R8, P5, R4, UR5, RZ ;  /* 0x0000000504087c10 */ /* 0x001fe2000ffbe0ff */
[----:B------:R-:W-:Y:S01]  /*20b40*/  FMUL R28, R28, R2 ;  /* 0x000000021c1c7220 */ /* 0x000fe20000400000 */
[----:B------:R-:W-:-:S02]  /*20b50*/  F2FP.BF16.F32.PACK_AB R26, RZ, R26 ;  /* 0x0000001aff1a723e */ /* 0x000fc400000010ff */
[----:B------:R-:W-:Y:S02]  /*20b60*/  IADD3.X R9, R5, UR4, RZ, P5, !PT ;  /* 0x0000000405097c10 */ /* 0x000fe4000affe4ff */
[----:B------:R-:W-:Y:S02]  /*20b70*/  F2FP.BF16.F32.PACK_AB R27, RZ, R27 ;  /* 0x0000001bff1b723e */ /* 0x000fe400000010ff */
[----:B------:R-:W-:Y:S01]  /*20b80*/  F2FP.BF16.F32.PACK_AB R28, RZ, R28 ;  /* 0x0000001cff1c723e */ /* 0x000fe200000010ff */
[----:B------:R-:W-:Y:S01]  /*20b90*/  @P2 STG.E.U16 desc[UR36][R8.64], R26 ;  /* 0x0000001a08002986 */ /* 0x000fe2000c101524 */
[C---:B------:R-:W-:Y:S02]  /*20ba0*/  ISETP.GT.AND P5, PT, R0.reuse, 0x9, P1 ;  /* 0x000000090000780c */ /* 0x040fe40000fa4270 */
[C---:B------:R-:W-:Y:S01]  /*20bb0*/  ISETP.GT.AND P2, PT, R0.reuse, 0x8, P0 ;  /* 0x000000080000780c */ /* 0x040fe20000744270 */
[----:B------:R-:W-:Y:S01]  /*20bc0*/  @P3 STG.E.U16 desc[UR36][R8.64+0x2], R27 ;  /* 0x0000021b08003986 */ /* 0x000fe2000c101524 */
[-C--:B------:R-:W-:Y:S01]  /*20bd0*/  FMUL R29, R29, R2.reuse ;  /* 0x000000021d1d7220 */ /* 0x080fe20000400000 */
[----:B------:R-:W-:Y:S01]  /*20be0*/  ISETP.GT.AND P3, PT, R0, 0x9, P0 ;  /* 0x000000090000780c */ /* 0x000fe20000764270 */
[-C--:B------:R-:W-:Y:S01]  /*20bf0*/  FMUL R30, R30, R2.reuse ;  /* 0x000000021e1e7220 */ /* 0x080fe20000400000 */
[----:B------:R-:W-:Y:S01]  /*20c00*/  @P4 STG.E.U16 desc[UR36][R4.64+0x10], R28 ;  /* 0x0000101c04004986 */ /* 0x000fe2000c101524 */
[----:B------:R-:W-:Y:S01]  /*20c10*/  ISETP.GT.AND P4, PT, R0, 0x10, P1 ;  /* 0x000000100000780c */ /* 0x000fe20000f84270 */
[-C--:B------:R-:W-:Y:S01]  /*20c20*/  FMUL R31, R31, R2.reuse ;  /* 0x000000021f1f7220 */ /* 0x080fe20000400000 */
[----:B------:R-:W-:Y:S01]  /*20c30*/  IADD3 R10, P6, R4, UR5, RZ ;  /* 0x00000005040a7c10 */ /* 0x000fe2000ffde0ff */
[----:B------:R-:W-:Y:S01]  /*20c40*/  FMUL R32, R32, R2 ;  /* 0x0000000220207220 */ /* 0x000fe20000400000 */
[----:B------:R-:W-:-:S02]  /*20c50*/  F2FP.BF16.F32.PACK_AB R29, RZ, R29 ;  /* 0x0000001dff1d723e */ /* 0x000fc400000010ff */
[----:B------:R-:W-:Y:S02]  /*20c60*/  F2FP.BF16.F32.PACK_AB R30, RZ, R30 ;  /* 0x0000001eff1e723e */ /* 0x000fe400000010ff */
[----:B------:R-:W-:Y:S02]  /*20c70*/  IADD3.X R11, R5, UR4, RZ, P6, !PT ;  /* 0x00000004050b7c10 */ /* 0x000fe4000b7fe4ff */
[----:B------:R-:W-:Y:S01]  /*20c80*/  F2FP.BF16.F32.PACK_AB R31, RZ, R31 ;  /* 0x0000001fff1f723e */ /* 0x000fe200000010ff */
[----:B------:R-:W-:Y:S01]  /*20c90*/  @P5 STG.E.U16 desc[UR36][R4.64+0x12], R29 ;  /* 0x0000121d04005986 */ /* 0x000fe2000c101524 */
[----:B------:R-:W-:Y:S02]  /*20ca0*/  F2FP.BF16.F32.PACK_AB R32, RZ, R32 ;  /* 0x00000020ff20723e */ /* 0x000fe400000010ff */
[C---:B------:R-:W-:Y:S01]  /*20cb0*/  ISETP.GT.AND P5, PT, R0.reuse, 0x11, P1 ;  /* 0x000000110000780c */ /* 0x040fe20000fa4270 */
[----:B------:R-:W-:Y:S01]  /*20cc0*/  @P2 STG.E.U16 desc[UR36][R10.64+0x10], R30 ;  /* 0x0000101e0a002986 */ /* 0x000fe2000c101524 */
[----:B------:R-:W-:Y:S01]  /*20cd0*/  ISETP.GT.AND P2, PT, R0, 0x10, P0 ;  /* 0x000000100000780c */ /* 0x000fe20000744270 */
[----:B------:R-:W-:-:S02]  /*20ce0*/  FMUL R33, R33, R2 ;  /* 0x0000000221217220 */ /* 0x000fc40000400000 */
[----:B------:R-:W-:Y:S01]  /*20cf0*/  @P3 STG.E.U16 desc[UR36][R6.64+0x12], R31 ;  /* 0x0000121f06003986 */ /* 0x000fe2000c101524 */
[----:B------:R-:W-:Y:S01]  /*20d00*/  ISETP.GT.AND P3, PT, R0, 0x11, P0 ;  /* 0x000000110000780c */ /* 0x000fe20000764270 */
[-C--:B------:R-:W-:Y:S02]  /*20d10*/  FMUL R34, R34, R2.reuse ;  /* 0x0000000222227220 */ /* 0x080fe40000400000 */
[----:B------:R-:W-:Y:S01]  /*20d20*/  @P4 STG.E.U16 desc[UR36][R4.64+0x20], R32 ;  /* 0x0000202004004986 */ /* 0x000fe2000c101524 */
[----:B------:R-:W-:Y:S01]  /*20d30*/  ISETP.GT.AND P4, PT, R0, 0x18, P1 ;  /* 0x000000180000780c */ /* 0x000fe20000f84270 */
[-C--:B------:R-:W-:Y:S01]  /*20d40*/  FMUL R35, R35, R2.reuse ;  /* 0x0000000223237220 */ /* 0x080fe20000400000 */
[----:B------:R-:W-:Y:S01]  /*20d50*/  FMUL R36, R36, R2 ;  /* 0x0000000224247220 */ /* 0x000fe20000400000 */
[----:B------:R-:W-:Y:S02]  /*20d60*/  F2FP.BF16.F32.PACK_AB R33, RZ, R33 ;  /* 0x00000021ff21723e */ /* 0x000fe400000010ff */
[----:B------:R-:W-:-:S02]  /*20d70*/  F2FP.BF16.F32.PACK_AB R34, RZ, R34 ;  /* 0x00000022ff22723e */ /* 0x000fc400000010ff */
[----:B------:R-:W-:Y:S01]  /*20d80*/  F2FP.BF16.F32.PACK_AB R35, RZ, R35 ;  /* 0x00000023ff23723e */ /* 0x000fe200000010ff */
[----:B------:R-:W-:Y:S01]  /*20d90*/  @P5 STG.E.U16 desc[UR36][R4.64+0x22], R33 ;  /* 0x0000222104005986 */ /* 0x000fe2000c101524 */
[----:B------:R-:W-:Y:S02]  /*20da0*/  F2FP.BF16.F32.PACK_AB R36, RZ, R36 ;  /* 0x00000024ff24723e */ /* 0x000fe400000010ff */
[C---:B------:R-:W-:Y:S01]  /*20db0*/  ISETP.GT.AND P5, PT, R0.reuse, 0x19, P1 ;  /* 0x000000190000780c */ /* 0x040fe20000fa4270 */
[----:B------:R-:W-:Y:S01]  /*20dc0*/  @P2 STG.E.U16 desc[UR36][R6.64+0x20], R34 ;  /* 0x0000202206002986 */ /* 0x000fe2000c101524 */
[C---:B------:R-:W-:Y:S01]  /*20dd0*/  ISETP.GT.AND P2, PT, R0.reuse, 0x18, P0 ;  /* 0x000000180000780c */ /* 0x040fe20000744270 */
[-C--:B------:R-:W-:Y:S02]  /*20de0*/  FMUL R37, R37, R2.reuse ;  /* 0x0000000225257220 */ /* 0x080fe40000400000 */
[----:B------:R-:W-:Y:S01]  /*20df0*/  @P3 STG.E.U16 desc[UR36][R6.64+0x22], R35 ;  /* 0x0000222306003986 */ /* 0x000fe2000c101524 */
[----:B------:R-:W-:Y:S01]  /*20e00*/  ISETP.GT.AND P3, PT, R0, 0x19, P0 ;  /* 0x000000190000780c */ /* 0x000fe20000764270 */
[----:B------:R-:W-:-:S02]  /*20e10*/  FMUL R38, R38, R2 ;  /* 0x0000000226267220 */ /* 0x000fc40000400000 */
[----:B------:R-:W-:Y:S01]  /*20e20*/  @P4 STG.E.U16 desc[UR36][R4.64+0x30], R36 ;  /* 0x0000302404004986 */ /* 0x000fe2000c101524 */
[----:B------:R-:W-:Y:S01]  /*20e30*/  ISETP.GT.AND P4, PT, R0, 0x20, P1 ;  /* 0x000000200000780c */ /* 0x000fe20000f84270 */
[-C--:B------:R-:W-:Y:S01]  /*20e40*/  FMUL R39, R39, R2.reuse ;  /* 0x0000000227277220 */ /* 0x080fe20000400000 */
[----:B------:R-:W-:Y:S01]  /*20e50*/  FMUL R40, R40, R2 ;  /* 0x0000000228287220 */ /* 0x000fe20000400000 */
[----:B------:R-:W-:Y:S02]  /*20e60*/  F2FP.BF16.F32.PACK_AB R37, RZ, R37 ;  /* 0x00000025ff25723e */ /* 0x000fe400000010ff */
[----:B------:R-:W-:Y:S02]  /*20e70*/  F2FP.BF16.F32.PACK_AB R38, RZ, R38 ;  /* 0x00000026ff26723e */ /* 0x000fe400000010ff */
[----:B------:R-:W-:Y:S01]  /*20e80*/  F2FP.BF16.F32.PACK_AB R39, RZ, R39 ;  /* 0x00000027ff27723e */ /* 0x000fe200000010ff */
[----:B------:R-:W-:Y:S01]  /*20e90*/  @P5 STG.E.U16 desc[UR36][R4.64+0x32], R37 ;  /* 0x0000322504005986 */ /* 0x000fe2000c101524 */
[----:B------:R-:W-:-:S02]  /*20ea0*/  F2FP.BF16.F32.PACK_AB R40, RZ, R40 ;  /* 0x00000028ff28723e */ /* 0x000fc400000010ff */
[C---:B------:R-:W-:Y:S01]  /*20eb0*/  ISETP.GT.AND P5, PT, R0.reuse, 0x21, P1 ;  /* 0x000000210000780c */ /* 0x040fe20000fa4270 */
[----:B------:R-:W-:Y:S01]  /*20ec0*/  @P2 STG.E.U16 desc[UR36][R6.64+0x30], R38 ;  /* 0x0000302606002986 */ /* 0x000fe2000c101524 */
[C---:B------:R-:W-:Y:S01]  /*20ed0*/  ISETP.GT.AND P2, PT, R0.reuse, 0x20, P0 ;  /* 0x000000200000780c */ /* 0x040fe20000744270 */
[-C--:B------:R-:W-:Y:S02]  /*20ee0*/  FMUL R41, R41, R2.reuse ;  /* 0x0000000229297220 */ /* 0x080fe40000400000 */
[----:B------:R-:W-:Y:S01]  /*20ef0*/  @P3 STG.E.U16 desc[UR36][R6.64+0x32], R39 ;  /* 0x0000322706003986 */ /* 0x000fe2000c101524 */
[----:B------:R-:W-:Y:S01]  /*20f00*/  ISETP.GT.AND P3, PT, R0, 0x21, P0 ;  /* 0x000000210000780c */ /* 0x000fe20000764270 */
[-C--:B------:R-:W-:Y:S02]  /*20f10*/  FMUL R42, R42, R2.reuse ;  /* 0x000000022a2a7220 */ /* 0x080fe40000400000 */
[----:B------:R-:W-:Y:S01]  /*20f20*/  @P4 STG.E.U16 desc[UR36][R4.64+0x40], R40 ;  /* 0x0000402804004986 */ /* 0x000fe2000c101524 */
[----:B------:R-:W-:Y:S01]  /*20f30*/  ISETP.GT.AND P4, PT, R0, 0x28, P1 ;  /* 0x000000280000780c */ /* 0x000fe20000f84270 */
[-C--:B------:R-:W-:Y:S01]  /*20f40*/  FMUL R43, R43, R2.reuse ;  /* 0x000000022b2b7220 */ /* 0x080fe20000400000 */
[----:B------:R-:W-:Y:S01]  /*20f50*/  FMUL R44, R44, R2 ;  /* 0x000000022c2c7220 */ /* 0x000fe20000400000 */
[----:B------:R-:W-:-:S02]  /*20f60*/  F2FP.BF16.F32.PACK_AB R41, RZ, R41 ;  /* 0x00000029ff29723e */ /* 0x000fc400000010ff */
[----:B------:R-:W-:Y:S02]  /*20f70*/  F2FP.BF16.F32.PACK_AB R42, RZ, R42 ;  /* 0x0000002aff2a723e */ /* 0x000fe400000010ff */
        /* <DEDUP_REMOVED lines=357> */
[----:B------:R-:W-:Y:S01]  /*225d0*/  ISETP.GT.AND P2, PT, R0, 0xd8, P0 ;  /* 0x000000d80000780c */ /* 0x000fe20000744270 */
[-C--:B------:R-:W-:Y:S02]  /*225e0*/  FMUL R133, R133, R2.reuse ;  /* 0x0000000285857220 */ /* 0x080fe40000400000 */
[----:B------:R-:W-:Y:S01]  /*225f0*/  @P3 STG.E.U16 desc[UR36][R6.64+0x1a2], R131 ;  /* 0x0001a28306003986 */ /* 0x000fe2000c101524 */
[----:B------:R-:W-:-:S03]  /*22600*/  FMUL R134, R134, R2 ;  /* 0x0000000286867220 */ /* 0x000fc60000400000 */
[----:B------:R-:W-:Y:S01]  /*22610*/  @P4 STG.E.U16 desc[UR36][R4.64+0x1b0], R132 ;  /* 0x0001b08404004986 */ /* 0x000fe2000c101524 */
[C---:B------:R-:W-:Y:S01]  /*22620*/  ISETP.GT.AND P4, PT, R0.reuse, 0xd9, P0 ;  /* 0x000000d90000780c */ /* 0x040fe20000784270 */
[----:B------:R-:W-:Y:S01]  /*22630*/  FMUL R135, R135, R2 ;  /* 0x0000000287877220 */ /* 0x000fe20000400000 */
[----:B------:R-:W-:Y:S02]  /*22640*/  F2FP.BF16.F32.PACK_AB R133, RZ, R133 ;  /* 0x00000085ff85723e */ /* 0x000fe400000010ff */
[----:B------:R-:W-:Y:S02]  /*22650*/  F2FP.BF16.F32.PACK_AB R134, RZ, R134 ;  /* 0x00000086ff86723e */ /* 0x000fe400000010ff */
[----:B------:R-:W-:Y:S01]  /*22660*/  F2FP.BF16.F32.PACK_AB R135, RZ, R135 ;  /* 0x00000087ff87723e */ /* 0x000fe200000010ff */
[----:B------:R-:W-:Y:S01]  /*22670*/  @P5 STG.E.U16 desc[UR36][R4.64+0x1b2], R133 ;  /* 0x0001b28504005986 */ /* 0x000fe2000c101524 */
[----:B------:R-:W-:-:S03]  /*22680*/  ISETP.GT.AND P5, PT, R0, 0xe0, P1 ;  /* 0x000000e00000780c */ /* 0x000fc60000fa4270 */
[----:B------:R-:W-:Y:S01]  /*22690*/  @P2 STG.E.U16 desc[UR36][R6.64+0x1b0], R134 ;  /* 0x0001b08606002986 */ /* 0x000fe2000c101524 */
[----:B------:R-:W-:Y:S01]  /*226a0*/  ISETP.GT.AND P2, PT, R0, 0xe1, P1 ;  /* 0x000000e10000780c */ /* 0x000fe20000f44270 */
[-C--:B------:R-:W-:Y:S01]  /*226b0*/  FMUL R136, R136, R2.reuse ;  /* 0x0000000288887220 */ /* 0x080fe20000400000 */
[C---:B------:R-:W-:Y:S01]  /*226c0*/  ISETP.GT.AND P3, PT, R0.reuse, 0xe0, P0 ;  /* 0x000000e00000780c */ /* 0x040fe20000764270 */
[----:B------:R-:W-:Y:S01]  /*226d0*/  @P4 STG.E.U16 desc[UR36][R6.64+0x1b2], R135 ;  /* 0x0001b28706004986 */ /* 0x000fe2000c101524 */
[-C--:B------:R-:W-:Y:S01]  /*226e0*/  FMUL R137, R137, R2.reuse ;  /* 0x0000000289897220 */ /* 0x080fe20000400000 */
[----:B------:R-:W-:Y:S01]  /*226f0*/  ISETP.GT.AND P4, PT, R0, 0xe1, P0 ;  /* 0x000000e10000780c */ /* 0x000fe20000784270 */
[-C--:B------:R-:W-:Y:S01]  /*22700*/  FMUL R138, R138, R2.reuse ;  /* 0x000000028a8a7220 */ /* 0x080fe20000400000 */
[----:B------:R-:W-:Y:S01]  /*22710*/  FMUL R139, R139, R2 ;  /* 0x000000028b8b7220 */ /* 0x000fe20000400000 */
[----:B------:R-:W-:Y:S02]  /*22720*/  F2FP.BF16.F32.PACK_AB R136, RZ, R136 ;  /* 0x00000088ff88723e */ /* 0x000fe400000010ff */
[----:B------:R-:W-:-:S02]  /*22730*/  F2FP.BF16.F32.PACK_AB R137, RZ, R137 ;  /* 0x00000089ff89723e */ /* 0x000fc400000010ff */
[----:B------:R-:W-:Y:S02]  /*22740*/  F2FP.BF16.F32.PACK_AB R138, RZ, R138 ;  /* 0x0000008aff8a723e */ /* 0x000fe400000010ff */
[----:B------:R-:W-:Y:S01]  /*22750*/  F2FP.BF16.F32.PACK_AB R139, RZ, R139 ;  /* 0x0000008bff8b723e */ /* 0x000fe200000010ff */
[----:B------:R-:W-:Y:S01]  /*22760*/  @P5 STG.E.U16 desc[UR36][R4.64+0x1c0], R136 ;  /* 0x0001c08804005986 */ /* 0x000fe2000c101524 */
[----:B------:R-:W-:-:S03]  /*22770*/  ISETP.GT.AND P5, PT, R0, 0xe9, P1 ;  /* 0x000000e90000780c */ /* 0x000fc60000fa4270 */
[----:B------:R-:W-:Y:S01]  /*22780*/  @P2 STG.E.U16 desc[UR36][R4.64+0x1c2], R137 ;  /* 0x0001c28904002986 */ /* 0x000fe2000c101524 */
[C---:B------:R-:W-:Y:S02]  /*22790*/  ISETP.GT.AND P2, PT, R0.reuse, 0xe8, P1 ;  /* 0x000000e80000780c */ /* 0x040fe40000f44270 */
[C---:B------:R-:W-:Y:S01]  /*227a0*/  ISETP.GT.AND P6, PT, R0.reuse, 0xe8, P0 ;  /* 0x000000e80000780c */ /* 0x040fe200007c4270 */
[----:B------:R-:W-:Y:S01]  /*227b0*/  @P3 STG.E.U16 desc[UR36][R6.64+0x1c0], R138 ;  /* 0x0001c08a06003986 */ /* 0x000fe2000c101524 */
[----:B------:R-:W-:Y:S01]  /*227c0*/  ISETP.GT.AND P3, PT, R0, 0xe9, P0 ;  /* 0x000000e90000780c */ /* 0x000fe20000764270 */
[-C--:B------:R-:W-:Y:S01]  /*227d0*/  FMUL R140, R140, R2.reuse ;  /* 0x000000028c8c7220 */ /* 0x080fe20000400000 */
[-C--:B------:R-:W-:Y:S01]  /*227e0*/  FMUL R141, R141, R2.reuse ;  /* 0x000000028d8d7220 */ /* 0x080fe20000400000 */
[----:B------:R-:W-:Y:S01]  /*227f0*/  @P4 STG.E.U16 desc[UR36][R6.64+0x1c2], R139 ;  /* 0x0001c28b06004986 */ /* 0x000fe2000c101524 */
[----:B------:R-:W-:Y:S01]  /*22800*/  ISETP.GT.AND P4, PT, R0, 0xf0, P1 ;  /* 0x000000f00000780c */ /* 0x000fe20000f84270 */
[-C--:B------:R-:W-:Y:S01]  /*22810*/  FMUL R142, R142, R2.reuse ;  /* 0x000000028e8e7220 */ /* 0x080fe20000400000 */
[-C--:B------:R-:W-:Y:S01]  /*22820*/  FMUL R143, R143, R2.reuse ;  /* 0x000000028f8f7220 */ /* 0x080fe20000400000 */
[----:B------:R-:W-:Y:S01]  /*22830*/  FMUL R144, R144, R2 ;  /* 0x0000000290907220 */ /* 0x000fe20000400000 */
[----:B------:R-:W-:-:S02]  /*22840*/  F2FP.BF16.F32.PACK_AB R140, RZ, R140 ;  /* 0x0000008cff8c723e */ /* 0x000fc400000010ff */
[----:B------:R-:W-:Y:S02]  /*22850*/  F2FP.BF16.F32.PACK_AB R141, RZ, R141 ;  /* 0x0000008dff8d723e */ /* 0x000fe400000010ff */
[----:B------:R-:W-:Y:S02]  /*22860*/  F2FP.BF16.F32.PACK_AB R142, RZ, R142 ;  /* 0x0000008eff8e723e */ /* 0x000fe400000010ff */
[----:B------:R-:W-:Y:S02]  /*22870*/  F2FP.BF16.F32.PACK_AB R143, RZ, R143 ;  /* 0x0000008fff8f723e */ /* 0x000fe400000010ff */
[----:B------:R-:W-:Y:S01]  /*22880*/  F2FP.BF16.F32.PACK_AB R144, RZ, R144 ;  /* 0x00000090ff90723e */ /* 0x000fe200000010ff */
[----:B------:R-:W-:Y:S01]  /*22890*/  @P2 STG.E.U16 desc[UR36][R4.64+0x1d0], R140 ;  /* 0x0001d08c04002986 */ /* 0x000fe2000c101524 */
[----:B------:R-:W-:-:S03]  /*228a0*/  ISETP.GT.AND P2, PT, R0, 0xf1, P1 ;  /* 0x000000f10000780c */ /* 0x000fc60000f44270 */
[----:B------:R-:W-:Y:S01]  /*228b0*/  @P5 STG.E.U16 desc[UR36][R4.64+0x1d2], R141 ;  /* 0x0001d28d04005986 */ /* 0x000fe2000c101524 */
[----:B------:R-:W-:-:S03]  /*228c0*/  ISETP.GT.AND P5, PT, R0, 0xf0, P0 ;  /* 0x000000f00000780c */ /* 0x000fc600007a4270 */
[----:B------:R-:W-:Y:S01]  /*228d0*/  @P6 STG.E.U16 desc[UR36][R6.64+0x1d0], R142 ;  /* 0x0001d08e06006986 */ /* 0x000fe2000c101524 */
[----:B------:R-:W-:-:S03]  /*228e0*/  FMUL R145, R145, R2 ;  /* 0x0000000291917220 */ /* 0x000fc60000400000 */
[----:B------:R-:W-:Y:S01]  /*228f0*/  @P3 STG.E.U16 desc[UR36][R6.64+0x1d2], R143 ;  /* 0x0001d28f06003986 */ /* 0x000fe2000c101524 */
[----:B------:R-:W-:-:S03]  /*22900*/  ISETP.GT.AND P3, PT, R0, 0xf8, P1 ;  /* 0x000000f80000780c */ /* 0x000fc60000f64270 */
[----:B------:R-:W-:Y:S01]  /*22910*/  @P4 STG.E.U16 desc[UR36][R4.64+0x1e0], R144 ;  /* 0x0001e09004004986 */ /* 0x000fe2000c101524 */
[----:B------:R-:W-:Y:S01]  /*22920*/  ISETP.GT.AND P4, PT, R0, 0xf1, P0 ;  /* 0x000000f10000780c */ /* 0x000fe20000784270 */
[-C--:B------:R-:W-:Y:S01]  /*22930*/  FMUL R146, R146, R2.reuse ;  /* 0x0000000292927220 */ /* 0x080fe20000400000 */
[C---:B------:R-:W-:Y:S01]  /*22940*/  ISETP.GT.AND P1, PT, R0.reuse, 0xf9, P1 ;  /* 0x000000f90000780c */ /* 0x040fe20000f24270 */
[-C--:B------:R-:W-:Y:S01]  /*22950*/  FMUL R147, R147, R2.reuse ;  /* 0x0000000293937220 */ /* 0x080fe20000400000 */
[----:B------:R-:W-:Y:S01]  /*22960*/  ISETP.GT.AND P6, PT, R0, 0xf8, P0 ;  /* 0x000000f80000780c */ /* 0x000fe200007c4270 */
[-C--:B------:R-:W-:Y:S01]  /*22970*/  FMUL R148, R148, R2.reuse ;  /* 0x0000000294947220 */ /* 0x080fe20000400000 */
[----:B------:R-:W-:Y:S01]  /*22980*/  FMUL R149, R149, R2 ;  /* 0x0000000295957220 */ /* 0x000fe20000400000 */
[----:B------:R-:W-:Y:S02]  /*22990*/  F2FP.BF16.F32.PACK_AB R145, RZ, R145 ;  /* 0x00000091ff91723e */ /* 0x000fe400000010ff */
[----:B------:R-:W-:-:S02]  /*229a0*/  F2FP.BF16.F32.PACK_AB R146, RZ, R146 ;  /* 0x00000092ff92723e */ /* 0x000fc400000010ff */
[----:B------:R-:W-:Y:S02]  /*229b0*/  ISETP.GT.AND P0, PT, R0, 0xf9, P0 ;  /* 0x000000f90000780c */ /* 0x000fe40000704270 */
[----:B------:R-:W-:Y:S01]  /*229c0*/  F2FP.BF16.F32.PACK_AB R147, RZ, R147 ;  /* 0x00000093ff93723e */ /* 0x000fe200000010ff */
[----:B------:R-:W-:Y:S01]  /*229d0*/  FMUL R150, R150, R2 ;  /* 0x0000000296967220 */ /* 0x000fe20000400000 */
[----:B------:R-:W-:Y:S02]  /*229e0*/  F2FP.BF16.F32.PACK_AB R148, RZ, R148 ;  /* 0x00000094ff94723e */ /* 0x000fe400000010ff */
[----:B------:R-:W-:Y:S01]  /*229f0*/  F2FP.BF16.F32.PACK_AB R149, RZ, R149 ;  /* 0x00000095ff95723e */ /* 0x000fe200000010ff */
[----:B------:R-:W-:Y:S01]  /*22a00*/  FMUL R151, R151, R2 ;  /* 0x0000000297977220 */ /* 0x000fe20000400000 */
[----:B------:R-:W-:Y:S01]  /*22a10*/  @P2 STG.E.U16 desc[UR36][R4.64+0x1e2], R145 ;  /* 0x0001e29104002986 */ /* 0x000fe2000c101524 */
[----:B------:R-:W-:-:S03]  /*22a20*/  F2FP.BF16.F32.PACK_AB R150, RZ, R150 ;  /* 0x00000096ff96723e */ /* 0x000fc600000010ff */
[----:B------:R-:W-:Y:S01]  /*22a30*/  @P5 STG.E.U16 desc[UR36][R6.64+0x1e0], R146 ;  /* 0x0001e09206005986 */ /* 0x000fe2000c101524 */
[----:B------:R-:W-:-:S03]  /*22a40*/  F2FP.BF16.F32.PACK_AB R151, RZ, R151 ;  /* 0x00000097ff97723e */ /* 0x000fc600000010ff */
[----:B------:R-:W-:Y:S04]  /*22a50*/  @P4 STG.E.U16 desc[UR36][R6.64+0x1e2], R147 ;  /* 0x0001e29306004986 */ /* 0x000fe8000c101524 */
[----:B------:R-:W-:Y:S04]  /*22a60*/  @P3 STG.E.U16 desc[UR36][R4.64+0x1f0], R148 ;  /* 0x0001f09404003986 */ /* 0x000fe8000c101524 */
[----:B------:R0:W-:Y:S02]  /*22a70*/  @P1 STG.E.U16 desc[UR36][R4.64+0x1f2], R149 ;  /* 0x0001f29504001986 */ /* 0x0001e4000c101524 */
[----:B0-----:R-:W-:Y:S01]  /*22a80*/  @P6 MOV R4, R6 ;  /* 0x0000000600046202 */ /* 0x001fe20000000f00 */
[----:B------:R-:W-:-:S05]  /*22a90*/  @P6 IMAD.MOV.U32 R5, RZ, RZ, R7 ;  /* 0x000000ffff056224 */ /* 0x000fca00078e0007 */
[----:B------:R0:W-:Y:S04]  /*22aa0*/  @P6 STG.E.U16 desc[UR36][R4.64+0x1f0], R150 ;  /* 0x0001f09604006986 */ /* 0x0001e8000c101524 */
[----:B------:R0:W-:Y:S02]  /*22ab0*/  @P0 STG.E.U16 desc[UR36][R6.64+0x1f2], R151 ;  /* 0x0001f29706000986 */ /* 0x0001e4000c101524 */
.L_x_544:
[----:B------:R-:W-:Y:S05]  /*22ac0*/  BSYNC B0 ;  /* 0x0000000000007941 */ /* 0x000fea0003800000 */
.L_x_36:
[----:B0-----:R-:W2:Y:S04]  /*22ad0*/  LDL.LU R5, [R1+0x200] ;  /* 0x0002000001057983 */ /* 0x001ea80000300800 */
[----:B------:R-:W2:Y:S01]  /*22ae0*/  LDL.LU R4, [R1+0x204] ;  /* 0x0002040001047983 */ /* 0x000ea20000300800 */
[----:B------:R-:W-:Y:S01]  /*22af0*/  ULDC UR4, c[0x0][0xc] ;  /* 0x0000030000047ab9 */ /* 0x000fe20000000800 */
[----:B------:R-:W-:Y:S01]  /*22b00*/  ULDC UR5, c[0x0][0x10] ;  /* 0x0000040000057ab9 */ /* 0x000fe20000000800 */
[----:B-----5:R-:W2:Y:S01]  /*22b10*/  LDC R3, c[0x0][0x14] ;  /* 0x00000500ff037b82 */ /* 0x020ea20000000800 */
[----:B------:R-:W-:Y:S01]  /*22b20*/  UIMAD.WIDE.U32 UR4, UR4, UR5, URZ ;  /* 0x00000005040472a5 */ /* 0x000fe2000f8e003f */
[----:B----4-:R-:W-:Y:S01]  /*22b30*/  PRMT R0, RZ, 0x7610, R0 ;  /* 0x00007610ff007816 */ /* 0x010fe20000000000 */
[----:B------:R-:W-:Y:S01]  /*22b40*/  UMOV UR42, 0xffffffff ;  /* 0xffffffff002a7882 */ /* 0x000fe20000000000 */
[----:B------:R-:W-:-:S03]  /*22b50*/  UMOV UR44, 0xffffffff ;  /* 0xffffffff002c7882 */ /* 0x000fc60000000000 */
[----:B--2---:R-:W-:-:S04]  /*22b60*/  IMAD.WIDE.U32 R4, R3, UR4, R4 ;  /* 0x0000000403047c25 */ /* 0x004fc8000f8e0004 */
[----:B------:R-:W-:Y:S01]  /*22b70*/  IMAD R3, R3, UR5, RZ ;  /* 0x0000000503037c24 */ /* 0x000fe2000f8e02ff */
[----:B------:R-:W-:Y:S01]  /*22b80*/  MOV R7, R4 ;  /* 0x0000000400077202 */ /* 0x000fe20000000f00 */
[----:B------:R-:W-:Y:S02]  /*22b90*/  ULDC.64 UR4, c[0x0][0x850] ;  /* 0x0002140000047ab9 */ /* 0x000fe40000000a00 */
[----:B------:R-:W-:Y:S01]  /*22ba0*/  IMAD.IADD R6, R5, 0x1, R3 ;  /* 0x0000000105067824 */ /* 0x000fe200078e0203 */
[----:B------:R-:W-:-:S04]  /*22bb0*/  ISETP.GE.U32.AND P0, PT, R4, UR4, PT ;  /* 0x0000000404007c0c */ /* 0x000fc8000bf06070 */
[----:B------:R0:W-:Y:S01]  /*22bc0*/  STL [R1+0x200], R6 ;  /* 0x0002000601007387 */ /* 0x0001e20000100800 */
[----:B------:R-:W-:-:S03]  /*22bd0*/  ISETP.GE.U32.AND.EX P0, PT, R6, UR5, PT, P0 ;  /* 0x0000000506007c0c */ /* 0x000fc6000bf06100 */
[----:B------:R0:W-:Y:S10]  /*22be0*/  STL [R1+0x204], R7 ;  /* 0x0002040701007387 */ /* 0x0001f40000100800 */
[----:B0-----:R-:W-:Y:S05]  /*22bf0*/  @P0 BRA `(.L_x_545) ;  /* 0x0000000400880947 */ /* 0x001fea0003800000 */
[----:B------:R-:W0:Y:S01]  /*22c00*/  S2UR UR6, SR_CTAID.X ;  /* 0x00000000000679c3 */ /* 0x000e220000002500 */
[----:B------:R-:W-:Y:S01]  /*22c10*/  ULDC.64 UR12, c[0x0][0x828] ;  /* 0x00020a00000c7ab9 */ /* 0x000fe20000000a00 */
[----:B------:R-:W-:Y:S01]  /*22c20*/  ULDC UR4, c[0x0][0x150] ;  /* 0x0000540000047ab9 */ /* 0x000fe20000000800 */
[----:B------:R-:W-:Y:S01]  /*22c30*/  ISETP.NE.U32.AND P0, PT, RZ, UR12, PT ;  /* 0x0000000cff007c0c */ /* 0x000fe2000bf05070 */
[----:B------:R-:W-:Y:S01]  /*22c40*/  ULDC UR15, c[0x0][0x830] ;  /* 0x00020c00000f7ab9 */ /* 0x000fe20000000800 */
[C---:B------:R-:W-:Y:S01]  /*22c50*/  R2UR UR16, R7.reuse ;  /* 0x00000000071072ca */ /* 0x040fe200000e0000 */
[----:B------:R-:W-:Y:S01]  /*22c60*/  ULDC UR19, c[0x0][0x154] ;  /* 0x0000550000137ab9 */ /* 0x000fe20000000800 */
[----:B------:R-:W-:Y:S01]  /*22c70*/  ISETP.NE.AND.EX P0, PT, RZ, UR13, PT, P0 ;  /* 0x0000000dff007c0c */ /* 0x000fe2000bf05300 */
[----:B------:R-:W2:Y:S01]  /*22c80*/  S2UR UR18, SR_CTAID.Y ;  /* 0x00000000001279c3 */ /* 0x000ea20000002600 */
[----:B------:R-:W-:Y:S02]  /*22c90*/  R2UR UR17, R6 ;  /* 0x00000000061172ca */ /* 0x000fe400000e0000 */
[----:B------:R-:W-:-:S02]  /*22ca0*/  R2UR UR10, R7 ;  /* 0x00000000070a72ca */ /* 0x000fc400000e0000 */
[----:B------:R-:W-:Y:S02]  /*22cb0*/  R2UR UR11, R6 ;  /* 0x00000000060b72ca */ /* 0x000fe400000e0000 */
[----:B0-----:R-:W-:-:S05]  /*22cc0*/  I2FP.F32.U32 R0, UR6 ;  /* 0x0000000600007c45 */ /* 0x001fca0008201000 */
[----:B------:R-:W-:-:S04]  /*22cd0*/  FMUL R0, R0, UR4 ;  /* 0x0000000400007c20 */ /* 0x000fc80008400000 */
[----:B------:R0:W4:Y:S01]  /*22ce0*/  F2I.U32.TRUNC.NTZ R3, R0 ;  /* 0x0000000000037305 */ /* 0x000122000020f000 */
[----:B--2---:R-:W-:Y:S05]  /*22cf0*/  @!P0 BRA `(.L_x_546) ;  /* 0x0000000000308947 */ /* 0x004fea0003800000 */
        /* <DEDUP_REMOVED lines=12> */
.L_x_546:
[----:B------:R-:W-:Y:S01]  /*22dc0*/  USHF.R.U64 UR44, UR10, UR15, UR11 ;  /* 0x0000000f0a2c7299 */ /* 0x000fe2000800120b */
[----:B0-----:R-:W-:Y:S01]  /*22dd0*/  I2FP.F32.U32 R0, UR18 ;  /* 0x0000001200007c45 */ /* 0x001fe20008201000 */
[----:B------:R-:W-:Y:S02]  /*22de0*/  USHF.R.U32.HI UR4, URZ, UR15, UR11 ;  /* 0x0000000f3f047299 */ /* 0x000fe4000801160b */
        /* <DEDUP_REMOVED lines=8> */
[----:B------:R-:W-:Y:S01]  /*22e70*/  UIMAD.WIDE.U32 UR8, UR10, UR12, UR8 ;  /* 0x0000000c0a0872a5 */ /* 0x000fe2000f8e0008 */
[----:B----4-:R-:W-:Y:S01]  /*22e80*/  R2UR UR12, R3 ;  /* 0x00000000030c72ca */ /* 0x010fe200000e0000 */
[----:B------:R-:W-:Y:S01]  /*22e90*/  UIMAD UR10, UR10, UR13, UR4 ;  /* 0x0000000d0a0a72a4 */ /* 0x000fe2000f8e0204 */
[----:B------:R-:W-:Y:S01]  /*22ea0*/  ULDC UR11, c[0x0][0x818] ;  /* 0x00020600000b7ab9 */ /* 0x000fe20000000800 */
[----:B------:R-:W-:Y:S02]  /*22eb0*/  ULDC UR21, c[0x0][0x858] ;  /* 0x0002160000157ab9 */ /* 0x000fe40000000800 */
[----:B------:R-:W-:Y:S01]  /*22ec0*/  UIADD3 UR9, UR9, UR10, URZ ;  /* 0x0000000a09097290 */ /* 0x000fe2000fffe03f */
[----:B------:R-:W-:Y:S01]  /*22ed0*/  UMOV UR15, 0xffffffff ;  /* 0xffffffff000f7882 */ /* 0x000fe20000000000 */
[----:B------:R-:W-:Y:S01]  /*22ee0*/  ULDC.64 UR4, c[0x0][0x840] ;  /* 0x0002100000047ab9 */ /* 0x000fe20000000a00 */
[----:B------:R-:W-:Y:S01]  /*22ef0*/  USHF.L.U32 UR15, UR15, UR21, URZ ;  /* 0x000000150f0f7299 */ /* 0x000fe2000800063f */
[----:B------:R-:W-:Y:S01]  /*22f00*/  ISETP.NE.U32.AND P0, PT, RZ, UR4, PT ;  /* 0x00000004ff007c0c */ /* 0x000fe2000bf05070 */
[----:B------:R-:W-:-:S02]  /*22f10*/  USHF.R.U64 UR16, UR8, UR11, UR9 ;  /* 0x0000000b08107299 */ /* 0x000fc40008001209 */
[----:B------:R-:W-:Y:S01]  /*22f20*/  USHF.R.U32.HI UR8, URZ, UR11, UR9 ;  /* 0x0000000b3f087299 */ /* 0x000fe20008011609 */
[----:B0-----:R-:W-:Y:S01]  /*22f30*/  R2UR UR14, R0 ;  /* 0x00000000000e72ca */ /* 0x001fe200000e0000 */
[----:B------:R-:W-:Y:S01]  /*22f40*/  ULDC UR17, c[0x0][0x808] ;  /* 0x0002020000117ab9 */ /* 0x000fe20000000800 */
[----:B------:R-:W-:Y:S01]  /*22f50*/  ULOP3.LUT UR43, URZ, UR15, URZ, 0x33, !UPT ;  /* 0x0000000f3f2b7292 */ /* 0x000fe2000f8e333f */
[----:B------:R-:W-:Y:S01]  /*22f60*/  ISETP.NE.AND.EX P0, PT, RZ, UR5, PT, P0 ;  /* 0x00000005ff007c0c */ /* 0x000fe2000bf05300 */
[----:B------:R-:W-:Y:S02]  /*22f70*/  USHF.R.U64 UR15, UR16, UR17, UR8 ;  /* 0x00000011100f7299 */ /* 0x000fe40008001208 */
[----:B------:R-:W-:Y:S02]  /*22f80*/  USHF.R.U32.HI UR8, URZ, UR17, UR8 ;  /* 0x000000113f087299 */ /* 0x000fe40008011608 */
[----:B------:R-:W-:Y:S02]  /*22f90*/  UIADD3 UR12, -UR12, URZ, URZ ;  /* 0x0000003f0c0c7290 */ /* 0x000fe4000fffe13f */
[----:B------:R-:W-:Y:S01]  /*22fa0*/  USHF.R.U64 UR17, UR15, UR21, UR8 ;  /* 0x000000150f117299 */ /* 0x000fe20008001208 */
[----:B------:R-:W-:Y:S01]  /*22fb0*/  UMOV UR19, 0x1 ;  /* 0x0000000100137882 */ /* 0x000fe20000000000 */
[----:B------:R-:W-:Y:S01]  /*22fc0*/  ULDC UR13, c[0x0][0x144] ;  /* 0x00005100000d7ab9 */ /* 0x000fe20000000800 */
[----:B------:R-:W-:Y:S01]  /*22fd0*/  ULDC UR7, c[0x0][0x800] ;  /* 0x0002000000077ab9 */ /* 0x000fe20000000800 */
[----:B------:R-:W-:-:S02]  /*22fe0*/  USHF.L.U32 UR24, UR19, UR21, URZ ;  /* 0x0000001513187299 */ /* 0x000fc4000800063f */
[----:B------:R-:W-:Y:S02]  /*22ff0*/  USHF.R.U32.HI UR8, URZ, UR21, UR8 ;  /* 0x000000153f087299 */ /* 0x000fe40008011608 */
[----:B------:R-:W-:Y:S02]  /*23000*/  UIMAD UR21, UR13, UR12, UR6 ;  /* 0x0000000c0d1572a4 */ /* 0x000fe4000f8e0206 */
[----:B------:R-:W-:Y:S02]  /*23010*/  UIADD3 UR20, UR7, -0x1, URZ ;  /* 0xffffffff07147890 */ /* 0x000fe4000fffe03f */
[----:B------:R-:W-:Y:S01]  /*23020*/  UIADD3 UR19, -UR14, URZ, URZ ;  /* 0x0000003f0e137290 */ /* 0x000fe2000fffe13f */
        /* <DEDUP_REMOVED lines=17> */
.L_x_547:
[----:B------:R-:W-:Y:S01]  /*23140*/  UISETP.NE.AND UP0, UPT, UR45, URZ, UPT ;  /* 0x0000003f2d00728c */ /* 0x000fe2000bf05270 */
[----:B------:R-:W-:Y:S01]  /*23150*/  IMAD.MOV.U32 R0, RZ, RZ, 0x1 ;  /* 0x00000001ff007424 */ /* 0x000fe200078e00ff */
[----:B------:R-:W-:Y:S02]  /*23160*/  USHF.R.U64 UR4, UR6, UR22, UR8 ;  /* 0x0000001606047299 */ /* 0x000fe40008001208 */
[----:B------:R-:W-:Y:S02]  /*23170*/  ULOP3.LUT UR43, UR15, UR43, URZ, 0xc0, !UPT ;  /* 0x0000002b0f2b7292 */ /* 0x000fe4000f8ec03f */
[----:B------:R-:W-:Y:S02]  /*23180*/  UIADD3 UR5, -UR4, URZ, URZ ;  /* 0x0000003f04057290 */ /* 0x000fe4000fffe13f */
[----:B------:R-:W-:Y:S02]  /*23190*/  UIMAD UR43, UR24, UR4, UR43 ;  /* 0x00000004182b72a4 */ /* 0x000fe4000f8e022b */
[----:B------:R-:W-:-:S02]  /*231a0*/  ULOP3.LUT UR16, UR16, UR20, URZ, 0xc0, !UPT ;  /* 0x0000001410107292 */ /* 0x000fc4000f8ec03f */
[----:B------:R-:W-:Y:S02]  /*231b0*/  @UP0 UIMAD UR21, UR25, UR19, UR18 ;  /* 0x00000013191502a4 */ /* 0x000fe4000f8e0212 */
[----:B------:R-:W-:-:S03]  /*231c0*/  UIMAD UR4, UR5, UR23, UR17 ;  /* 0x00000017050472a4 */ /* 0x000fc6000f8e0211 */
[----:B------:R-:W-:Y:S01]  /*231d0*/  ULDC UR5, c[0x0][0x810] ;  /* 0x0002040000057ab9 */ /* 0x000fe20000000800 */
[----:B------:R-:W-:Y:S02]  /*231e0*/  UIMAD UR4, UR4, UR7, UR16 ;  /* 0x00000007040472a4 */ /* 0x000fe4000f8e0210 */
[----:B------:R-:W-:-:S04]  /*231f0*/  UIMAD UR43, UR43, UR5, UR21 ;  /* 0x000000052b2b72a4 */ /* 0x000fc8000f8e0215 */
[----:B------:R-:W-:Y:S02]  /*23200*/  USEL UR42, UR4, UR43, !UP0 ;  /* 0x0000002b042a7287 */ /* 0x000fe4000c000000 */
[----:B------:R-:W-:-:S12]  /*23210*/  USEL UR43, UR43, UR4, !UP0 ;  /* 0x000000042b2b7287 */ /* 0x000fd8000c000000 */
.L_x_545:
[----:B------:R-:W-:-:S13]  /*23220*/  LOP3.LUT P0, RZ, R0, 0xff, RZ, 0xc0, !PT ;  /* 0x000000ff00ff7812 */ /* 0x000fda000780c0ff */
[----:B------:R-:W-:Y:S05]  /*23230*/  @P0 BRA `(.L_x_548) ;  /* 0xfffffddc00b40947 */ /* 0x000fea000383ffff */
[----:B------:R-:W-:Y:S05]  /*23240*/  EXIT ;  /* 0x000000000000794d */ /* 0x000fea0003800000 */
.L_x_3:
[----:B------:R-:W2:Y:S04]  /*23250*/  LDL R4, [R1+0x204] ;  /* 0x0002040001047983 */ /* 0x000ea80000100800 */
[----:B------:R-:W3:Y:S01]  /*23260*/  LDL R3, [R1+0x200] ;  /* 0x0002000001037983 */ /* 0x000ee20000100800 */
[----:B------:R-:W-:Y:S01]  /*23270*/  IMAD.MOV.U32 R5, RZ, RZ, -0x1 ;  /* 0xffffffffff057424 */ /* 0x000fe200078e00ff */
[----:B------:R-:W-:Y:S01]  /*23280*/  MOV R2, 0xffffffff ;  /* 0xffffffff00027802 */ /* 0x000fe20000000f00 */
[----:B------:R-:W-:Y:S01]  /*23290*/  ULDC.64 UR8, c[0x0][0x850] ;  /* 0x0002140000087ab9 */ /* 0x000fe20000000a00 */
[----:B------:R-:W-:Y:S01]  /*232a0*/  PRMT R0, RZ, 0x7610, R0 ;  /* 0x00007610ff007816 */ /* 0x000fe20000000000 */
[----:B------:R-:W-:Y:S01]  /*232b0*/  IMAD.MOV.U32 R16, RZ, RZ, -0x1 ;  /* 0xffffffffff107424 */ /* 0x000fe200078e00ff */
[----:B------:R1:W-:Y:S04]  /*232c0*/  STL [R1+0x4], R5 ;  /* 0x0000040501007387 */ /* 0x0003e80000100800 */
[----:B------:R1:W-:Y:S01]  /*232d0*/  STL [R1], R2 ;  /* 0x0000000201007387 */ /* 0x0003e20000100800 */
[----:B--2---:R-:W-:-:S04]  /*232e0*/  ISETP.GE.U32.AND P0, PT, R4, UR8, PT ;  /* 0x0000000804007c0c */ /* 0x004fc8000bf06070 */
[----:B---3--:R-:W-:-:S13]  /*232f0*/  ISETP.GE.U32.AND.EX P0, PT, R3, UR9, PT, P0 ;  /* 0x0000000903007c0c */ /* 0x008fda000bf06100 */
[----:B-1----:R-:W-:Y:S05]  /*23300*/  @P0 BRA `(.L_x_549) ;  /* 0x0000000400940947 */ /* 0x002fea0003800000 */
[----:B------:R-:W-:Y:S01]  /*23310*/  I2FP.F32.U32 R0, UR4 ;  /* 0x0000000400007c45 */ /* 0x000fe20008201000 */
[----:B0-----:R-:W-:Y:S01]  /*23320*/  ULDC.64 UR16, c[0x0][0x828] ;  /* 0x00020a0000107ab9 */ /* 0x001fe20000000a00 */
        /* <DEDUP_REMOVED lines=24> */
.L_x_550:
        /* <DEDUP_REMOVED lines=24> */
[----:B------:R-:W-:Y:S01]  /*23630*/  UMOV UR19, 0x1 ;  /* 0x0000000100137882 */ /* 0x000fe20000000000 */
[----:B------:R-:W-:Y:S01]  /*23640*/  ULDC UR20, c[0x0][0x808] ;  /* 0x0002020000147ab9 */ /* 0x000fe20000000800 */
[----:B------:R-:W-:Y:S01]  /*23650*/  USHF.L.U32 UR26, UR19, UR23, URZ ;  /* 0x00000017131a7299 */ /* 0x000fe2000800063f */
[----:B------:R-:W-:Y:S01]  /*23660*/  ISETP.NE.AND.EX P0, PT, RZ, UR9, PT, P0 ;  /* 0x00000009ff007c0c */ /* 0x000fe2000bf05300 */
[----:B------:R-:W-:Y:S02]  /*23670*/  USHF.R.U64 UR19, UR18, UR20, UR11 ;  /* 0x0000001412137299 */ /* 0x000fe4000800120b */
[----:B------:R-:W-:Y:S02]  /*23680*/  USHF.R.U32.HI UR11, URZ, UR20, UR11 ;  /* 0x000000143f0b7299 */ /* 0x000fe4000801160b */
[----:B------:R-:W-:-:S02]  /*23690*/  UIADD3 UR15, -UR15, URZ, URZ ;  /* 0x0000003f0f0f7290 */ /* 0x000fc4000fffe13f */
[----:B------:R-:W-:Y:S01]  /*236a0*/  USHF.R.U64 UR20, UR19, UR23, UR11 ;  /* 0x0000001713147299 */ /* 0x000fe2000800120b */
[----:B------:R-:W-:Y:S01]  /*236b0*/  ULDC UR16, c[0x0][0x144] ;  /* 0x0000510000107ab9 */ /* 0x000fe20000000800 */
[----:B------:R-:W-:Y:S01]  /*236c0*/  ULDC UR6, c[0x0][0x800] ;  /* 0x0002000000067ab9 */ /* 0x000fe20000000800 */
[----:B------:R-:W-:Y:S02]  /*236d0*/  USHF.R.U32.HI UR11, URZ, UR23, UR11 ;  /* 0x000000173f0b7299 */ /* 0x000fe4000801160b */
[----:B------:R-:W-:Y:S02]  /*236e0*/  UIMAD UR23, UR16, UR15, UR4 ;  /* 0x0000000f101772a4 */ /* 0x000fe4000f8e0204 */
[----:B------:R-:W-:Y:S02]  /*236f0*/  UIADD3 UR22, UR6, -0x1, URZ ;  /* 0xffffffff06167890 */ /* 0x000fe4000fffe03f */
[----:B------:R-:W-:Y:S02]  /*23700*/  ULOP3.LUT UR27, URZ, UR13, URZ, 0x33, !UPT ;  /* 0x0000000d3f1b7292 */ /* 0x000fe4000f8e333f */
        /* <DEDUP_REMOVED lines=18> */
.L_x_551:
[----:B------:R-:W-:Y:S01]  /*23830*/  UISETP.NE.AND UP0, UPT, UR45, URZ, UPT ;  /* 0x0000003f2d00728c */ /* 0x000fe2000bf05270 */
[----:B------:R-:W-:Y:S01]  /*23840*/  IMAD.MOV.U32 R0, RZ, RZ, 0x1 ;  /* 0x00000001ff007424 */ /* 0x000fe200078e00ff */
[----:B------:R-:W-:Y:S01]  /*23850*/  USHF.R.U64 UR8, UR4, UR24, UR11 ;  /* 0x0000001804087299 */ /* 0x000fe2000800120b */
[----:B------:R-:W-:Y:S01]  /*23860*/  MOV R16, UR5 ;  /* 0x0000000500107c02 */ /* 0x000fe20008000f00 */
[----:B------:R-:W-:Y:S02]  /*23870*/  ULOP3.LUT UR4, UR19, UR27, URZ, 0xc0, !UPT ;  /* 0x0000001b13047292 */ /* 0x000fe4000f8ec03f */
[----:B------:R-:W-:Y:S02]  /*23880*/  ULOP3.LUT UR18, UR18, UR22, URZ, 0xc0, !UPT ;  /* 0x0000001612127292 */ /* 0x000fe4000f8ec03f */
[----:B------:R-:W-:-:S03]  /*23890*/  UIMAD UR4, UR26, UR8, UR4 ;  /* 0x000000081a0472a4 */ /* 0x000fc6000f8e0204 */
[----:B------:R-:W-:Y:S02]  /*238a0*/  @UP0 UIMAD UR23, UR28, UR21, UR7 ;  /* 0x000000151c1702a4 */ /* 0x000fe4000f8e0207 */
[----:B------:R-:W-:-:S03]  /*238b0*/  UIADD3 UR7, -UR8, URZ, URZ ;  /* 0x0000003f08077290 */ /* 0x000fc6000fffe13f */
[----:B------:R-:W-:Y:S01]  /*238c0*/  ULDC UR8, c[0x0][0x810] ;  /* 0x0002040000087ab9 */ /* 0x000fe20000000800 */
[----:B------:R-:W-:Y:S02]  /*238d0*/  UIMAD UR7, UR7, UR25, UR20 ;  /* 0x00000019070772a4 */ /* 0x000fe4000f8e0214 */
[----:B------:R-:W-:Y:S02]  /*238e0*/  UIMAD UR4, UR4, UR8, UR23 ;  /* 0x00000008040472a4 */ /* 0x000fe4000f8e0217 */
[----:B------:R-:W-:-:S04]  /*238f0*/  UIMAD UR7, UR7, UR6, UR18 ;  /* 0x00000006070772a4 */ /* 0x000fc8000f8e0212 */
[----:B------:R-:W-:Y:S02]  /*23900*/  USEL UR6, UR7, UR4, !UP0 ;  /* 0x0000000407067287 */ /* 0x000fe4000c000000 */
[----:B------:R-:W-:-:S04]  /*23910*/  USEL UR4, UR4, UR7, !UP0 ;  /* 0x0000000704047287 */ /* 0x000fc8000c000000 */
[----:B------:R-:W-:Y:S02]  /*23920*/  IMAD.U32 R3, RZ, RZ, UR6 ;  /* 0x00000006ff037e24 */ /* 0x000fe4000f8e00ff */
[----:B------:R-:W-:-:S05]  /*23930*/  IMAD.U32 R2, RZ, RZ, UR4 ;  /* 0x00000004ff027e24 */ /* 0x000fca000f8e00ff */
[----:B------:R1:W-:Y:S04]  /*23940*/  STL [R1+0x4], R2 ;  /* 0x0000040201007387 */ /* 0x0003e80000100800 */
[----:B------:R1:W-:Y:S02]  /*23950*/  STL [R1], R3 ;  /* 0x0000000301007387 */ /* 0x0003e40000100800 */
.L_x_549:
[----:B------:R-:W-:-:S08]  /*23960*/  NOP ;  /* 0x0000000000007918 */ /* 0x000fd00000000000 */
[----:B01----:R-:W0:-:S00]  /*23970*/  USETMAXREG.DEALLOC.CTAPOOL 0x18 ;  /* 0x00000018000079c8 */ /* 0x003e0000080e0500 */
[----:B------:R-:W-:-:S13]  /*23980*/  ISETP.NE.AND P0, PT, RZ, UR10, PT ;  /* 0x0000000aff007c0c */ /* 0x000fda000bf05270 */
[----:B------:R-:W-:Y:S05]  /*23990*/  @P0 EXIT ;  /* 0x000000000000094d */ /* 0x000fea0003800000 */
[----:B0-----:R-:W-:Y:S01]  /*239a0*/  LOP3.LUT P0, RZ, R0, 0xff, RZ, 0xc0, !PT ;  /* 0x000000ff00ff7812 */ /* 0x001fe2000780c0ff */
[----:B------:R0:W-:Y:S01]  /*239b0*/  STL [R1+0x8], RZ ;  /* 0x000008ff01007387 */ /* 0x0001e20000100800 */
[----:B------:R-:W-:-:S05]  /*239c0*/  MOV R0, 0x1 ;  /* 0x0000000100007802 */ /* 0x000fca0000000f00 */
[----:B------:R0:W-:Y:S06]  /*239d0*/  STL [R1+0xc], R0 ;  /* 0x00000c0001007387 */ /* 0x0001ec0000100800 */
[----:B------:R-:W-:Y:S05]  /*239e0*/  @!P0 BRA `(.L_x_552) ;  /* 0x0000001000608947 */ /* 0x000fea0003800000 */
[----:B0-----:R-:W0:Y:S01]  /*239f0*/  LDC R0, c[0x0][0x28c] ;  /* 0x0000a300ff007b82 */ /* 0x001e220000000800 */
[----:B------:R-:W1:Y:S01]  /*23a00*/  S2R R2, SR_TID.X ;  /* 0x0000000000027919 */ /* 0x000e620000002100 */
[----:B------:R-:W-:Y:S01]  /*23a10*/  ULDC UR42, c[0x0][0x858] ;  /* 0x00021600002a7ab9 */ /* 0x000fe20000000800 */
[----:B------:R-:W-:Y:S01]  /*23a20*/  UMOV UR5, 0xffffffff ;  /* 0xffffffff00057882 */ /* 0x000fe20000000000 */
[----:B------:R-:W-:Y:S01]  /*23a30*/  ULDC UR4, c[0x0][0xc] ;  /* 0x0000030000047ab9 */ /* 0x000fe20000000800 */
[----:B------:R-:W-:Y:S01]  /*23a40*/  STL [R1+0x8], RZ ;  /* 0x000008ff01007387 */ /* 0x000fe20000100800 */
[----:B------:R-:W-:Y:S01]  /*23a50*/  USHF.L.U32 UR43, UR5, UR42, URZ ;  /* 0x0000002a052b7299 */ /* 0x000fe2000800063f */
[----:B------:R-:W-:Y:S01]  /*23a60*/  BSSY B6, `(.L_x_552) ;  /* 0x0000110000067945 */ /* 0x000fe20003800000 */
[----:B------:R-:W-:Y:S01]  /*23a70*/  UMOV UR6, 0x1 ;  /* 0x0000000100067882 */ /* 0x000fe20000000000 */
[----:B------:R-:W-:Y:S01]  /*23a80*/  ULDC UR5, c[0x0][0x10] ;  /* 0x0000040000057ab9 */ /* 0x000fe20000000800 */
[----:B------:R-:W-:-:S02]  /*23a90*/  USHF.L.U32 UR42, UR6, UR42, URZ ;  /* 0x0000002a062a7299 */ /* 0x000fc4000800063f */
[----:B------:R-:W-:Y:S01]  /*23aa0*/  UIMAD.WIDE.U32 UR4, UR4, UR5, URZ ;  /* 0x00000005040472a5 */ /* 0x000fe2000f8e003f */
[----:B------:R-:W-:Y:S01]  /*23ab0*/  ULDC UR6, c[0x0][0x14] ;  /* 0x0000050000067ab9 */ /* 0x000fe20000000800 */
[----:B------:R-:W-:Y:S02]  /*23ac0*/  ULDC UR41, c[0x0][0x800] ;  /* 0x0002000000297ab9 */ /* 0x000fe40000000800 */
[----:B------:R-:W-:Y:S02]  /*23ad0*/  UIMAD.WIDE.U32 UR38, UR4, UR6, URZ ;  /* 0x00000006042672a5 */ /* 0x000fe4000f8e003f */
[----:B------:R-:W-:Y:S02]  /*23ae0*/  UIMAD UR44, UR5, UR6, URZ ;  /* 0x00000006052c72a4 */ /* 0x000fe4000f8e023f */
[----:B------:R-:W-:Y:S02]  /*23af0*/  ULOP3.LUT UR46, UR40, 0x2, URZ, 0xfc, !UPT ;  /* 0x00000002282e7892 */ /* 0x000fe4000f8efc3f */
[----:B------:R-:W-:Y:S01]  /*23b00*/  UIADD3 UR41, UR41, -0x1, URZ ;  /* 0xffffffff29297890 */ /* 0x000fe2000fffe03f */
[----:B0-----:R-:W-:Y:S01]  /*23b10*/  VIADD R0, R0, 0x3f ;  /* 0x0000003f00007836 */ /* 0x001fe20000000000 */
[----:B------:R-:W-:-:S02]  /*23b20*/  ULOP3.LUT UR43, URZ, UR43, URZ, 0x33, !UPT ;  /* 0x0000002b3f2b7292 */ /* 0x000fc4000f8e333f */
[----:B------:R-:W-:Y:S02]  /*23b30*/  UIADD3 UR44, UR39, UR44, URZ ;  /* 0x0000002c272c7290 */ /* 0x000fe4000fffe03f */
[----:B------:R-:W-:Y:S01]  /*23b40*/  SHF.R.S32.HI R3, RZ, 0x1f, R0 ;  /* 0x0000001fff037819 */ /* 0x000fe20000011400 */
[----:B------:R-:W-:-:S03]  /*23b50*/  ULDC.64 UR36, c[0x0][0x198] ;  /* 0x0000660000247ab9 */ /* 0x000fc60000000a00 */
[----:B------:R-:W-:Y:S01]  /*23b60*/  LEA.HI R3, R3, R0, RZ, 0x6 ;  /* 0x0000000003037211 */ /* 0x000fe200078f30ff */
[----:B------:R-:W-:Y:S01]  /*23b70*/  IMAD.MOV.U32 R0, RZ, RZ, 0x1 ;  /* 0x00000001ff007424 */ /* 0x000fe200078e00ff */
[C---:B-1----:R-:W-:Y:S02]  /*23b80*/  LOP3.LUT P1, RZ, R2.reuse, 0x7f, RZ, 0xc0, !PT ;  /* 0x0000007f02ff7812 */ /* 0x042fe4000782c0ff */
[----:B------:R-:W-:Y:S02]  /*23b90*/  LOP3.LUT P0, RZ, R2, 0x1f, RZ, 0xc0, !PT ;  /* 0x0000001f02ff7812 */ /* 0x000fe4000780c0ff */
[----:B------:R-:W-:Y:S01]  /*23ba0*/  MOV R2, 0x1 ;  /* 0x0000000100027802 */ /* 0x000fe20000000f00 */
[----:B------:R0:W-:Y:S01]  /*23bb0*/  STL.S16 [R1+0x10], R0 ;  /* 0x0000100001007387 */ /* 0x0001e20000100600 */
[----:B------:R-:W-:Y:S02]  /*23bc0*/  SHF.R.S32.HI R19, RZ, 0x6, R3 ;  /* 0x00000006ff137819 */ /* 0x000fe40000011403 */
[----:B------:R-:W-:Y:S01]  /*23bd0*/  PLOP3.LUT P0, PT, P0, P1, PT, 0x8a, 0x0 ;  /* 0x000000000000781c */ /* 0x000fe20000703172 */
[----:B------:R1:W-:Y:S03]  /*23be0*/  STL [R1+0xc], R2 ;  /* 0x00000c0201007387 */ /* 0x0003e60000100800 */
[----:B------:R-:W-:Y:S01]  /*23bf0*/  P2R R17, PR, RZ, 0x1 ;  /* 0x00000001ff117803 */ /* 0x000fe20000000000 */
[----:B0-----:R-:W-:-:S08]  /*23c00*/  VIADD R0, R19, 0x1 ;  /* 0x0000000113007836 */ /* 0x001fd00000000000 */
.L_x_569:
[----:B01----:R-:W0:Y:S01]  /*23c10*/  S2R R3, SR_CgaCtaId ;  /* 0x0000000000037919 */ /* 0x003e220000008800 */
[----:B------:R-:W-:-:S04]  /*23c20*/  MOV R18, 0x400 ;  /* 0x0000040000127802 */ /* 0x000fc80000000f00 */
[----:B0-----:R-:W-:-:S05]  /*23c30*/  LEA R18, R3, R18, 0x18 ;  /* 0x0000001203127211 */ /* 0x001fca00078ec0ff */
[----:B------:R-:W-:-:S05]  /*23c40*/  VIADD R0, R18, 0x800 ;  /* 0x0000080012007836 */ /* 0x000fca0000000000 */
[----:B------:R-:W-:-:S13]  /*23c50*/  LOP3.LUT P0, RZ, R0, 0x1bf, RZ, 0xc0, !PT ;  /* 0x000001bf00ff7812 */ /* 0x000fda000780c0ff */
[----:B--2---:R-:W-:Y:S05]  /*23c60*/  @!P0 BRA `(.L_x_553) ;  /* 0x0000000000408947 */ /* 0x004fea0003800000 */
[----:B-1----:R-:W-:Y:S01]  /*23c70*/  MOV R2, 0x0 ;  /* 0x0000000000027802 */ /* 0x002fe20000000f00 */
[----:B------:R-:W-:Y:S01]  /*23c80*/  ULDC.64 UR4, c[0x4][0x70] ;  /* 0x01001c0000047ab9 */ /* 0x000fe20000000a00 */
[----:B------:R-:W-:Y:S01]  /*23c90*/  ULDC.64 UR6, c[0x4][0x78] ;  /* 0x01001e0000067ab9 */ /* 0x000fe20000000a00 */
[----:B------:R-:W-:Y:S01]  /*23ca0*/  ULDC.64 UR8, c[0x4][0x8] ;  /* 0x0100020000087ab9 */ /* 0x000fe20000000a00 */
[----:B------:R-:W-:Y:S01]  /*23cb0*/  MOV R4, UR4 ;  /* 0x0000000400047c02 */ /* 0x000fe20008000f00 */
[----:B------:R-:W-:Y:S01]  /*23cc0*/  IMAD.U32 R5, RZ, RZ, UR5 ;  /* 0x00000005ff057e24 */ /* 0x000fe2000f8e00ff */
[----:B------:R-:W0:Y:S01]  /*23cd0*/  LDC.64 R2, c[0x4][R2] ;  /* 0x0100000002027b82 */ /* 0x000e220000000a00 */
[----:B------:R-:W-:Y:S01]  /*23ce0*/  IMAD.U32 R6, RZ, RZ, UR6 ;  /* 0x00000006ff067e24 */ /* 0x000fe2000f8e00ff */
[----:B------:R-:W-:Y:S01]  /*23cf0*/  MOV R7, UR7 ;  /* 0x0000000700077c02 */ /* 0x000fe20008000f00 */
[----:B------:R-:W-:Y:S01]  /*23d00*/  IMAD.U32 R10, RZ, RZ, UR8 ;  /* 0x00000008ff0a7e24 */ /* 0x000fe2000f8e00ff */
[----:B------:R-:W-:Y:S01]  /*23d10*/  MOV R8, 0x70 ;  /* 0x0000007000087802 */ /* 0x000fe20000000f00 */
[----:B------:R-:W-:-:S02]  /*23d20*/  IMAD.U32 R11, RZ, RZ, UR9 ;  /* 0x00000009ff0b7e24 */ /* 0x000fc4000f8e00ff */
[----:B------:R-:W-:Y:S02]  /*23d30*/  IMAD.MOV.U32 R12, RZ, RZ, 0x1 ;  /* 0x00000001ff0c7424 */ /* 0x000fe400078e00ff */
[----:B------:R-:W-:-:S07]  /*23d40*/  IMAD.MOV.U32 R13, RZ, RZ, RZ ;  /* 0x000000ffff0d7224 */ /* 0x000fce00078e00ff */
[----:B------:R-:W-:-:S07]  /*23d50*/  LEPC R20, `(.L_x_553) ;  /* 0x000000001014794e */ /* 0x000fce0000000000 */
[----:B0-----:R-:W-:Y:S05]  /*23d60*/  CALL.ABS.NOINC R2 ;  /* 0x0000000002007343 */ /* 0x001fea0003c00000 */
.L_x_553:
[----:B------:R-:W-:-:S04]  /*23d70*/  IADD3 R0, R18, 0x10800, RZ ;  /* 0x0001080012007810 */ /* 0x000fc80007ffe0ff */
[----:B------:R-:W-:-:S13]  /*23d80*/  LOP3.LUT P0, RZ, R0, 0x3ff, RZ, 0xc0, !PT ;  /* 0x000003ff00ff7812 */ /* 0x000fda000780c0ff */
[----:B------:R-:W-:Y:S05]  /*23d90*/  @!P0 BRA `(.L_x_554) ;  /* 0x0000000000408947 */ /* 0x000fea0003800000 */
[----:B-1----:R-:W-:Y:S01]  /*23da0*/  MOV R2, 0x0 ;  /* 0x0000000000027802 */ /* 0x002fe20000000f00 */
[----:B------:R-:W-:Y:S01]  /*23db0*/  ULDC.64 UR6, c[0x4][0x70] ;  /* 0x01001c0000067ab9 */ /* 0x000fe20000000a00 */
[----:B------:R-:W-:Y:S01]  /*23dc0*/  ULDC.64 UR8, c[0x4][0x78] ;  /* 0x01001e0000087ab9 */ /* 0x000fe20000000a00 */
[----:B------:R-:W-:Y:S01]  /*23dd0*/  ULDC.64 UR4, c[0x4][0x10] ;  /* 0x0100040000047ab9 */ /* 0x000fe20000000a00 */
[----:B------:R-:W-:Y:S01]  /*23de0*/  IMAD.U32 R4, RZ, RZ, UR6 ;  /* 0x00000006ff047e24 */ /* 0x000fe2000f8e00ff */
[----:B------:R-:W-:Y:S01]  /*23df0*/  MOV R6, UR8 ;  /* 0x0000000800067c02 */ /* 0x000fe20008000f00 */
[----:B------:R-:W0:Y:S01]  /*23e00*/  LDC.64 R2, c[0x4][R2] ;  /* 0x0100000002027b82 */ /* 0x000e220000000a00 */
[----:B------:R-:W-:Y:S01]  /*23e10*/  IMAD.U32 R5, RZ, RZ, UR7 ;  /* 0x00000007ff057e24 */ /* 0x000fe2000f8e00ff */
[----:B------:R-:W-:Y:S01]  /*23e20*/  MOV R11, UR5 ;  /* 0x00000005000b7c02 */ /* 0x000fe20008000f00 */
[----:B------:R-:W-:Y:S01]  /*23e30*/  IMAD.U32 R7, RZ, RZ, UR9 ;  /* 0x00000009ff077e24 */ /* 0x000fe2000f8e00ff */
[----:B------:R-:W-:Y:S01]  /*23e40*/  MOV R13, RZ ;  /* 0x000000ff000d7202 */ /* 0x000fe20000000f00 */
[----:B------:R-:W-:-:S02]  /*23e50*/  IMAD.U32 R10, RZ, RZ, UR4 ;  /* 0x00000004ff0a7e24 */ /* 0x000fc4000f8e00ff */
[----:B------:R-:W-:Y:S02]  /*23e60*/  IMAD.MOV.U32 R8, RZ, RZ, 0x70 ;  /* 0x00000070ff087424 */ /* 0x000fe400078e00ff */
[----:B------:R-:W-:-:S07]  /*23e70*/  IMAD.MOV.U32 R12, RZ, RZ, 0x1 ;  /* 0x00000001ff0c7424 */ /* 0x000fce00078e00ff */
[----:B------:R-:W-:-:S07]  /*23e80*/  LEPC R20, `(.L_x_554) ;  /* 0x000000001014794e */ /* 0x000fce0000000000 */
[----:B0-----:R-:W-:Y:S05]  /*23e90*/  CALL.ABS.NOINC R2 ;  /* 0x0000000002007343 */ /* 0x001fea0003c00000 */
.L_x_554:
[----:B------:R-:W0:Y:S02]  /*23ea0*/  LDC R0, c[0x0][0x28c] ;  /* 0x0000a300ff007b82 */ /* 0x000e240000000800 */
[----:B0-----:R-:W-:-:S13]  /*23eb0*/  ISETP.GE.AND P0, PT, R0, 0x1, PT ;  /* 0x000000010000780c */ /* 0x001fda0003f06270 */
[----:B------:R-:W-:Y:S05]  /*23ec0*/  @!P0 BRA `(.L_x_555) ;  /* 0x0000000400188947 */ /* 0x000fea0003800000 */
[----:B------:R-:W2:Y:S04]  /*23ed0*/  LDL.LU R4, [R1] ;  /* 0x0000000001047983 */ /* 0x000ea80000300800 */
[----:B-1----:R-:W3:Y:S01]  /*23ee0*/  LDL.LU R2, [R1+0x4] ;  /* 0x0000040001027983 */ /* 0x002ee20000300800 */
[----:B------:R-:W-:Y:S02]  /*23ef0*/  VIADD R3, R19, 0x1 ;  /* 0x0000000113037836 */ /* 0x000fe40000000000 */
[----:B------:R-:W-:Y:S01]  /*23f00*/  IMAD.MOV.U32 R6, RZ, RZ, RZ ;  /* 0x000000ffff067224 */ /* 0x000fe200078e00ff */
[----:B------:R0:W5:Y:S01]  /*23f10*/  LDL R7, [R1+0x8] ;  /* 0x0000080001077983 */ /* 0x0001620000100800 */
[----:B--2---:R-:W-:-:S03]  /*23f20*/  IMAD.SHL.U32 R0, R4, 0x100, RZ ;  /* 0x0000010004007824 */ /* 0x004fc600078e00ff */
[----:B------:R0:W5:Y:S01]  /*23f30*/  LDL R4, [R1+0xc] ;  /* 0x00000c0001047983 */ /* 0x0001620000100800 */
[----:B------:R-:W-:Y:S01]  /*23f40*/  BSSY B0, `(.L_x_555) ;  /* 0x000003e000007945 */ /* 0x000fe20003800000 */
[----:B---3--:R-:W-:-:S07]  /*23f50*/  SHF.L.U32 R2, R2, 0x8, RZ ;  /* 0x0000000802027819 */ /* 0x008fce00000006ff */
.L_x_564:
[----:B------:R-:W1:Y:S01]  /*23f60*/  S2R R5, SR_TID.X ;  /* 0x0000000000057919 */ /* 0x000e620000002100 */
[----:B-----5:R-:W-:Y:S01]  /*23f70*/  SHF.L.U32 R8, R4, 0x1f, RZ ;  /* 0x0000001f04087819 */ /* 0x020fe200000006ff */
[----:B------:R-:W-:Y:S01]  /*23f80*/  BSSY B1, `(.L_x_556) ;  /* 0x0000006000017945 */ /* 0x000fe20003800000 */
[----:B-1----:R-:W-:Y:S01]  /*23f90*/  LOP3.LUT P1, RZ, R5, 0x7f, RZ, 0xc0, !PT ;  /* 0x0000007f05ff7812 */ /* 0x002fe2000782c0ff */
[----:B------:R-:W-:-:S04]  /*23fa0*/  IMAD R5, R7, 0x8, R18 ;  /* 0x0000000807057824 */ /* 0x000fc800078e0212 */
[----:B------:R-:W1:Y:S08]  /*23fb0*/  SYNCS.PHASECHK.TRANS64.TRYWAIT P0, [R5+URZ+0x20], R8 ;  /* 0x00002008050075a7 */ /* 0x000e70000800017f */
[----:B------:R-:W2:Y:S01]  /*23fc0*/  @!P1 LDC R10, c[0x0][0x70c] ;  /* 0x0001c300ff0a9b82 */ /* 0x000ea20000000800 */
[----:B-1----:R-:W-:Y:S05]  /*23fd0*/  @!P0 BRA `(.L_x_557) ;  /* 0x0000001000148947 */ /* 0x002fea0003800000 */
.L_x_580:
[----:B------:R-:W-:Y:S05]  /*23fe0*/  BSYNC B1 ;  /* 0x0000000000017941 */ /* 0x000fea0003800000 */
.L_x_556:
[----:B------:R-:W3:Y:S01]  /*23ff0*/  S2R R9, SR_TID.X ;  /* 0x0000000000097919 */ /* 0x000ee20000002100 */
[----:B------:R-:W-:-:S04]  /*24000*/  UPRMT UR4, UR46, 0x9910, URZ ;  /* 0x000099102e047896 */ /* 0x000fc8000800003f */
[----:B------:R-:W-:Y:S01]  /*24010*/  UISETP.NE.AND UP0, UPT, UR4, 0x2, UPT ;  /* 0x000000020400788c */ /* 0x000fe2000bf05270 */
[----:B---3--:R-:W-:-:S13]  /*24020*/  LOP3.LUT P0, RZ, R9, 0x7f, RZ, 0xc0, !PT ;  /* 0x0000007f09ff7812 */ /* 0x008fda000780c0ff */
[----:B--2---:R2:W-:Y:S01]  /*24030*/  @!P0 SYNCS.ARRIVE.TRANS64 RZ, [R5+URZ], R10 ;  /* 0x0000000a05ff89a7 */ /* 0x0045e2000800003f */
[----:B------:R-:W-:-:S13]  /*24040*/  PLOP3.LUT P0, PT, PT, PT, UP0, 0x80, 0x0 ;  /* 0x000000000000781c */ /* 0x000fda0003f0f008 */
[----:B--2---:R-:W-:Y:S05]  /*24050*/  @P0 BRA `(.L_x_558) ;  /* 0x0000000000040947 */ /* 0x004fea0003800000 */
[----:B------:R-:W-:Y:S01]  /*24060*/  BPT.TRAP 0x1 ;  /* 0x000000040000795c */ /* 0x000fe20000300000 */
.L_x_558:
[----:B------:R-:W-:Y:S01]  /*24070*/  ISETP.NE.AND P0, PT, R17, RZ, PT ;  /* 0x000000ff1100720c */ /* 0x000fe20003f05270 */
[----:B------:R-:W-:-:S12]  /*24080*/  BSSY B1, `(.L_x_559) ;  /* 0x0000003000017945 */ /* 0x000fd80003800000 */
[----:B------:R-:W-:Y:S05]  /*24090*/  @P0 BRA `(.L_x_560) ;  /* 0x0000000000040947 */ /* 0x000fea0003800000 */
[----:B------:R-:W-:Y:S01]  /*240a0*/  BPT.TRAP 0x1 ;  /* 0x000000040000795c */ /* 0x000fe20000300000 */
.L_x_560:
[----:B------:R-:W-:Y:S05]  /*240b0*/  BSYNC B1 ;  /* 0x0000000000017941 */ /* 0x000fea0003800000 */
.L_x_559:
[----:B------:R-:W-:-:S03]  /*240c0*/  UMOV UR4, 0xffffffff ;  /* 0xffffffff00047882 */ /* 0x000fc60000000000 */
[----:B------:R-:W-:Y:S05]  /*240d0*/  BRA.DIV UR4, `(.L_x_561) ;  /* 0x0000000e04e87947 */ /* 0x000fea000b800000 */
[----:B------:R-:W-:-:S13]  /*240e0*/  ELECT P6, URZ, PT ;  /* 0x00000000003f782f */ /* 0x000fda00038c0000 */
.L_x_583:
[----:B------:R-:W-:Y:S04]  /*240f0*/  BSSY B1, `(.L_x_562) ;  /* 0x0000019000017945 */ /* 0x000fe80003800000 */
[----:B------:R-:W-:Y:S05]  /*24100*/  @!P6 BRA `(.L_x_563) ;  /* 0x00000000005ce947 */ /* 0x000fea0003800000 */
[----:B------:R-:W-:Y:S01]  /*24110*/  R2UR UR9, R5 ;  /* 0x00000000050972ca */ /* 0x000fe200000e0000 */
[----:B------:R-:W-:Y:S01]  /*24120*/  UIADD3 UR4, UP0, UR36, 0xf0, URZ ;  /* 0x000000f024047890 */ /* 0x000fe2000ff1e03f */
[----:B-1----:R-:W-:Y:S01]  /*24130*/  LEA R5, R7, R18, 0xe ;  /* 0x0000001207057211 */ /* 0x002fe200078e70ff */
[----:B------:R-:W-:Y:S01]  /*24140*/  UIADD3 UR16, UP1, UR36, 0x1f0, URZ ;  /* 0x000001f024107890 */ /* 0x000fe2000ff3e03f */
[----:B------:R-:W-:Y:S01]  /*24150*/  R2UR UR11, R2 ;  /* 0x00000000020b72ca */ /* 0x000fe200000e0000 */
[----:B------:R-:W-:Y:S01]  /*24160*/  UMOV UR6, 0x0 ;  /* 0x0000000000067882 */ /* 0x000fe20000000000 */
[----:B------:R-:W-:Y:S01]  /*24170*/  R2UR UR5, R5 ;  /* 0x00000000050572ca */ /* 0x000fe200000e0000 */
[----:B------:R-:W-:Y:S01]  /*24180*/  IMAD R5, R7, 0x8000, R18 ;  /* 0x0000800007057824 */ /* 0x000fe200078e0212 */
[----:B------:R-:W-:Y:S01]  /*24190*/  R2UR UR10, R6 ;  /* 0x00000000060a72ca */ /* 0x000fe200000e0000 */
[----:B------:R-:W-:Y:S01]  /*241a0*/  UIADD3.X UR17, URZ, UR37, URZ, UP1, !UPT ;  /* 0x000000253f117290 */ /* 0x000fe20008ffe43f */
[----:B------:R-:W-:Y:S01]  /*241b0*/  R2UR UR12, R16 ;  /* 0x00000000100c72ca */ /* 0x000fe200000e0000 */
[----:B------:R-:W-:Y:S01]  /*241c0*/  UMOV UR7, 0x10000000 ;  /* 0x1000000000077882 */ /* 0x000fe20000000000 */
[----:B------:R-:W-:-:S02]  /*241d0*/  R2UR UR8, R5 ;  /* 0x00000000050872ca */ /* 0x000fc400000e0000 */
[----:B------:R-:W-:-:S05]  /*241e0*/  R2UR UR15, R0 ;  /* 0x00000000000f72ca */ /* 0x000fca00000e0000 */
[----:B------:R-:W-:Y:S02]  /*241f0*/  UIADD3 UR13, UR5, 0x800, URZ ;  /* 0x00000800050d7890 */ /* 0x000fe4000fffe03f */
[----:B------:R-:W-:-:S04]  /*24200*/  UIADD3.X UR5, URZ, UR37, URZ, UP0, !UPT ;  /* 0x000000253f057290 */ /* 0x000fc800087fe43f */
[----:B------:R-:W-:-:S03]  /*24210*/  UIADD3 UR14, UR8, 0x10800, URZ ;  /* 0x00010800080e7890 */ /* 0x000fc6000fffe03f */
[----:B------:R-:W-:Y:S02]  /*24220*/  UMOV UR8, UR13 ;  /* 0x0000000d00087c82 */ /* 0x000fe40008000000 */
[----:B------:R1:W-:Y:S02]  /*24230*/  UTMALDG.3D [UR8], [UR4], desc[UR6] ;  /* 0x00000608040075b4 */ /* 0x0003e40008011000 */
[----:B-1----:R-:W-:Y:S01]  /*24240*/  UMOV UR11, UR15 ;  /* 0x0000000f000b7c82 */ /* 0x002fe20008000000 */
[----:B------:R-:W-:Y:S02]  /*24250*/  UMOV UR8, UR14 ;  /* 0x0000000e00087c82 */ /* 0x000fe40008000000 */
[----:B------:R2:W-:Y:S02]  /*24260*/  UTMALDG.3D [UR8], [UR16], desc[UR6] ;  /* 0x00000608100075b4 */ /* 0x0005e40008011000 */
[----:B--2---:R-:W-:Y:S01]  /*24270*/  NOP ;  /* 0x0000000000007918 */ /* 0x004fe20000000000 */
.L_x_563:
[----:B------:R-:W-:Y:S05]  /*24280*/  BSYNC B1 ;  /* 0x0000000000017941 */ /* 0x000fea0003800000 */
.L_x_562:
[----:B------:R-:W-:Y:S01]  /*24290*/  IADD3 R3, R3, -0x1, RZ ;  /* 0xffffffff03037810 */ /* 0x000fe20007ffe0ff */
[----:B------:R-:W-:Y:S02]  /*242a0*/  VIADD R7, R7, 0x1 ;  /* 0x0000000107077836 */ /* 0x000fe40000000000 */
[----:B------:R-:W-:Y:S01]  /*242b0*/  VIADD R6, R6, 0x40 ;  /* 0x0000004006067836 */ /* 0x000fe20000000000 */
[----:B------:R-:W-:Y:S02]  /*242c0*/  ISETP.GT.AND P1, PT, R3, 0x1, PT ;  /* 0x000000010300780c */ /* 0x000fe40003f24270 */
[----:B------:R-:W-:-:S04]  /*242d0*/  ISETP.NE.AND P0, PT, R7, 0x4, PT ;  /* 0x000000040700780c */ /* 0x000fc80003f05270 */
[----:B-1----:R-:W-:Y:S02]  /*242e0*/  SEL R5, RZ, 0x1, P0 ;  /* 0x00000001ff057807 */ /* 0x002fe40000000000 */
[----:B------:R-:W-:Y:S02]  /*242f0*/  SEL R7, R7, RZ, P0 ;  /* 0x000000ff07077207 */ /* 0x000fe40000000000 */
[----:B------:R-:W-:-:S03]  /*24300*/  LOP3.LUT R4, R4, R5, RZ, 0x3c, !PT ;  /* 0x0000000504047212 */ /* 0x000fc600078e3cff */
[----:B------:R-:W-:Y:S05]  /*24310*/  @P1 BRA `(.L_x_564) ;  /* 0xfffffffc00101947 */ /* 0x000fea000383ffff */
[----:B------:R-:W-:Y:S05]  /*24320*/  BSYNC B0 ;  /* 0x0000000000007941 */ /* 0x000fea0003800000 */
.L_x_555:
[----:B------:R-:W2:Y:S01]  /*24330*/  LDL.LU R0, [R1+0x8] ;  /* 0x0000080001007983 */ /* 0x000ea20000300800 */
[----:B------:R-:W-:-:S03]  /*24340*/  ULDC.64 UR4, c[0x0][0x850] ;  /* 0x0002140000047ab9 */ /* 0x000fc60000000a00 */
[----:B-1----:R-:W3:Y:S04]  /*24350*/  LDL.LU R2, [R1+0x10] ;  /* 0x0000100001027983 */ /* 0x002ee80000300800 */
[----:B------:R-:W4:Y:S04]  /*24360*/  LDL.LU R4, [R1+0xc] ;  /* 0x00000c0001047983 */ /* 0x000f280000300800 */
[----:B------:R-:W5:Y:S04]  /*24370*/  LDL.LU R9, [R1+0x200] ;  /* 0x0002000001097983 */ /* 0x000f680000300800 */
[----:B------:R-:W4:Y:S01]  /*24380*/  LDL.LU R8, [R1+0x204] ;  /* 0x0002040001087983 */ /* 0x000f220000300800 */
[----:B------:R-:W-:Y:S01]  /*24390*/  BSSY B0, `(.L_x_565) ;  /* 0x000007a000007945 */ /* 0x000fe20003800000 */
[----:B------:R-:W-:-:S02]  /*243a0*/  IMAD.MOV.U32 R16, RZ, RZ, -0x1 ;  /* 0xffffffffff107424 */ /* 0x000fc400078e00ff */
[----:B--2---:R-:W-:Y:S01]  /*243b0*/  IMAD.IADD R0, R19, 0x1, R0 ;  /* 0x0000000113007824 */ /* 0x004fe200078e0200 */
[----:B---3--:R-:W-:-:S04]  /*243c0*/  LOP3.LUT P2, RZ, R2, 0xff, RZ, 0xc0, !PT ;  /* 0x000000ff02ff7812 */ /* 0x008fc8000784c0ff */
[----:B------:R-:W-:Y:S02]  /*243d0*/  SHF.R.U32.HI R2, RZ, 0x2, R0 ;  /* 0x00000002ff027819 */ /* 0x000fe40000011600 */
[----:B------:R-:W-:Y:S02]  /*243e0*/  ISETP.GT.U32.AND P0, PT, R0, 0x3, PT ;  /* 0x000000030000780c */ /* 0x000fe40003f04070 */
[----:B------:R-:W-:Y:S02]  /*243f0*/  LOP3.LUT R2, R2, 0x1, RZ, 0xc0, !PT ;  /* 0x0000000102027812 */ /* 0x000fe400078ec0ff */
[C---:B------:R-:W-:Y:S02]  /*24400*/  ISETP.LT.U32.AND P0, PT, R19.reuse, 0x4, P0 ;  /* 0x000000041300780c */ /* 0x040fe40000701070 */
[----:B------:R-:W-:Y:S02]  /*24410*/  ISETP.NE.U32.AND P1, PT, R2, 0x1, PT ;  /* 0x000000010200780c */ /* 0x000fe40003f25070 */
[----:B------:R-:W-:Y:S01]  /*24420*/  SEL R2, RZ, 0x1, !P0 ;  /* 0x00000001ff027807 */ /* 0x000fe20004000000 */
[----:B------:R1:W-:Y:S01]  /*24430*/  @P2 SYNCS.ARRIVE.TRANS64.A1T0 RZ, [R18+URZ+0x58], RZ ;  /* 0x000058ff12ff29a7 */ /* 0x0003e2000810003f */
[----:B------:R-:W-:-:S02]  /*24440*/  ISETP.GT.U32.AND P1, PT, R19, 0x3, !P1 ;  /* 0x000000031300780c */ /* 0x000fc40004f24070 */
[----:B----4-:R-:W-:Y:S02]  /*24450*/  IADD3 R8, P0, R8, UR38, RZ ;  /* 0x0000002608087c10 */ /* 0x010fe4000ff1e0ff */
[----:B------:R-:W-:Y:S02]  /*24460*/  SEL R3, RZ, 0x1, !P1 ;  /* 0x00000001ff037807 */ /* 0x000fe40004800000 */
[----:B-----5:R-:W-:Y:S02]  /*24470*/  IADD3.X R9, R9, UR44, RZ, P0, !PT ;  /* 0x0000002c09097c10 */ /* 0x020fe400087fe4ff */
[--C-:B------:R-:W-:Y:S01]  /*24480*/  LOP3.LUT R4, R3, R4, R2.reuse, 0x96, !PT ;  /* 0x0000000403047212 */ /* 0x100fe200078e9602 */
[----:B------:R-:W-:Y:S01]  /*24490*/  IMAD.MOV.U32 R3, RZ, RZ, -0x1 ;  /* 0xffffffffff037424 */ /* 0x000fe200078e00ff */
[----:B------:R-:W-:Y:S02]  /*244a0*/  LOP3.LUT R5, R0, 0x3, RZ, 0xc0, !PT ;  /* 0x0000000300057812 */ /* 0x000fe400078ec0ff */
[----:B------:R-:W-:Y:S01]  /*244b0*/  PRMT R2, RZ, 0x7610, R2 ;  /* 0x00007610ff027816 */ /* 0x000fe20000000002 */
[----:B------:R2:W-:Y:S01]  /*244c0*/  STL [R1+0xc], R4 ;  /* 0x00000c0401007387 */ /* 0x0005e20000100800 */
[----:B------:R-:W-:-:S02]  /*244d0*/  ISETP.GE.U32.AND P0, PT, R8, UR4, PT ;  /* 0x0000000408007c0c */ /* 0x000fc4000bf06070 */
[----:B------:R-:W-:Y:S01]  /*244e0*/  PRMT R0, RZ, 0x7610, R0 ;  /* 0x00007610ff007816 */ /* 0x000fe20000000000 */
[----:B------:R1:W-:Y:S01]  /*244f0*/  STL [R1+0x204], R8 ;  /* 0x0002040801007387 */ /* 0x0003e20000100800 */
[----:B------:R-:W-:-:S03]  /*24500*/  ISETP.GE.U32.AND.EX P0, PT, R9, UR5, PT, P0 ;  /* 0x0000000509007c0c */ /* 0x000fc6000bf06100 */
[----:B------:R1:W-:Y:S01]  /*24510*/  STL [R1+0x200], R9 ;  /* 0x0002000901007387 */ /* 0x0003e20000100800 */
[----:B--2---:R-:W-:-:S03]  /*24520*/  MOV R4, 0xffffffff ;  /* 0xffffffff00047802 */ /* 0x004fc60000000f00 */
[----:B------:R1:W-:Y:S04]  /*24530*/  STL [R1+0x8], R5 ;  /* 0x0000080501007387 */ /* 0x0003e80000100800 */
[----:B------:R1:W-:Y:S04]  /*24540*/  STL [R1+0x4], R4 ;  /* 0x0000040401007387 */ /* 0x0003e80000100800 */
[----:B------:R1:W-:Y:S04]  /*24550*/  STL [R1], R3 ;  /* 0x0000000301007387 */ /* 0x0003e80000100800 */
[----:B------:R1:W-:Y:S01]  /*24560*/  STL.S16 [R1+0x10], R2 ;  /* 0x0000100201007387 */ /* 0x0003e20000100600 */
[----:B------:R-:W-:Y:S05]  /*24570*/  @P0 BRA `(.L_x_566) ;  /* 0x00000004006c0947 */ /* 0x000fea0003800000 */
[----:B------:R-:W2:Y:S01]  /*24580*/  S2R R0, SR_CTAID.X ;  /* 0x0000000000007919 */ /* 0x000ea20000002500 */
[----:B------:R-:W-:Y:S01]  /*24590*/  ULDC UR4, c[0x0][0x150] ;  /* 0x0000540000047ab9 */ /* 0x000fe20000000800 */
[----:B-1----:R-:W1:Y:S01]  /*245a0*/  LDC R5, c[0x0][0x144] ;  /* 0x00005100ff057b82 */ /* 0x002e620000000800 */
[----:B------:R-:W-:Y:S01]  /*245b0*/  UISETP.NE.AND UP0, UPT, UR45, URZ, UPT ;  /* 0x0000003f2d00728c */ /* 0x000fe2000bf05270 */
[----:B------:R-:W3:Y:S01]  /*245c0*/  S2R R2, SR_CTAID.Y ;  /* 0x0000000000027919 */ /* 0x000ee20000002600 */
[----:B------:R-:W-:-:S04]  /*245d0*/  ULDC UR7, c[0x0][0x830] ;  /* 0x00020c0000077ab9 */ /* 0x000fc80000000800 */
[----:B------:R-:W-:Y:S01]  /*245e0*/  PLOP3.LUT P0, PT, PT, PT, UP0, 0x80, 0x0 ;  /* 0x000000000000781c */ /* 0x000fe20003f0f008 */
[----:B------:R-:W4:Y:S01]  /*245f0*/  LDC R7, c[0x0][0x148] ;  /* 0x00005200ff077b82 */ /* 0x000f220000000800 */
[----:B--2---:R-:W-:Y:S02]  /*24600*/  I2FP.F32.U32 R3, R0 ;  /* 0x0000000000037245 */ /* 0x004fe40000201000 */
[----:B---3--:R-:W-:-:S03]  /*24610*/  I2FP.F32.U32 R4, R2 ;  /* 0x0000000200047245 */ /* 0x008fc60000201000 */
[----:B------:R-:W-:Y:S01]  /*24620*/  FMUL R3, R3, UR4 ;  /* 0x0000000403037c20 */ /* 0x000fe20008400000 */
[----:B------:R-:W-:Y:S02]  /*24630*/  ULDC UR4, c[0x0][0x154] ;  /* 0x0000550000047ab9 */ /* 0x000fe40000000800 */
[----:B------:R-:W-:Y:S01]  /*24640*/  FMUL R6, R4, UR4 ;  /* 0x0000000404067c20 */ /* 0x000fe20008400000 */
[----:B------:R-:W-:Y:S02]  /*24650*/  ULDC.64 UR4, c[0x0][0x828] ;  /* 0x00020a0000047ab9 */ /* 0x000fe40000000a00 */
[----:B------:R-:W2:Y:S08]  /*24660*/  F2I.U32.TRUNC.NTZ R3, R3 ;  /* 0x0000000300037305 */ /* 0x000eb0000020f000 */
[----:B------:R-:W3:Y:S01]  /*24670*/  F2I.U32.TRUNC.NTZ R6, R6 ;  /* 0x0000000600067305 */ /* 0x000ee2000020f000 */
[----:B--2---:R-:W-:-:S02]  /*24680*/  IADD3 R4, -R3, RZ, RZ ;  /* 0x000000ff03047210 */ /* 0x004fc40007ffe1ff */
[----:B------:R-:W-:-:S03]  /*24690*/  MOV R3, R9 ;  /* 0x0000000900037202 */ /* 0x000fc60000000f00 */
[----:B-1----:R-:W-:Y:S02]  /*246a0*/  IMAD R0, R5, R4, R0 ;  /* 0x0000000405007224 */ /* 0x002fe400078e0200 */
[----:B---3--:R-:W-:-:S04]  /*246b0*/  IMAD.MOV R4, RZ, RZ, -R6 ;  /* 0x000000ffff047224 */ /* 0x008fc800078e0a06 */
[----:B----4-:R-:W-:Y:S01]  /*246c0*/  @P0 IMAD R0, R7, R4, R2 ;  /* 0x0000000407000224 */ /* 0x010fe200078e0202 */
[----:B------:R-:W-:Y:S01]  /*246d0*/  ISETP.NE.U32.AND P0, PT, RZ, UR4, PT ;  /* 0x00000004ff007c0c */ /* 0x000fe2000bf05070 */
[----:B------:R-:W-:-:S03]  /*246e0*/  IMAD.MOV.U32 R2, RZ, RZ, R8 ;  /* 0x000000ffff027224 */ /* 0x000fc600078e0008 */
[----:B------:R-:W-:-:S13]  /*246f0*/  ISETP.NE.AND.EX P0, PT, RZ, UR5, PT, P0 ;  /* 0x00000005ff007c0c */ /* 0x000fda000bf05300 */
[----:B------:R-:W-:Y:S05]  /*24700*/  @!P0 BRA `(.L_x_567) ;  /* 0x0000000000288947 */ /* 0x000fea0003800000 */
[----:B------:R-:W-:Y:S02]  /*24710*/  ULDC UR6, c[0x0][0x834] ;  /* 0x00020d0000067ab9 */ /* 0x000fe40000000800 */
[----:B------:R-:W-:-:S05]  /*24720*/  IADD3 R3, P0, R8, UR6, RZ ;  /* 0x0000000608037c10 */ /* 0x000fca000ff1e0ff */
[----:B------:R-:W-:-:S04]  /*24730*/  IMAD.X R7, RZ, RZ, R9, P0 ;  /* 0x000000ffff077224 */ /* 0x000fc800000e0609 */
[----:B------:R-:W-:-:S04]  /*24740*/  IMAD.WIDE.U32 R4, R7, UR4, RZ ;  /* 0x0000000407047c25 */ /* 0x000fc8000f8e00ff */
[----:B------:R-:W-:-:S04]  /*24750*/  IMAD.WIDE.U32 R4, P0, R3, UR5, R4 ;  /* 0x0000000503047c25 */ /* 0x000fc8000f800004 */
[----:B------:R-:W-:Y:S01]  /*24760*/  IMAD.WIDE.U32 R2, R3, UR4, RZ ;  /* 0x0000000403027c25 */ /* 0x000fe2000f8e00ff */
[----:B------:R-:W-:-:S04]  /*24770*/  MOV R2, R5 ;  /* 0x0000000500027202 */ /* 0x000fc80000000f00 */
[----:B------:R-:W-:Y:S01]  /*24780*/  IADD3 RZ, P1, R3, R4, RZ ;  /* 0x0000000403ff7210 */ /* 0x000fe20007f3e0ff */
[----:B------:R-:W-:-:S04]  /*24790*/  IMAD.X R3, RZ, RZ, RZ, P0 ;  /* 0x000000ffff037224 */ /* 0x000fc800000e06ff */
[----:B------:R-:W-:-:S08]  /*247a0*/  IMAD.WIDE.U32.X R2, R7, UR5, R2, P1 ;  /* 0x0000000507027c25 */ /* 0x000fd000088e0402 */
.L_x_567:
[--C-:B------:R-:W-:Y:S01]  /*247b0*/  SHF.R.U64 R16, R2, UR7, R3.reuse ;  /* 0x0000000702107c19 */ /* 0x100fe20008001203 */
[----:B------:R-:W-:Y:S01]  /*247c0*/  ULDC.64 UR4, c[0x0][0x820] ;  /* 0x0002080000047ab9 */ /* 0x000fe20000000a00 */
[----:B------:R-:W-:Y:S01]  /*247d0*/  SHF.R.U32.HI R2, RZ, UR7, R3 ;  /* 0x00000007ff027c19 */ /* 0x000fe20008011603 */
[----:B------:R-:W-:Y:S01]  /*247e0*/  ULDC.64 UR6, c[0x0][0x840] ;  /* 0x0002100000067ab9 */ /* 0x000fe20000000a00 */
[----:B------:R-:W-:Y:S02]  /*247f0*/  IADD3 R7, P0, RZ, -R16, RZ ;  /* 0x80000010ff077210 */ /* 0x000fe40007f1e0ff */
[----:B------:R-:W-:-:S03]  /*24800*/  MOV R3, R9 ;  /* 0x0000000900037202 */ /* 0x000fc60000000f00 */
[----:B------:R-:W-:Y:S01]  /*24810*/  IMAD.X R2, RZ, RZ, ~R2, P0 ;  /* 0x000000ffff027224 */ /* 0x000fe200000e0e02 */
[----:B------:R-:W-:-:S03]  /*24820*/  ISETP.NE.U32.AND P0, PT, RZ, UR6, PT ;  /* 0x00000006ff007c0c */ /* 0x000fc6000bf05070 */
[----:B------:R-:W-:Y:S01]  /*24830*/  IMAD R2, R2, UR4, RZ ;  /* 0x0000000402027c24 */ /* 0x000fe2000f8e02ff */
[----:B------:R-:W-:-:S03]  /*24840*/  ISETP.NE.AND.EX P0, PT, RZ, UR7, PT, P0 ;  /* 0x00000007ff007c0c */ /* 0x000fc6000bf05300 */
[----:B------:R-:W-:Y:S02]  /*24850*/  IMAD R5, R7, UR5, R2 ;  /* 0x0000000507057c24 */ /* 0x000fe4000f8e0202 */
[----:B------:R-:W-:-:S04]  /*24860*/  IMAD.MOV.U32 R2, RZ, RZ, R8 ;  /* 0x000000ffff027224 */ /* 0x000fc800078e0008 */
[----:B------:R-:W-:Y:S01]  /*24870*/  IMAD.WIDE.U32 R2, R7, UR4, R2 ;  /* 0x0000000407027c25 */ /* 0x000fe2000f8e0002 */
[----:B------:R-:W-:-:S03]  /*24880*/  ULDC UR4, c[0x0][0x818] ;  /* 0x0002060000047ab9 */ /* 0x000fc60000000800 */
[----:B------:R-:W-:-:S05]  /*24890*/  IMAD.IADD R3, R3, 0x1, R5 ;  /* 0x0000000103037824 */ /* 0x000fca00078e0205 */
[--C-:B------:R-:W-:Y:S02]  /*248a0*/  SHF.R.U64 R6, R2, UR4, R3.reuse ;  /* 0x0000000402067c19 */ /* 0x100fe40008001203 */
[----:B------:R-:W-:Y:S01]  /*248b0*/  SHF.R.U32.HI R3, RZ, UR4, R3 ;  /* 0x00000004ff037c19 */ /* 0x000fe20008011603 */
[----:B------:R-:W-:-:S03]  /*248c0*/  ULDC UR4, c[0x0][0x808] ;  /* 0x0002020000047ab9 */ /* 0x000fc60000000800 */
[--C-:B------:R-:W-:Y:S02]  /*248d0*/  SHF.R.U64 R7, R6, UR4, R3.reuse ;  /* 0x0000000406077c19 */ /* 0x100fe40008001203 */
[----:B------:R-:W-:Y:S01]  /*248e0*/  SHF.R.U32.HI R2, RZ, UR4, R3 ;  /* 0x00000004ff027c19 */ /* 0x000fe20008011603 */
[----:B------:R-:W-:-:S03]  /*248f0*/  ULDC UR4, c[0x0][0x858] ;  /* 0x0002160000047ab9 */ /* 0x000fc60000000800 */
[--C-:B------:R-:W-:Y:S02]  /*24900*/  SHF.R.U64 R8, R7, UR4, R2.reuse ;  /* 0x0000000407087c19 */ /* 0x100fe40008001202 */
[----:B------:R-:W-:-:S03]  /*24910*/  SHF.R.U32.HI R9, RZ, UR4, R2 ;  /* 0x00000004ff097c19 */ /* 0x000fc60008011602 */
[----:B------:R-:W-:Y:S01]  /*24920*/  IMAD.MOV.U32 R2, RZ, RZ, R8 ;  /* 0x000000ffff027224 */ /* 0x000fe200078e0008 */
[----:B------:R-:W-:Y:S01]  /*24930*/  MOV R3, R9 ;  /* 0x0000000900037202 */ /* 0x000fe20000000f00 */
[----:B------:R-:W-:Y:S06]  /*24940*/  @!P0 BRA `(.L_x_568) ;  /* 0x0000000000288947 */ /* 0x000fec0003800000 */
        /* <DEDUP_REMOVED lines=10> */
.L_x_568:
[----:B------:R-:W-:Y:S01]  /*249f0*/  ULDC UR4, c[0x0][0x848] ;  /* 0x0002120000047ab9 */ /* 0x000fe20000000800 */
[----:B------:R-:W-:Y:S01]  /*24a00*/  LOP3.LUT R7, R7, UR43, RZ, 0xc0, !PT ;  /* 0x0000002b07077c12 */ /* 0x000fe2000f8ec0ff */
[----:B------:R-:W-:Y:S01]  /*24a10*/  UISETP.NE.AND UP0, UPT, UR45, URZ, UPT ;  /* 0x0000003f2d00728c */ /* 0x000fe2000bf05270 */
[----:B------:R-:W-:Y:S01]  /*24a20*/  SHF.R.U64 R2, R2, UR4, R3 ;  /* 0x0000000402027c19 */ /* 0x000fe20008001203 */
[----:B------:R-:W-:-:S04]  /*24a30*/  ULDC UR4, c[0x0][0x838] ;  /* 0x00020e0000047ab9 */ /* 0x000fc80000000800 */
[----:B------:R-:W-:Y:S01]  /*24a40*/  IMAD.MOV R3, RZ, RZ, -R2 ;  /* 0x000000ffff037224 */ /* 0x000fe200078e0a02 */
[----:B------:R-:W-:Y:S01]  /*24a50*/  PLOP3.LUT P0, PT, PT, PT, UP0, 0x40, 0x0 ;  /* 0x000000000000781c */ /* 0x000fe20003f0e808 */
[----:B------:R-:W-:Y:S01]  /*24a60*/  IMAD R7, R2, UR42, R7 ;  /* 0x0000002a02077c24 */ /* 0x000fe2000f8e0207 */
[----:B------:R-:W-:Y:S01]  /*24a70*/  PLOP3.LUT P1, PT, PT, PT, UP0, 0x40, 0x0 ;  /* 0x000000000000781c */ /* 0x000fe20003f2e808 */
[----:B------:R-:W-:Y:S01]  /*24a80*/  IMAD R8, R3, UR4, R8 ;  /* 0x0000000403087c24 */ /* 0x000fe2000f8e0208 */
[----:B------:R-:W-:Y:S01]  /*24a90*/  ULDC UR4, c[0x0][0x810] ;  /* 0x0002040000047ab9 */ /* 0x000fe20000000800 */
[----:B------:R-:W-:Y:S01]  /*24aa0*/  LOP3.LUT R3, R6, UR41, RZ, 0xc0, !PT ;  /* 0x0000002906037c12 */ /* 0x000fe2000f8ec0ff */
[----:B------:R-:W-:Y:S01]  /*24ab0*/  IMAD R0, R7, UR4, R0 ;  /* 0x0000000407007c24 */ /* 0x000fe2000f8e0200 */
[----:B------:R-:W-:-:S03]  /*24ac0*/  ULDC UR4, c[0x0][0x800] ;  /* 0x0002000000047ab9 */ /* 0x000fc60000000800 */
[----:B------:R-:W-:-:S05]  /*24ad0*/  IMAD R3, R8, UR4, R3 ;  /* 0x0000000408037c24 */ /* 0x000fca000f8e0203 */
[----:B------:R-:W-:Y:S02]  /*24ae0*/  SEL R4, R3, R0, P0 ;  /* 0x0000000003047207 */ /* 0x000fe40000000000 */
[----:B------:R-:W-:Y:S01]  /*24af0*/  SEL R2, R0, R3, P1 ;  /* 0x0000000300027207 */ /* 0x000fe20000800000 */
[----:B------:R-:W-:Y:S02]  /*24b00*/  IMAD.MOV.U32 R0, RZ, RZ, 0x1 ;  /* 0x00000001ff007424 */ /* 0x000fe400078e00ff */
[----:B------:R2:W-:Y:S04]  /*24b10*/  STL [R1], R4 ;  /* 0x0000000401007387 */ /* 0x0005e80000100800 */
[----:B------:R2:W-:Y:S02]  /*24b20*/  STL [R1+0x4], R2 ;  /* 0x0000040201007387 */ /* 0x0005e40000100800 */
.L_x_566:
[----:B------:R-:W-:Y:S05]  /*24b30*/  BSYNC B0 ;  /* 0x0000000000007941 */ /* 0x000fea0003800000 */
.L_x_565:
[----:B------:R-:W-:-:S13]  /*24b40*/  LOP3.LUT P0, RZ, R0, 0xff, RZ, 0xc0, !PT ;  /* 0x000000ff00ff7812 */ /* 0x000fda000780c0ff */
[----:B------:R-:W-:Y:S05]  /*24b50*/  @P0 BRA `(.L_x_569) ;  /* 0xfffffff0002c0947 */ /* 0x000fea000383ffff */
[----:B------:R-:W-:Y:S05]  /*24b60*/  BSYNC B6 ;  /* 0x0000000000067941 */ /* 0x000fea0003800000 */
.L_x_552:
[----:B------:R-:W-:-:S03]  /*24b70*/  UMOV UR4, 0xffffffff ;  /* 0xffffffff00047882 */ /* 0x000fc60000000000 */
[----:B------:R-:W-:Y:S05]  /*24b80*/  BRA.DIV UR4, `(.L_x_570) ;  /* 0x00000006045c7947 */ /* 0x000fea000b800000 */
[----:B------:R-:W-:-:S13]  /*24b90*/  ELECT P6, URZ, PT ;  /* 0x00000000003f782f */ /* 0x000fda00038c0000 */
.L_x_586:
[----:B------:R-:W-:Y:S04]  /*24ba0*/  BSSY B0, `(.L_x_571) ;  /* 0x0000030000007945 */ /* 0x000fe80003800000 */
[----:B------:R-:W-:Y:S05]  /*24bb0*/  @!P6 BRA `(.L_x_572) ;  /* 0x0000000000b8e947 */ /* 0x000fea0003800000 */
[----:B------:R-:W-:-:S04]  /*24bc0*/  ULOP3.LUT UR4, UR40, 0x2, URZ, 0xfc, !UPT ;  /* 0x0000000228047892 */ /* 0x000fc8000f8efc3f */
[----:B------:R-:W-:-:S06]  /*24bd0*/  UISETP.NE.AND UP0, UPT, UR4, 0x3, UPT ;  /* 0x000000030400788c */ /* 0x000fcc000bf05270 */
[----:B------:R-:W-:-:S13]  /*24be0*/  PLOP3.LUT P0, PT, PT, PT, UP0, 0x80, 0x0 ;  /* 0x000000000000781c */ /* 0x000fda0003f0f008 */
[----:B------:R-:W-:Y:S05]  /*24bf0*/  @!P0 BRA `(.L_x_573) ;  /* 0x0000000000048947 */ /* 0x000fea0003800000 */
[----:B------:R-:W-:Y:S01]  /*24c00*/  BPT.TRAP 0x1 ;  /* 0x000000040000795c */ /* 0x000fe20000300000 */
.L_x_573:
[----:B-12---:R-:W2:Y:S04]  /*24c10*/  LDL R2, [R1+0xc] ;  /* 0x00000c0001027983 */ /* 0x006ea80000100800 */
[----:B------:R-:W3:Y:S01]  /*24c20*/  LDL R4, [R1+0x8] ;  /* 0x0000080001047983 */ /* 0x000ee20000100800 */
[----:B0-----:R-:W-:Y:S01]  /*24c30*/  MOV R0, 0x400 ;  /* 0x0000040000007802 */ /* 0x001fe20000000f00 */
[----:B------:R-:W0:Y:S03]  /*24c40*/  S2R R3, SR_CgaCtaId ;  /* 0x0000000000037919 */ /* 0x000e260000008800 */
[----:B0-----:R-:W-:-:S04]  /*24c50*/  LEA R0, R3, R0, 0x18 ;  /* 0x0000000003007211 */ /* 0x001fc800078ec0ff */
[----:B------:R-:W-:Y:S02]  /*24c60*/  IADD3 R0, R0, 0x20, RZ ;  /* 0x0000002000007810 */ /* 0x000fe40007ffe0ff */
[----:B--2---:R-:W-:-:S03]  /*24c70*/  SHF.L.U32 R2, R2, 0x1f, RZ ;  /* 0x0000001f02027819 */ /* 0x004fc600000006ff */
[----:B---3--:R-:W-:-:S04]  /*24c80*/  IMAD R3, R4, 0x8, R0 ;  /* 0x0000000804037824 */ /* 0x008fc800078e0200 */
[----:B------:R-:W0:Y:S02]  /*24c90*/  SYNCS.PHASECHK.TRANS64.TRYWAIT P0, [R3+URZ], R2 ;  /* 0x00000002030075a7 */ /* 0x000e24000800017f */
[----:B0-----:R-:W-:Y:S05]  /*24ca0*/  @!P0 BRA `(.L_x_574) ;  /* 0x0000000400348947 */ /* 0x001fea0003800000 */
.L_x_587:
[----:B------:R-:W0:Y:S04]  /*24cb0*/  LDL.LU R5, [R1+0x8] ;  /* 0x0000080001057983 */ /* 0x000e280000300800 */
[----:B------:R-:W2:Y:S01]  /*24cc0*/  LDL.LU R4, [R1+0xc] ;  /* 0x00000c0001047983 */ /* 0x000ea20000300800 */
[----:B0-----:R-:W-:-:S05]  /*24cd0*/  VIADD R2, R5, 0x1 ;  /* 0x0000000105027836 */ /* 0x001fca0000000000 */
[----:B------:R-:W-:-:S04]  /*24ce0*/  ISETP.NE.AND P0, PT, R2, 0x4, PT ;  /* 0x000000040200780c */ /* 0x000fc80003f05270 */
[----:B------:R-:W-:Y:S02]  /*24cf0*/  SEL R3, RZ, 0x1, P0 ;  /* 0x00000001ff037807 */ /* 0x000fe40000000000 */
[----:B------:R-:W-:Y:S02]  /*24d00*/  SEL R5, R2, RZ, P0 ;  /* 0x000000ff02057207 */ /* 0x000fe40000000000 */
[----:B--2---:R-:W-:Y:S02]  /*24d10*/  LOP3.LUT R4, R4, R3, RZ, 0x3c, !PT ;  /* 0x0000000304047212 */ /* 0x004fe400078e3cff */
[----:B------:R-:W-:Y:S02]  /*24d20*/  LEA R3, R5, R0, 0x3 ;  /* 0x0000000005037211 */ /* 0x000fe400078e18ff */
[----:B------:R-:W-:-:S04]  /*24d30*/  SHF.L.U32 R2, R4, 0x1f, RZ ;  /* 0x0000001f04027819 */ /* 0x000fc800000006ff */
[----:B------:R-:W0:Y:S02]  /*24d40*/  SYNCS.PHASECHK.TRANS64.TRYWAIT P0, [R3+URZ], R2 ;  /* 0x00000002030075a7 */ /* 0x000e24000800017f */
[----:B0-----:R-:W-:Y:S05]  /*24d50*/  @!P0 BRA `(.L_x_575) ;  /* 0x00000004001c8947 */ /* 0x001fea0003800000 */
.L_x_588:
[----:B0-----:R-:W-:-:S05]  /*24d60*/  VIADD R2, R5, 0x1 ;  /* 0x0000000105027836 */ /* 0x001fca0000000000 */
[----:B------:R-:W-:-:S04]  /*24d70*/  ISETP.NE.AND P0, PT, R2, 0x4, PT ;  /* 0x000000040200780c */ /* 0x000fc80003f05270 */
[----:B------:R-:W-:Y:S02]  /*24d80*/  SEL R3, RZ, 0x1, P0 ;  /* 0x00000001ff037807 */ /* 0x000fe40000000000 */
[----:B------:R-:W-:Y:S02]  /*24d90*/  SEL R5, R2, RZ, P0 ;  /* 0x000000ff02057207 */ /* 0x000fe40000000000 */
[----:B------:R-:W-:-:S03]  /*24da0*/  LOP3.LUT R7, R4, R3, RZ, 0x3c, !PT ;  /* 0x0000000304077212 */ /* 0x000fc600078e3cff */
[----:B------:R-:W-:Y:S01]  /*24db0*/  IMAD R3, R5, 0x8, R0 ;  /* 0x0000000805037824 */ /* 0x000fe200078e0200 */
[----:B------:R-:W-:-:S04]  /*24dc0*/  SHF.L.U32 R2, R7, 0x1f, RZ ;  /* 0x0000001f07027819 */ /* 0x000fc800000006ff */
[----:B------:R-:W0:Y:S02]  /*24dd0*/  SYNCS.PHASECHK.TRANS64.TRYWAIT P0, [R3+URZ], R2 ;  /* 0x00000002030075a7 */ /* 0x000e24000800017f */
[----:B0-----:R-:W-:Y:S05]  /*24de0*/  @!P0 BRA `(.L_x_576) ;  /* 0x00000004000c8947 */ /* 0x001fea0003800000 */
.L_x_589:
[----:B0-----:R-:W-:-:S04]  /*24df0*/  IADD3 R2, R5, 0x1, RZ ;  /* 0x0000000105027810 */ /* 0x001fc80007ffe0ff */
[----:B------:R-:W-:-:S04]  /*24e00*/  ISETP.NE.AND P0, PT, R2, 0x4, PT ;  /* 0x000000040200780c */ /* 0x000fc80003f05270 */
[----:B------:R-:W-:Y:S02]  /*24e10*/  SEL R4, RZ, 0x1, P0 ;  /* 0x00000001ff047807 */ /* 0x000fe40000000000 */
[----:B------:R-:W-:Y:S02]  /*24e20*/  SEL R3, R2, RZ, P0 ;  /* 0x000000ff02037207 */ /* 0x000fe40000000000 */
[----:B------:R-:W-:-:S03]  /*24e30*/  LOP3.LUT R4, R7, R4, RZ, 0x3c, !PT ;  /* 0x0000000407047212 */ /* 0x000fc600078e3cff */
[----:B------:R-:W-:Y:S01]  /*24e40*/  IMAD R3, R3, 0x8, R0 ;  /* 0x0000000803037824 */ /* 0x000fe200078e0200 */
[----:B------:R-:W-:-:S07]  /*24e50*/  SHF.L.U32 R0, R4, 0x1f, RZ ;  /* 0x0000001f04007819 */ /* 0x000fce00000006ff */
.L_x_577:
[----:B0-----:R0:W1:Y:S02]  /*24e60*/  SYNCS.PHASECHK.TRANS64.TRYWAIT P0, [R3+URZ], R0 ;  /* 0x00000000030075a7 */ /* 0x001064000800017f */
[----:B-1----:R-:W-:Y:S05]  /*24e70*/  @!P0 NANOSLEEP.SYNCS 0x989680 ;  /* 0x009896800000895d */ /* 0x002fea0003900000 */
[----:B------:R-:W1:Y:S02]  /*24e80*/  @!P0 SYNCS.PHASECHK.TRANS64 P0, [R3+URZ], R0 ;  /* 0x00000000030085a7 */ /* 0x000e64000800007f */
[----:B-1----:R-:W-:Y:S05]  /*24e90*/  @!P0 BRA `(.L_x_577) ;  /* 0xfffffffc00f08947 */ /* 0x002fea000383ffff */
.L_x_572:
[----:B------:R-:W-:Y:S05]  /*24ea0*/  BSYNC B0 ;  /* 0x0000000000007941 */ /* 0x000fea0003800000 */
.L_x_571:
[----:B------:R-:W-:Y:S05]  /*24eb0*/  EXIT ;  /* 0x000000000000794d */ /* 0x000fea0003800000 */
.L_x_14:
[----:B------:R-:W-:Y:S01]  /*24ec0*/  IMAD.MOV.U32 R12, RZ, RZ, RZ ;  /* 0x000000ffff0c7224 */ /* 0x000fe200078e00ff */
[----:B------:R-:W-:Y:S01]  /*24ed0*/  MOV R11, 0x1f ;  /* 0x0000001f000b7802 */ /* 0x000fe20000000f00 */
[----:B------:R-:W-:-:S07]  /*24ee0*/  IMAD.MOV.U32 R15, RZ, RZ, -0x1 ;  /* 0xffffffffff0f7424 */ /* 0x000fce00078e00ff */
[----:B012--5:R-:W-:Y:S05]  /*24ef0*/  WARPSYNC.COLLECTIVE R15, `(.L_x_578) ;  /* 0x000000000f087348 */ /* 0x027fea0003c00000 */
[----:B------:R3:W4:Y:S02]  /*24f00*/  SHFL.IDX P6, R14, R13, R12, R11 ;  /* 0x0000000c0d0e7389 */ /* 0x00072400000c000b */
[----:B012345:R-:W-:Y:S01]  /*24f10*/  ENDCOLLECTIVE ;  /* 0x000000000000791b */ /* 0x03ffe20003800000 */
.L_x_578:
[----:B------:R-:W-:Y:S05]  /*24f20*/  BRA `(.L_x_579) ;  /* 0xfffffdc000f47947 */ /* 0x000fea000383ffff */
.L_x_18:
[----:B-1----:R1:W3:Y:S02]  /*24f30*/  SYNCS.PHASECHK.TRANS64.TRYWAIT P1, [R3+URZ], R0 ;  /* 0x00000000030075a7 */ /* 0x0022e4000802017f */
[----:B---3--:R-:W-:Y:S05]  /*24f40*/  @!P1 NANOSLEEP.SYNCS 0x989680 ;  /* 0x009896800000995d */ /* 0x008fea0003900000 */
[----:B------:R-:W3:Y:S02]  /*24f50*/  @!P1 SYNCS.PHASECHK.TRANS64 P1, [R3+URZ], R0 ;  /* 0x00000000030095a7 */ /* 0x000ee4000802007f */
[----:B---3--:R-:W-:Y:S05]  /*24f60*/  @!P1 BRA `(.L_x_18) ;  /* 0xfffffffc00f09947 */ /* 0x008fea000383ffff */
[----:B------:R-:W-:Y:S05]  /*24f70*/  BRA `(.L_x_17) ;  /* 0xfffffdc400107947 */ /* 0x000fea000383ffff */
.L_x_23:
[----:B0-----:R0:W1:Y:S02]  /*24f80*/  SYNCS.PHASECHK.TRANS64.TRYWAIT P1, [R8+URZ], R0 ;  /* 0x00000000080075a7 */ /* 0x001064000802017f */
[----:B-1----:R-:W-:Y:S05]  /*24f90*/  @!P1 NANOSLEEP.SYNCS 0x989680 ;  /* 0x009896800000995d */ /* 0x002fea0003900000 */
[----:B------:R-:W1:Y:S02]  /*24fa0*/  @!P1 SYNCS.PHASECHK.TRANS64 P1, [R8+URZ], R0 ;  /* 0x00000000080095a7 */ /* 0x000e64000802007f */
[----:B-1----:R-:W-:Y:S05]  /*24fb0*/  @!P1 BRA `(.L_x_23) ;  /* 0xfffffffc00f09947 */ /* 0x002fea000383ffff */
[----:B------:R-:W-:Y:S05]  /*24fc0*/  BRA `(.L_x_22) ;  /* 0xfffffe1800a87947 */ /* 0x000fea000383ffff */
.L_x_31:
[----:B0-----:R-:W-:-:S04]  /*24fd0*/  IMAD.U32 R0, RZ, RZ, UR13 ;  /* 0x0000000dff007e24 */ /* 0x001fc8000f8e00ff */
[----:B------:R0:W1:Y:S03]  /*24fe0*/  SYNCS.PHASECHK.TRANS64.TRYWAIT P1, [R0+URZ], R4 ;  /* 0x00000004000075a7 */ /* 0x000066000802017f */
[----:B-1----:R-:W-:Y:S05]  /*24ff0*/  @!P1 NANOSLEEP.SYNCS 0x989680 ;  /* 0x009896800000995d */ /* 0x002fea0003900000 */
[----:B------:R-:W1:Y:S02]  /*25000*/  @!P1 SYNCS.PHASECHK.TRANS64 P1, [R0+URZ], R4 ;  /* 0x00000004000095a7 */ /* 0x000e64000802007f */
[----:B-1----:R-:W-:Y:S05]  /*25010*/  @!P1 BRA `(.L_x_31) ;  /* 0xfffffffc00ec9947 */ /* 0x002fea000383ffff */
[----:B------:R-:W-:Y:S05]  /*25020*/  BRA `(.L_x_30) ;  /* 0xfffffe7000f47947 */ /* 0x000fea000383ffff */
.L_x_557:
[----:B-1----:R1:W3:Y:S02]  /*25030*/  SYNCS.PHASECHK.TRANS64.TRYWAIT P0, [R5+URZ+0x20], R8 ;  /* 0x00002008050075a7 */ /* 0x0022e4000800017f */
[----:B---3--:R-:W-:Y:S05]  /*25040*/  @!P0 NANOSLEEP.SYNCS 0x989680 ;  /* 0x009896800000895d */ /* 0x008fea0003900000 */
[----:B------:R-:W3:Y:S02]  /*25050*/  @!P0 SYNCS.PHASECHK.TRANS64 P0, [R5+URZ+0x20], R8 ;  /* 0x00002008050085a7 */ /* 0x000ee4000800007f */
[----:B---3--:R-:W-:Y:S05]  /*25060*/  @!P0 BRA `(.L_x_557) ;  /* 0xfffffffc00f08947 */ /* 0x008fea000383ffff */
[----:B------:R-:W-:Y:S05]  /*25070*/  BRA `(.L_x_580) ;  /* 0xffffffec00d87947 */ /* 0x000fea000383ffff */
.L_x_561:
[----:B------:R-:W-:Y:S01]  /*25080*/  BSSY B1, `(.L_x_581) ;  /* 0x0000006000017945 */ /* 0x000fe20003800000 */
[----:B------:R-:W-:-:S07]  /*25090*/  MOV R15, 0xffffffff ;  /* 0xffffffff000f7802 */ /* 0x000fce0000000f00 */
[----:B01----:R-:W-:Y:S05]  /*250a0*/  WARPSYNC.COLLECTIVE R15, `(.L_x_582) ;  /* 0x000000000f0c7348 */ /* 0x003fea0003c00000 */
[----:B------:R-:W-:Y:S02]  /*250b0*/  ELECT P6, UR62, PT ;  /* 0x00000000003e782f */ /* 0x000fe400038c0000 */
[----:B------:R-:W-:Y:S01]  /*250c0*/  MOV R14, UR62 ;  /* 0x0000003e000e7c02 */ /* 0x000fe20008000f00 */
[----:B01----:R-:W-:Y:S10]  /*250d0*/  ENDCOLLECTIVE ;  /* 0x000000000000791b */ /* 0x003ff40003800000 */
.L_x_582:
[----:B------:R-:W-:Y:S05]  /*250e0*/  BSYNC B1 ;  /* 0x0000000000017941 */ /* 0x000fea0003800000 */
.L_x_581:
[----:B------:R-:W-:Y:S05]  /*250f0*/  BRA `(.L_x_583) ;  /* 0xffffffec00fc7947 */ /* 0x000fea000383ffff */
.L_x_570:
[----:B------:R-:W-:Y:S01]  /*25100*/  BSSY B0, `(.L_x_584) ;  /* 0x0000006000007945 */ /* 0x000fe20003800000 */
[----:B------:R-:W-:-:S07]  /*25110*/  IMAD.MOV.U32 R15, RZ, RZ, -0x1 ;  /* 0xffffffffff0f7424 */ /* 0x000fce00078e00ff */
[----:B012---:R-:W-:Y:S05]  /*25120*/  WARPSYNC.COLLECTIVE R15, `(.L_x_585) ;  /* 0x000000000f0c7348 */ /* 0x007fea0003c00000 */
[----:B------:R-:W-:Y:S02]  /*25130*/  ELECT P6, UR62, PT ;  /* 0x00000000003e782f */ /* 0x000fe400038c0000 */
[----:B------:R-:W-:Y:S01]  /*25140*/  MOV R14, UR62 ;  /* 0x0000003e000e7c02 */ /* 0x000fe20008000f00 */
[----:B012---:R-:W-:Y:S10]  /*25150*/  ENDCOLLECTIVE ;  /* 0x000000000000791b */ /* 0x007ff40003800000 */
.L_x_585:
[----:B------:R-:W-:Y:S05]  /*25160*/  BSYNC B0 ;  /* 0x0000000000007941 */ /* 0x000fea0003800000 */
.L_x_584:
[----:B------:R-:W-:Y:S05]  /*25170*/  BRA `(.L_x_586) ;  /* 0xfffffff800887947 */ /* 0x000fea000383ffff */
.L_x_574:
[----:B0-----:R0:W1:Y:S02]  /*25180*/  SYNCS.PHASECHK.TRANS64.TRYWAIT P0, [R3+URZ], R2 ;  /* 0x00000002030075a7 */ /* 0x001064000800017f */
[----:B-1----:R-:W-:Y:S05]  /*25190*/  @!P0 NANOSLEEP.SYNCS 0x989680 ;  /* 0x009896800000895d */ /* 0x002fea0003900000 */
[----:B------:R-:W1:Y:S02]  /*251a0*/  @!P0 SYNCS.PHASECHK.TRANS64 P0, [R3+URZ], R2 ;  /* 0x00000002030085a7 */ /* 0x000e64000800007f */
[----:B-1----:R-:W-:Y:S05]  /*251b0*/  @!P0 BRA `(.L_x_574) ;  /* 0xfffffffc00f08947 */ /* 0x002fea000383ffff */
[----:B------:R-:W-:Y:S05]  /*251c0*/  BRA `(.L_x_587) ;  /* 0xfffffff800b87947 */ /* 0x000fea000383ffff */
.L_x_575:
[----:B0-----:R0:W1:Y:S02]  /*251d0*/  SYNCS.PHASECHK.TRANS64.TRYWAIT P0, [R3+URZ], R2 ;  /* 0x00000002030075a7 */ /* 0x001064000800017f */
[----:B-1----:R-:W-:Y:S05]  /*251e0*/  @!P0 NANOSLEEP.SYNCS 0x989680 ;  /* 0x009896800000895d */ /* 0x002fea0003900000 */
[----:B------:R-:W1:Y:S02]  /*251f0*/  @!P0 SYNCS.PHASECHK.TRANS64 P0, [R3+URZ], R2 ;  /* 0x00000002030085a7 */ /* 0x000e64000800007f */
[----:B-1----:R-:W-:Y:S05]  /*25200*/  @!P0 BRA `(.L_x_575) ;  /* 0xfffffffc00f08947 */ /* 0x002fea000383ffff */
[----:B------:R-:W-:Y:S05]  /*25210*/  BRA `(.L_x_588) ;  /* 0xfffffff800d07947 */ /* 0x000fea000383ffff */
.L_x_576:
[----:B0-----:R0:W1:Y:S02]  /*25220*/  SYNCS.PHASECHK.TRANS64.TRYWAIT P0, [R3+URZ], R2 ;  /* 0x00000002030075a7 */ /* 0x001064000800017f */
[----:B-1----:R-:W-:Y:S05]  /*25230*/  @!P0 NANOSLEEP.SYNCS 0x989680 ;  /* 0x009896800000895d */ /* 0x002fea0003900000 */
[----:B------:R-:W1:Y:S02]  /*25240*/  @!P0 SYNCS.PHASECHK.TRANS64 P0, [R3+URZ], R2 ;  /* 0x00000002030085a7 */ /* 0x000e64000800007f */
[----:B-1----:R-:W-:Y:S05]  /*25250*/  @!P0 BRA `(.L_x_576) ;  /* 0xfffffffc00f08947 */ /* 0x002fea000383ffff */
[----:B------:R-:W-:Y:S05]  /*25260*/  BRA `(.L_x_589) ;  /* 0xfffffff800e07947 */ /* 0x000fea000383ffff */
.L_x_590:
[----:B------:R-:W-:-:S00]  /*25270*/  BRA `(.L_x_590) ;  /* 0xfffffffc00fc7947 */ /* 0x000fc0000383ffff */
[----:B------:R-:W-:-:S00]  /*25280*/  NOP ;  /* 0x0000000000007918 */ /* 0x000fc00000000000 */
[----:B------:R-:W-:-:S00]  /*25290*/  NOP ;  /* 0x0000000000007918 */ /* 0x000fc00000000000 */
[----:B------:R-:W-:-:S00]  /*252a0*/  NOP ;  /* 0x0000000000007918 */ /* 0x000fc00000000000 */
[----:B------:R-:W-:-:S00]  /*252b0*/  NOP ;  /* 0x0000000000007918 */ /* 0x000fc00000000000 */
[----:B------:R-:W-:-:S00]  /*252c0*/  NOP ;  /* 0x0000000000007918 */ /* 0x000fc00000000000 */
[----:B------:R-:W-:-:S00]  /*252d0*/  NOP ;  /* 0x0000000000007918 */ /* 0x000fc00000000000 */
[----:B------:R-:W-:-:S00]  /*252e0*/  NOP ;  /* 0x0000000000007918 */ /* 0x000fc00000000000 */
[----:B------:R-:W-:-:S00]  /*252f0*/  NOP ;  /* 0x0000000000007918 */ /* 0x000fc00000000000 */
.L_x_591:


//--------------------- .nv.global.init           --------------------------
	.section	.nv.global.init,"aw",@progbits
.nv.global.init:
	.type		$str$24,@object
	.size		$str$24,($str$25 - $str$24)
$str$24:
        /*0000*/ 	.byte	0x28, 0x61, 0x64, 0x64, 0x72, 0x65, 0x73, 0x73, 0x20, 0x26, 0x20, 0x6d, 0x61, 0x73, 0x6b, 0x29
        /*0010*/ 	.byte	0x20, 0x3d, 0x3d, 0x20, 0x30, 0x00
	.type		$str$25,@object
	.size		$str$25,(__unnamed_2 - $str$25)
$str$25:
        /*0016*/ 	.byte	0x2f, 0x74, 0x6d, 0x70, 0x2f, 0x63, 0x75, 0x74, 0x6c, 0x61, 0x73, 0x73, 0x5f, 0x73, 0x77, 0x65
        /*0026*/ 	.byte	0x65, 0x70, 0x5f, 0x73, 0x72, 0x63, 0x2f, 0x69, 0x6e, 0x63, 0x6c, 0x75, 0x64, 0x65, 0x2f, 0x63
        /*0036*/ 	.byte	0x75, 0x74, 0x65, 0x2f, 0x70, 0x6f, 0x69, 0x6e, 0x74, 0x65, 0x72, 0x5f, 0x66, 0x6c, 0x61, 0x67
        /*0046*/ 	.byte	0x67, 0x65, 0x64, 0x2e, 0x68, 0x70, 0x70, 0x00
	.type		__unnamed_2,@object
	.size		__unnamed_2,(__unnamed_1 - __unnamed_2)
__unnamed_2:
        /* <DEDUP_REMOVED lines=28> */
        /*020e*/ 	.byte	0x3c, 0x31, 0x36, 0x33, 0x38, 0x34, 0x3e, 0x3e, 0x3e, 0x3e, 0x3e, 0x20, 0x26, 0x5d, 0x00
	.type		__unnamed_1,@object
	.size		__unnamed_1,(.L_0 - __unnamed_1)
__unnamed_1:
        /* <DEDUP_REMOVED lines=29> */
        /*03ed*/ 	.byte	0x00
.L_0:


//--------------------- .nv.shared._ZN7cutlass13device_kernelINS_4gemm6kernel13GemmUniversalIN4cute5tupleIJiiiiEEENS1_10collective13CollectiveMmaINS1_49MainloopSm90TmaGmmaRmemAWarpSpecializedMixedInputILi4ENS5_IJNS4_1CILi1EEESB_SB_EEENS1_35KernelTmaWarpSpecializedCooperativeEEENS5_IJNSA_ILi256EEESF_NSA_ILi64EEEEEENS_10bfloat16_tENS5_IJlSB_lEEENS5_IJNS_12float_e4m3_tEEEESJ_NS4_8TiledMMAINS4_8MMA_AtomIJNS4_4SM904GMMA28MMA_64x256x16_F32BF16BF16_RSILNSP_5MajorE0ELSR_0ELNSP_7ScaleInE1ELSS_1EEEEEENS4_6LayoutINS5_IJNSA_ILi2EEESB_SB_EEENS5_IJSB_NSA_ILi0EEESY_EEEEENS5_IJNS4_10UnderscoreES11_S11_EEEEENS4_13SM90_TMA_LOADENS4_14ComposedLayoutINS4_7SwizzleILi3ELi4ELi3EEENS4_18smem_ptr_flag_bitsILi16EEENSV_INS5_IJNSA_ILi8EEESG_EEENS5_IJSG_SB_EEEEEEEvNS4_8identityES14_NS15_INS16_ILi2ELi4ELi3EEENS18_ILi8EEES1D_EENS4_9Copy_AtomIJNS4_39AutoVectorizingCopyWithAssumedAlignmentILi128EEESK_EEES1F_EENS_8epilogue10collective6detail29Sm90TmaWarpSpecializedAdapterINS1P_15DefaultEpilogueISI_SJ_SJ_NS1O_6thread17LinearCombinationISI_Li1EffLNS1T_9ScaleType4KindE0ELNS_15FloatRoundStyleE2ESI_EENS1_15EpilogueDefaultEEEEEvvEEEEvNT_6ParamsE --------------------------
	.section	.nv.shared._ZN7cutlass13device_kernelINS_4gemm6kernel13GemmUniversalIN4cute5tupleIJiiiiEEENS1_10collective13CollectiveMmaINS1_49MainloopSm90TmaGmmaRmemAWarpSpecializedMixedInputILi4ENS5_IJNS4_1CILi1EEESB_SB_EEENS1_35KernelTmaWarpSpecializedCooperativeEEENS5_IJNSA_ILi256EEESF_NSA_ILi64EEEEEENS_10bfloat16_tENS5_IJlSB_lEEENS5_IJNS_12float_e4m3_tEEEESJ_NS4_8TiledMMAINS4_8MMA_AtomIJNS4_4SM904GMMA28MMA_64x256x16_F32BF16BF16_RSILNSP_5MajorE0ELSR_0ELNSP_7ScaleInE1ELSS_1EEEEEENS4_6LayoutINS5_IJNSA_ILi2EEESB_SB_EEENS5_IJSB_NSA_ILi0EEESY_EEEEENS5_IJNS4_10UnderscoreES11_S11_EEEEENS4_13SM90_TMA_LOADENS4_14ComposedLayoutINS4_7SwizzleILi3ELi4ELi3EEENS4_18smem_ptr_flag_bitsILi16EEENSV_INS5_IJNSA_ILi8EEESG_EEENS5_IJSG_SB_EEEEEEEvNS4_8identityES14_NS15_INS16_ILi2ELi4ELi3EEENS18_ILi8EEES1D_EENS4_9Copy_AtomIJNS4_39AutoVectorizingCopyWithAssumedAlignmentILi128EEESK_EEES1F_EENS_8epilogue10collective6detail29Sm90TmaWarpSpecializedAdapterINS1P_15DefaultEpilogueISI_SJ_SJ_NS1O_6thread17LinearCombinationISI_Li1EffLNS1T_9ScaleType4KindE0ELNS_15FloatRoundStyleE2ESI_EENS1_15EpilogueDefaultEEEEEvvEEEEvNT_6ParamsE,"aw",@nobits
	.sectionflags	@""
	.align	16
	.zero		1024


//--------------------- .nv.shared.reserved.0     --------------------------
	.section	.nv.shared.reserved.0,"aw",@nobits
	.weak		__nv_reservedSMEM_offset_0_alias
	.size		__nv_reservedSMEM_offset_0_alias, 0, 0
	.other		__nv_reservedSMEM_offset_0_alias,@"STO_CUDA_RESERVED_SHARED STV_DEFAULT"
__nv_reservedSMEM_offset_0_alias:
	.zero		0


//--------------------- .nv.global                --------------------------
	.section	.nv.global,"aw",@nobits
.nv.global:
	.type		_ZN40_INTERNAL_d0f6b250_4_k_cu_e8f2eaae_243904cute1_E,@object
	.size		_ZN40_INTERNAL_d0f6b250_4_k_cu_e8f2eaae_243904cute1_E,(_ZN40_INTERNAL_d0f6b250_4_k_cu_e8f2eaae_243904cuda3std3__45__cpo6cbeginE - _ZN40_INTERNAL_d0f6b250_4_k_cu_e8f2eaae_243904cute1_E)
_ZN40_INTERNAL_d0f6b250_4_k_cu_e8f2eaae_243904cute1_E:
	.zero		1
	.type		_ZN40_INTERNAL_d0f6b250_4_k_cu_e8f2eaae_243904cuda3std3__45__cpo6cbeginE,@object
	.size		_ZN40_INTERNAL_d0f6b250_4_k_cu_e8f2eaae_243904cuda3std3__45__cpo6cbeginE,(_ZN40_INTERNAL_d0f6b250_4_k_cu_e8f2eaae_243904cuda3std3__48in_placeE - _ZN40_INTERNAL_d0f6b250_4_k_cu_e8f2eaae_243904cuda3std3__45__cpo6cbeginE)
_ZN40_INTERNAL_d0f6b250_4_k_cu_e8f2eaae_243904cuda3std3__45__cpo6cbeginE:
	.zero		1
	.type		_ZN40_INTERNAL_d0f6b250_4_k_cu_e8f2eaae_243904cuda3std3__48in_placeE,@object
	.size		_ZN40_INTERNAL_d0f6b250_4_k_cu_e8f2eaae_243904cuda3std3__48in_placeE,(_ZN40_INTERNAL_d0f6b250_4_k_cu_e8f2eaae_243904cuda3std6ranges3__45__cpo9iter_moveE - _ZN40_INTERNAL_d0f6b250_4_k_cu_e8f2eaae_243904cuda3std3__48in_placeE)
_ZN40_INTERNAL_d0f6b250_4_k_cu_e8f2eaae_243904cuda3std3__48in_placeE:
	.zero		1
	.type		_ZN40_INTERNAL_d0f6b250_4_k_cu_e8f2eaae_243904cuda3std6ranges3__45__cpo9iter_moveE,@object
	.size		_ZN40_INTERNAL_d0f6b250_4_k_cu_e8f2eaae_243904cuda3std6ranges3__45__cpo9iter_moveE,(_ZN40_INTERNAL_d0f6b250_4_k_cu_e8f2eaae_243904cuda3std3__45__cpo5beginE - _ZN40_INTERNAL_d0f6b250_4_k_cu_e8f2eaae_243904cuda3std6ranges3__45__cpo9iter_moveE)
_ZN40_INTERNAL_d0f6b250_4_k_cu_e8f2eaae_243904cuda3std6ranges3__45__cpo9iter_moveE:
	.zero		1
	.type		_ZN40_INTERNAL_d0f6b250_4_k_cu_e8f2eaae_243904cuda3std3__45__cpo5beginE,@object
	.size		_ZN40_INTERNAL_d0f6b250_4_k_cu_e8f2eaae_243904cuda3std3__45__cpo5beginE,(_ZN40_INTERNAL_d0f6b250_4_k_cu_e8f2eaae_243904cuda3std3__442_GLOBAL__N__d0f6b250_4_k_cu_e8f2eaae_243906ignoreE - _ZN40_INTERNAL_d0f6b250_4_k_cu_e8f2eaae_243904cuda3std3__45__cpo5beginE)
_ZN40_INTERNAL_d0f6b250_4_k_cu_e8f2eaae_243904cuda3std3__45__cpo5beginE:
	.zero		1
	.type		_ZN40_INTERNAL_d0f6b250_4_k_cu_e8f2eaae_243904cuda3std3__442_GLOBAL__N__d0f6b250_4_k_cu_e8f2eaae_243906ignoreE,@object
	.size		_ZN40_INTERNAL_d0f6b250_4_k_cu_e8f2eaae_243904cuda3std3__442_GLOBAL__N__d0f6b250_4_k_cu_e8f2eaae_243906ignoreE,(_ZN40_INTERNAL_d0f6b250_4_k_cu_e8f2eaae_243904cute7productE - _ZN40_INTERNAL_d0f6b250_4_k_cu_e8f2eaae_243904cuda3std3__442_GLOBAL__N__d0f6b250_4_k_cu_e8f2eaae_243906ignoreE)
_ZN40_INTERNAL_d0f6b250_4_k_cu_e8f2eaae_243904cuda3std3__442_GLOBAL__N__d0f6b250_4_k_cu_e8f2eaae_243906ignoreE:
	.zero		1
	.type		_ZN40_INTERNAL_d0f6b250_4_k_cu_e8f2eaae_243904cute7productE,@object
	.size		_ZN40_INTERNAL_d0f6b250_4_k_cu_e8f2eaae_243904cute7productE,(_ZN40_INTERNAL_d0f6b250_4_k_cu_e8f2eaae_243904cuda3std3__45__cpo3endE - _ZN40_INTERNAL_d0f6b250_4_k_cu_e8f2eaae_243904cute7productE)
_ZN40_INTERNAL_d0f6b250_4_k_cu_e8f2eaae_243904cute7productE:
	.zero		1
	.type		_ZN40_INTERNAL_d0f6b250_4_k_cu_e8f2eaae_243904cuda3std3__45__cpo3endE,@object
	.size		_ZN40_INTERNAL_d0f6b250_4_k_cu_e8f2eaae_243904cuda3std3__45__cpo3endE,(_ZN40_INTERNAL_d0f6b250_4_k_cu_e8f2eaae_243904cuda3std3__419piecewise_constructE - _ZN40_INTERNAL_d0f6b250_4_k_cu_e8f2eaae_243904cuda3std3__45__cpo3endE)
_ZN40_INTERNAL_d0f6b250_4_k_cu_e8f2eaae_243904cuda3std3__45__cpo3endE:
	.zero		1
	.type		_ZN40_INTERNAL_d0f6b250_4_k_cu_e8f2eaae_243904cuda3std3__419piecewise_constructE,@object
	.size		_ZN40_INTERNAL_d0f6b250_4_k_cu_e8f2eaae_243904cuda3std3__419piecewise_constructE,(_ZN40_INTERNAL_d0f6b250_4_k_cu_e8f2eaae_243904cuda3std3__45__cpo4cendE - _ZN40_INTERNAL_d0f6b250_4_k_cu_e8f2eaae_243904cuda3std3__419piecewise_constructE)
_ZN40_INTERNAL_d0f6b250_4_k_cu_e8f2eaae_243904cuda3std3__419piecewise_constructE:
	.zero		1
	.type		_ZN40_INTERNAL_d0f6b250_4_k_cu_e8f2eaae_243904cuda3std3__45__cpo4cendE,@object
	.size		_ZN40_INTERNAL_d0f6b250_4_k_cu_e8f2eaae_243904cuda3std3__45__cpo4cendE,(_ZN40_INTERNAL_d0f6b250_4_k_cu_e8f2eaae_243904cuda3std6ranges3__45__cpo4swapE - _ZN40_INTERNAL_d0f6b250_4_k_cu_e8f2eaae_243904cuda3std3__45__cpo4cendE)
_ZN40_INTERNAL_d0f6b250_4_k_cu_e8f2eaae_243904cuda3std3__45__cpo4cendE:
	.zero		1
	.type		_ZN40_INTERNAL_d0f6b250_4_k_cu_e8f2eaae_243904cuda3std6ranges3__45__cpo4swapE,@object
	.size		_ZN40_INTERNAL_d0f6b250_4_k_cu_e8f2eaae_243904cuda3std6ranges3__45__cpo4swapE,(.L_9 - _ZN40_INTERNAL_d0f6b250_4_k_cu_e8f2eaae_243904cuda3std6ranges3__45__cpo4swapE)
_ZN40_INTERNAL_d0f6b250_4_k_cu_e8f2eaae_243904cuda3std6ranges3__45__cpo4swapE:
	.zero		1
.L_9:


//--------------------- .nv.constant0._ZN7cutlass13device_kernelINS_4gemm6kernel13GemmUniversalIN4cute5tupleIJiiiiEEENS1_10collective13CollectiveMmaINS1_49MainloopSm90TmaGmmaRmemAWarpSpecializedMixedInputILi4ENS5_IJNS4_1CILi1EEESB_SB_EEENS1_35KernelTmaWarpSpecializedCooperativeEEENS5_IJNSA_ILi256EEESF_NSA_ILi64EEEEEENS_10bfloat16_tENS5_IJlSB_lEEENS5_IJNS_12float_e4m3_tEEEESJ_NS4_8TiledMMAINS4_8MMA_AtomIJNS4_4SM904GMMA28MMA_64x256x16_F32BF16BF16_RSILNSP_5MajorE0ELSR_0ELNSP_7ScaleInE1ELSS_1EEEEEENS4_6LayoutINS5_IJNSA_ILi2EEESB_SB_EEENS5_IJSB_NSA_ILi0EEESY_EEEEENS5_IJNS4_10UnderscoreES11_S11_EEEEENS4_13SM90_TMA_LOADENS4_14ComposedLayoutINS4_7SwizzleILi3ELi4ELi3EEENS4_18smem_ptr_flag_bitsILi16EEENSV_INS5_IJNSA_ILi8EEESG_EEENS5_IJSG_SB_EEEEEEEvNS4_8identityES14_NS15_INS16_ILi2ELi4ELi3EEENS18_ILi8EEES1D_EENS4_9Copy_AtomIJNS4_39AutoVectorizingCopyWithAssumedAlignmentILi128EEESK_EEES1F_EENS_8epilogue10collective6detail29Sm90TmaWarpSpecializedAdapterINS1P_15DefaultEpilogueISI_SJ_SJ_NS1O_6thread17LinearCombinationISI_Li1EffLNS1T_9ScaleType4KindE0ELNS_15FloatRoundStyleE2ESI_EENS1_15EpilogueDefaultEEEEEvvEEEEvNT_6ParamsE --------------------------
	.section	.nv.constant0._ZN7cutlass13device_kernelINS_4gemm6kernel13GemmUniversalIN4cute5tupleIJiiiiEEENS1_10collective13CollectiveMmaINS1_49MainloopSm90TmaGmmaRmemAWarpSpecializedMixedInputILi4ENS5_IJNS4_1CILi1EEESB_SB_EEENS1_35KernelTmaWarpSpecializedCooperativeEEENS5_IJNSA_ILi256EEESF_NSA_ILi64EEEEEENS_10bfloat16_tENS5_IJlSB_lEEENS5_IJNS_12float_e4m3_tEEEESJ_NS4_8TiledMMAINS4_8MMA_AtomIJNS4_4SM904GMMA28MMA_64x256x16_F32BF16BF16_RSILNSP_5MajorE0ELSR_0ELNSP_7ScaleInE1ELSS_1EEEEEENS4_6LayoutINS5_IJNSA_ILi2EEESB_SB_EEENS5_IJSB_NSA_ILi0EEESY_EEEEENS5_IJNS4_10UnderscoreES11_S11_EEEEENS4_13SM90_TMA_LOADENS4_14ComposedLayoutINS4_7SwizzleILi3ELi4ELi3EEENS4_18smem_ptr_flag_bitsILi16EEENSV_INS5_IJNSA_ILi8EEESG_EEENS5_IJSG_SB_EEEEEEEvNS4_8identityES14_NS15_INS16_ILi2ELi4ELi3EEENS18_ILi8EEES1D_EENS4_9Copy_AtomIJNS4_39AutoVectorizingCopyWithAssumedAlignmentILi128EEESK_EEES1F_EENS_8epilogue10collective6detail29Sm90TmaWarpSpecializedAdapterINS1P_15DefaultEpilogueISI_SJ_SJ_NS1O_6thread17LinearCombinationISI_Li1EffLNS1T_9ScaleType4KindE0ELNS_15FloatRoundStyleE2ESI_EENS1_15EpilogueDefaultEEEEEvvEEEEvNT_6ParamsE,"a",@progbits
	.sectionflags	@""
	.align	4
.nv.constant0._ZN7cutlass13device_kernelINS_4gemm6kernel13GemmUniversalIN4cute5tupleIJiiiiEEENS1_10collective13CollectiveMmaINS1_49MainloopSm90TmaGmmaRmemAWarpSpecializedMixedInputILi4ENS5_IJNS4_1CILi1EEESB_SB_EEENS1_35KernelTmaWarpSpecializedCooperativeEEENS5_IJNSA_ILi256EEESF_NSA_ILi64EEEEEENS_10bfloat16_tENS5_IJlSB_lEEENS5_IJNS_12float_e4m3_tEEEESJ_NS4_8TiledMMAINS4_8MMA_AtomIJNS4_4SM904GMMA28MMA_64x256x16_F32BF16BF16_RSILNSP_5MajorE0ELSR_0ELNSP_7ScaleInE1ELSS_1EEEEEENS4_6LayoutINS5_IJNSA_ILi2EEESB_SB_EEENS5_IJSB_NSA_ILi0EEESY_EEEEENS5_IJNS4_10UnderscoreES11_S11_EEEEENS4_13SM90_TMA_LOADENS4_14ComposedLayoutINS4_7SwizzleILi3ELi4ELi3EEENS4_18smem_ptr_flag_bitsILi16EEENSV_INS5_IJNSA_ILi8EEESG_EEENS5_IJSG_SB_EEEEEEEvNS4_8identityES14_NS15_INS16_ILi2ELi4ELi3EEENS18_ILi8EEES1D_EENS4_9Copy_AtomIJNS4_39AutoVectorizingCopyWithAssumedAlignmentILi128EEESK_EEES1F_EENS_8epilogue10collective6detail29Sm90TmaWarpSpecializedAdapterINS1P_15DefaultEpilogueISI_SJ_SJ_NS1O_6thread17LinearCombinationISI_Li1EffLNS1T_9ScaleType4KindE0ELNS_15FloatRoundStyleE2ESI_EENS1_15EpilogueDefaultEEEEEvvEEEEvNT_6ParamsE:
	.zero		2176


//--------------------- SYMBOLS --------------------------

	.type		.nv.reservedSmem.offset0,@object
	.size		.nv.reservedSmem.offset0,0x4
	.type		__assertfail,@function
